	.target	sm_90a

	.elftype	@"ET_EXEC"


//--------------------- .note.nv.tkinfo           --------------------------
	.section	.note.nv.tkinfo,"",@"SHT_NOTE"
	.sectionflags	@"SHF_NOTE_NV_TKINFO"
	.tkinfo
        /*0018*/ 	.word	0x00000002
        /*0030*/ 	.string	""
        /*0030*/ 	.string	"ptxas"
        /*0030*/ 	.string	"Cuda compilation tools, release 13.0, V13.0.88"
        /*0030*/ 	.string	"Build cuda_13.0.r13.0/compiler.36424714_0"
        /*0030*/ 	.string	"-v  -suppress-debug-info  -lineinfo  -arch sm_90a "



//--------------------- .note.nv.cuinfo           --------------------------
	.section	.note.nv.cuinfo,"",@"SHT_NOTE"
	.sectionflags	@"SHF_NOTE_NV_CUINFO"
        /*0018*/ 	.short	0x0002
        /*001a*/ 	.short	0x005a
        /*001c*/ 	.short	0x0082
	.zero		2


//--------------------- .nv.info                  --------------------------
	.section	.nv.info,"",@"SHT_CUDA_INFO"
	.align	4


	//----- nvinfo : EIATTR_REGCOUNT
	.align		4
        /*0000*/ 	.byte	0x04, 0x2f
        /*0002*/ 	.short	(.L_1 - .L_0)
	.align		4
.L_0:
        /*0004*/ 	.word	index@(matmul_kernel)
        /*0008*/ 	.word	0x000000ff


	//----- nvinfo : EIATTR_FRAME_SIZE
	.align		4
.L_1:
        /*000c*/ 	.byte	0x04, 0x11
        /*000e*/ 	.short	(.L_3 - .L_2)
	.align		4
.L_2:
        /*0010*/ 	.word	index@(matmul_kernel)
        /*0014*/ 	.word	0x00000540


	//----- nvinfo : EIATTR_MIN_STACK_SIZE
	.align		4
.L_3:
        /*0018*/ 	.byte	0x04, 0x12
        /*001a*/ 	.short	(.L_5 - .L_4)
	.align		4
.L_4:
        /*001c*/ 	.word	index@(matmul_kernel)
        /*0020*/ 	.word	0x00000540
.L_5:


//--------------------- .nv.compat                --------------------------
	.section	.nv.compat,"",@"SHT_CUDA_COMPAT_INFO"
	.align	4
        /*0000*/ 	.byte	0x02, 0x09, 0x01, 0x00, 0x02, 0x02, 0x04, 0x00, 0x02, 0x05, 0x05, 0x00, 0x03, 0x07, 0x01, 0x01
        /*0010*/ 	.byte	0x02, 0x03, 0x00, 0x00, 0x02, 0x06, 0x01, 0x00, 0x04, 0x0b, 0x08, 0x00, 0x00, 0x00, 0x00, 0x00
        /*0020*/ 	.byte	0x00, 0x00, 0x00, 0x00


//--------------------- .nv.info.matmul_kernel    --------------------------
	.section	.nv.info.matmul_kernel,"",@"SHT_CUDA_INFO"
	.sectionflags	@""
	.align	4


	//----- nvinfo : EIATTR_CUDA_API_VERSION
	.align		4
        /*0000*/ 	.byte	0x04, 0x37
        /*0002*/ 	.short	(.L_7 - .L_6)
.L_6:
        /*0004*/ 	.word	0x00000082


	//----- nvinfo : EIATTR_KPARAM_INFO
	.align		4
.L_7:
        /*0008*/ 	.byte	0x04, 0x17
        /*000a*/ 	.short	(.L_9 - .L_8)
.L_8:
        /*000c*/ 	.word	0x00000000
        /*0010*/ 	.short	0x000d
        /*0012*/ 	.short	0x0048
        /*0014*/ 	.byte	0x00, 0xf4, 0x21, 0x00


	//----- nvinfo : EIATTR_KPARAM_INFO
	.align		4
.L_9:
        /*0018*/ 	.byte	0x04, 0x17
        /*001a*/ 	.short	(.L_11 - .L_10)
.L_10:
        /*001c*/ 	.word	0x00000000
        /*0020*/ 	.short	0x000c
        /*0022*/ 	.short	0x0040
        /*0024*/ 	.byte	0x00, 0xf4, 0x21, 0x00


	//----- nvinfo : EIATTR_KPARAM_INFO
	.align		4
.L_11:
        /*0028*/ 	.byte	0x04, 0x17
        /*002a*/ 	.short	(.L_13 - .L_12)
.L_12:
        /*002c*/ 	.word	0x00000000
        /*0030*/ 	.short	0x000b
        /*0032*/ 	.short	0x0038
        /*0034*/ 	.byte	0x00, 0xf0, 0x11, 0x00


	//----- nvinfo : EIATTR_KPARAM_INFO
	.align		4
.L_13:
        /*0038*/ 	.byte	0x04, 0x17
        /*003a*/ 	.short	(.L_15 - .L_14)
.L_14:
        /*003c*/ 	.word	0x00000000
        /*0040*/ 	.short	0x000a
        /*0042*/ 	.short	0x0034
        /*0044*/ 	.byte	0x00, 0xf0, 0x11, 0x00


	//----- nvinfo : EIATTR_KPARAM_INFO
	.align		4
.L_15:
        /*0048*/ 	.byte	0x04, 0x17
        /*004a*/ 	.short	(.L_17 - .L_16)
.L_16:
        /*004c*/ 	.word	0x00000000
        /*0050*/ 	.short	0x0009
        /*0052*/ 	.short	0x0030
        /*0054*/ 	.byte	0x00, 0xf0, 0x11, 0x00


	//----- nvinfo : EIATTR_KPARAM_INFO
	.align		4
.L_17:
        /*0058*/ 	.byte	0x04, 0x17
        /*005a*/ 	.short	(.L_19 - .L_18)
.L_18:
        /*005c*/ 	.word	0x00000000
        /*0060*/ 	.short	0x0008
        /*0062*/ 	.short	0x002c
        /*0064*/ 	.byte	0x00, 0xf0, 0x11, 0x00


	//----- nvinfo : EIATTR_KPARAM_INFO
	.align		4
.L_19:
        /*0068*/ 	.byte	0x04, 0x17
        /*006a*/ 	.short	(.L_21 - .L_20)
.L_20:
        /*006c*/ 	.word	0x00000000
        /*0070*/ 	.short	0x0007
        /*0072*/ 	.short	0x0028
        /*0074*/ 	.byte	0x00, 0xf0, 0x11, 0x00


	//----- nvinfo : EIATTR_KPARAM_INFO
	.align		4
.L_21:
        /*0078*/ 	.byte	0x04, 0x17
        /*007a*/ 	.short	(.L_23 - .L_22)
.L_22:
        /*007c*/ 	.word	0x00000000
        /*0080*/ 	.short	0x0006
        /*0082*/ 	.short	0x0024
        /*0084*/ 	.byte	0x00, 0xf0, 0x11, 0x00


	//----- nvinfo : EIATTR_KPARAM_INFO
	.align		4
.L_23:
        /*0088*/ 	.byte	0x04, 0x17
        /*008a*/ 	.short	(.L_25 - .L_24)
.L_24:
        /*008c*/ 	.word	0x00000000
        /*0090*/ 	.short	0x0005
        /*0092*/ 	.short	0x0020
        /*0094*/ 	.byte	0x00, 0xf0, 0x11, 0x00


	//----- nvinfo : EIATTR_KPARAM_INFO
	.align		4
.L_25:
        /*0098*/ 	.byte	0x04, 0x17
        /*009a*/ 	.short	(.L_27 - .L_26)
.L_26:
        /*009c*/ 	.word	0x00000000
        /*00a0*/ 	.short	0x0004
        /*00a2*/ 	.short	0x001c
        /*00a4*/ 	.byte	0x00, 0xf0, 0x11, 0x00


	//----- nvinfo : EIATTR_KPARAM_INFO
	.align		4
.L_27:
        /*00a8*/ 	.byte	0x04, 0x17
        /*00aa*/ 	.short	(.L_29 - .L_28)
.L_28:
        /*00ac*/ 	.word	0x00000000
        /*00b0*/ 	.short	0x0003
        /*00b2*/ 	.short	0x0018
        /*00b4*/ 	.byte	0x00, 0xf0, 0x11, 0x00


	//----- nvinfo : EIATTR_KPARAM_INFO
	.align		4
.L_29:
        /*00b8*/ 	.byte	0x04, 0x17
        /*00ba*/ 	.short	(.L_31 - .L_30)
.L_30:
        /*00bc*/ 	.word	0x00000000
        /*00c0*/ 	.short	0x0002
        /*00c2*/ 	.short	0x0010
        /*00c4*/ 	.byte	0x00, 0xf4, 0x21, 0x00


	//----- nvinfo : EIATTR_KPARAM_INFO
	.align		4
.L_31:
        /*00c8*/ 	.byte	0x04, 0x17
        /*00ca*/ 	.short	(.L_33 - .L_32)
.L_32:
        /*00cc*/ 	.word	0x00000000
        /*00d0*/ 	.short	0x0001
        /*00d2*/ 	.short	0x0008
        /*00d4*/ 	.byte	0x00, 0xf4, 0x21, 0x00


	//----- nvinfo : EIATTR_KPARAM_INFO
	.align		4
.L_33:
        /*00d8*/ 	.byte	0x04, 0x17
        /*00da*/ 	.short	(.L_35 - .L_34)
.L_34:
        /*00dc*/ 	.word	0x00000000
        /*00e0*/ 	.short	0x0000
        /*00e2*/ 	.short	0x0000
        /*00e4*/ 	.byte	0x00, 0xf4, 0x21, 0x00


	//----- nvinfo : EIATTR_SPARSE_MMA_MASK
	.align		4
.L_35:
        /*00e8*/ 	.byte	0x03, 0x50
        /*00ea*/ 	.short	0x0000


	//----- nvinfo : EIATTR_MAXREG_COUNT
	.align		4
        /*00ec*/ 	.byte	0x03, 0x1b
        /*00ee*/ 	.short	0x00ff


	//----- nvinfo : EIATTR_NUM_BARRIERS
	.align		4
        /*00f0*/ 	.byte	0x02, 0x4c
        /*00f2*/ 	.byte	0x01
	.zero		1


	//----- nvinfo : EIATTR_ANNOTATIONS
	.align		4
        /*00f4*/ 	.byte	0x04, 0x55
        /*00f6*/ 	.short	(.L_37 - .L_36)


	//   ....[0]....
.L_36:
        /*00f8*/ 	.word	0x00000001
        /*00fc*/ 	.byte	0xa0, 0x00, 0x00, 0x00, 0x01, 0x00, 0x00, 0x00, 0xe0, 0x00, 0x00, 0x00, 0x01, 0x00, 0x00, 0x00
        /* <DEDUP_REMOVED lines=429> */
        /*1bdc*/ 	.byte	0xe0, 0xa6, 0x00, 0x00, 0x01, 0x00, 0x00, 0x00, 0x10, 0xa8, 0x00, 0x00


	//----- nvinfo : EIATTR_MERCURY_ISA_VERSION
	.align		4
.L_37:
        /*1be8*/ 	.byte	0x03, 0x5f
        /*1bea*/ 	.short	0x0101


	//----- nvinfo : EIATTR_EXIT_INSTR_OFFSETS
	.align		4
        /*1bec*/ 	.byte	0x04, 0x1c
        /*1bee*/ 	.short	(.L_39 - .L_38)


	//   ....[0]....
.L_38:
        /*1bf0*/ 	.word	0x00016270


	//   ....[1]....
        /*1bf4*/ 	.word	0x00016290


	//----- nvinfo : EIATTR_REQNTID
	.align		4
.L_39:
        /*1bf8*/ 	.byte	0x04, 0x10
        /*1bfa*/ 	.short	(.L_41 - .L_40)
.L_40:
        /*1bfc*/ 	.word	0x00000080
        /*1c00*/ 	.word	0x00000001
        /*1c04*/ 	.word	0x00000001


	//----- nvinfo : EIATTR_CBANK_PARAM_SIZE
	.align		4
.L_41:
        /*1c08*/ 	.byte	0x03, 0x19
        /*1c0a*/ 	.short	0x0050


	//----- nvinfo : EIATTR_PARAM_CBANK
	.align		4
        /*1c0c*/ 	.byte	0x04, 0x0a
        /*1c0e*/ 	.short	(.L_43 - .L_42)
	.align		4
.L_42:
        /*1c10*/ 	.word	index@(.nv.constant0.matmul_kernel)
        /*1c14*/ 	.short	0x0210
        /*1c16*/ 	.short	0x0050


	//----- nvinfo : EIATTR_SW_WAR
	.align		4
.L_43:
        /*1c18*/ 	.byte	0x04, 0x36
        /*1c1a*/ 	.short	(.L_45 - .L_44)
.L_44:
        /*1c1c*/ 	.word	0x00000008
.L_45:


//--------------------- .nv.callgraph             --------------------------
	.section	.nv.callgraph,"",@"SHT_CUDA_CALLGRAPH"
	.align	4
	.sectionentsize	8
	.align		4
        /*0000*/ 	.word	0x00000000
	.align		4
        /*0004*/ 	.word	0xffffffff
	.align		4
        /*0008*/ 	.word	0x00000000
	.align		4
        /*000c*/ 	.word	0xfffffffe
	.align		4
        /*0010*/ 	.word	0x00000000
	.align		4
        /*0014*/ 	.word	0xfffffffd
	.align		4
        /*0018*/ 	.word	0x00000000
	.align		4
        /*001c*/ 	.word	0xfffffffc


//--------------------- .text.matmul_kernel       --------------------------
	.section	.text.matmul_kernel,"ax",@progbits
	.align	128
        .global         matmul_kernel
        .type           matmul_kernel,@function
        .size           matmul_kernel,(.L_x_3 - matmul_kernel)
        .other          matmul_kernel,@"STO_CUDA_ENTRY STV_DEFAULT"
matmul_kernel:
.text.matmul_kernel:
[----:B------:R-:W0:Y:S08]  /*0000*/  LDC R1, c[0x0][0x28] ;  /* 0x00000a00ff017b82 */ /* 0x000e300000000800 */
[----:B------:R-:W1:Y:S01]  /*0010*/  LDC.64 R2, c[0x0][0x228] ;  /* 0x00008a00ff027b82 */ /* 0x000e620000000a00 */
[----:B------:R-:W2:Y:S01]  /*0020*/  S2R R7, SR_CTAID.X ;  /* 0x0000000000077919 */ /* 0x000ea20000002500 */
[----:B0-----:R-:W-:Y:S01]  /*0030*/  VIADD R1, R1, 0xfffffac0 ;  /* 0xfffffac001017836 */ /* 0x001fe20000000000 */
[----:B------:R-:W-:Y:S01]  /*0040*/  UMOV UR4, 0x400 ;  /* 0x0000040000047882 */ /* 0x000fe20000000000 */
[----:B------:R-:W-:Y:S01]  /*0050*/  ULDC.64 UR14, c[0x0][0x208] ;  /* 0x00008200000e7ab9 */ /* 0x000fe20000000a00 */
[----:B------:R-:W0:Y:S01]  /*0060*/  S2R R230, SR_TID.X ;  /* 0x0000000000e67919 */ /* 0x000e220000002100 */
[----:B------:R-:W-:-:S02]  /*0070*/  CS2R R152, SRZ ;  /* 0x0000000000987805 */ /* 0x000fc4000001ff00 */
[----:B------:R-:W-:Y:S01]  /*0080*/  CS2R R154, SRZ ;  /* 0x00000000009a7805 */ /* 0x000fe2000001ff00 */
[----:B------:R-:W3:Y:S01]  /*0090*/  S2UR UR12, SR_CgaCtaId ;  /* 0x00000000000c79c3 */ /* 0x000ee20000008800 */
[----:B------:R4:W-:Y:S01]  /*00a0*/  STL [R1], RZ ;  /* 0x000000ff01007387 */ /* 0x0009e20000100800 */
[----:B------:R-:W-:Y:S02]  /*00b0*/  CS2R R156, SRZ ;  /* 0x00000000009c7805 */ /* 0x000fe4000001ff00 */
[----:B------:R-:W-:Y:S02]  /*00c0*/  CS2R R158, SRZ ;  /* 0x00000000009e7805 */ /* 0x000fe4000001ff00 */
[----:B------:R-:W-:Y:S01]  /*00d0*/  CS2R R160, SRZ ;  /* 0x0000000000a07805 */ /* 0x000fe2000001ff00 */
[----:B------:R4:W-:Y:S01]  /*00e0*/  STL [R1+0x4], RZ ;  /* 0x000004ff01007387 */ /* 0x0009e20000100800 */
[----:B------:R-:W-:Y:S02]  /*00f0*/  CS2R R162, SRZ ;  /* 0x0000000000a27805 */ /* 0x000fe4000001ff00 */
[----:B------:R-:W-:-:S02]  /*0100*/  CS2R R164, SRZ ;  /* 0x0000000000a47805 */ /* 0x000fc4000001ff00 */
[----:B------:R-:W-:Y:S01]  /*0110*/  CS2R R166, SRZ ;  /* 0x0000000000a67805 */ /* 0x000fe2000001ff00 */
[----:B------:R4:W-:Y:S01]  /*0120*/  STL [R1+0x8], RZ ;  /* 0x000008ff01007387 */ /* 0x0009e20000100800 */
[----:B------:R-:W-:Y:S02]  /*0130*/  CS2R R168, SRZ ;  /* 0x0000000000a87805 */ /* 0x000fe4000001ff00 */
[----:B------:R-:W-:Y:S02]  /*0140*/  CS2R R170, SRZ ;  /* 0x0000000000aa7805 */ /* 0x000fe4000001ff00 */
[----:B------:R-:W-:Y:S01]  /*0150*/  CS2R R172, SRZ ;  /* 0x0000000000ac7805 */ /* 0x000fe2000001ff00 */
[----:B------:R4:W-:Y:S01]  /*0160*/  STL [R1+0xc], RZ ;  /* 0x00000cff01007387 */ /* 0x0009e20000100800 */
[----:B------:R-:W-:Y:S02]  /*0170*/  CS2R R174, SRZ ;  /* 0x0000000000ae7805 */ /* 0x000fe4000001ff00 */
[----:B------:R-:W-:Y:S01]  /*0180*/  CS2R R176, SRZ ;  /* 0x0000000000b07805 */ /* 0x000fe2000001ff00 */
[----:B-1----:R-:W-:Y:S01]  /*0190*/  VIADD R0, R3, 0x7f ;  /* 0x0000007f03007836 */ /* 0x002fe20000000000 */
[----:B------:R4:W-:Y:S01]  /*01a0*/  STL [R1+0x10], RZ ;  /* 0x000010ff01007387 */ /* 0x0009e20000100800 */
[----:B------:R-:W-:-:S02]  /*01b0*/  CS2R R178, SRZ ;  /* 0x0000000000b27805 */ /* 0x000fc4000001ff00 */
[----:B------:R-:W-:Y:S02]  /*01c0*/  CS2R R180, SRZ ;  /* 0x0000000000b47805 */ /* 0x000fe4000001ff00 */
[----:B------:R-:W-:Y:S02]  /*01d0*/  CS2R R182, SRZ ;  /* 0x0000000000b67805 */ /* 0x000fe4000001ff00 */
[----:B------:R-:W-:Y:S01]  /*01e0*/  SHF.R.S32.HI R5, RZ, 0x1f, R0 ;  /* 0x0000001fff057819 */ /* 0x000fe20000011400 */
[----:B------:R4:W-:Y:S01]  /*01f0*/  STL [R1+0x14], RZ ;  /* 0x000014ff01007387 */ /* 0x0009e20000100800 */
[----:B------:R-:W-:Y:S01]  /*0200*/  CS2R R184, SRZ ;  /* 0x0000000000b87805 */ /* 0x000fe2000001ff00 */
[----:B---3--:R-:W-:Y:S01]  /*0210*/  ULEA UR12, UR12, UR4, 0x18 ;  /* 0x000000040c0c7291 */ /* 0x008fe2000f8ec03f */
[----:B------:R-:W-:Y:S01]  /*0220*/  LEA.HI R5, R5, R0, RZ, 0x7 ;  /* 0x0000000005057211 */ /* 0x000fe200078f38ff */
[----:B------:R4:W-:Y:S01]  /*0230*/  STL [R1+0x18], RZ ;  /* 0x000018ff01007387 */ /* 0x0009e20000100800 */
[----:B--2---:R-:W-:-:S02]  /*0240*/  IABS R10, R7 ;  /* 0x00000007000a7213 */ /* 0x004fc40000000000 */
[----:B------:R-:W-:Y:S02]  /*0250*/  CS2R R186, SRZ ;  /* 0x0000000000ba7805 */ /* 0x000fe4000001ff00 */
[----:B------:R-:W-:Y:S01]  /*0260*/  SHF.R.S32.HI R5, RZ, 0x7, R5 ;  /* 0x00000007ff057819 */ /* 0x000fe20000011405 */
[----:B------:R4:W-:Y:S01]  /*0270*/  STL [R1+0x1c], RZ ;  /* 0x00001cff01007387 */ /* 0x0009e20000100800 */
[----:B------:R-:W-:Y:S02]  /*0280*/  CS2R R188, SRZ ;  /* 0x0000000000bc7805 */ /* 0x000fe4000001ff00 */
[----:B------:R-:W-:Y:S02]  /*0290*/  CS2R R190, SRZ ;  /* 0x0000000000be7805 */ /* 0x000fe4000001ff00 */
[----:B------:R-:W-:Y:S01]  /*02a0*/  CS2R R192, SRZ ;  /* 0x0000000000c07805 */ /* 0x000fe2000001ff00 */
[----:B------:R-:W-:Y:S01]  /*02b0*/  IMAD.SHL.U32 R6, R5, 0x4, RZ ;  /* 0x0000000405067824 */ /* 0x000fe200078e00ff */
[----:B------:R4:W-:Y:S01]  /*02c0*/  STL [R1+0x20], RZ ;  /* 0x000020ff01007387 */ /* 0x0009e20000100800 */
[----:B------:R-:W-:-:S02]  /*02d0*/  CS2R R194, SRZ ;  /* 0x0000000000c27805 */ /* 0x000fc4000001ff00 */
[----:B------:R-:W-:Y:S02]  /*02e0*/  CS2R R196, SRZ ;  /* 0x0000000000c47805 */ /* 0x000fe4000001ff00 */
[----:B------:R-:W-:Y:S02]  /*02f0*/  CS2R R198, SRZ ;  /* 0x0000000000c67805 */ /* 0x000fe4000001ff00 */
[-C--:B------:R-:W-:Y:S01]  /*0300*/  IABS R9, R6.reuse ;  /* 0x0000000600097213 */ /* 0x080fe20000000000 */
[----:B------:R4:W-:Y:S01]  /*0310*/  STL [R1+0x24], RZ ;  /* 0x000024ff01007387 */ /* 0x0009e20000100800 */
[----:B------:R-:W-:Y:S02]  /*0320*/  IABS R12, R6 ;  /* 0x00000006000c7213 */ /* 0x000fe40000000000 */
[----:B------:R-:W-:Y:S01]  /*0330*/  CS2R R200, SRZ ;  /* 0x0000000000c87805 */ /* 0x000fe2000001ff00 */
[----:B------:R-:W1:Y:S01]  /*0340*/  I2F.RP R0, R9 ;  /* 0x0000000900007306 */ /* 0x000e620000209400 */
[----:B------:R4:W-:Y:S01]  /*0350*/  STL [R1+0x28], RZ ;  /* 0x000028ff01007387 */ /* 0x0009e20000100800 */
[----:B------:R-:W-:-:S02]  /*0360*/  CS2R R202, SRZ ;  /* 0x0000000000ca7805 */ /* 0x000fc4000001ff00 */
[----:B------:R-:W-:Y:S02]  /*0370*/  CS2R R204, SRZ ;  /* 0x0000000000cc7805 */ /* 0x000fe4000001ff00 */
[----:B------:R-:W-:Y:S01]  /*0380*/  CS2R R206, SRZ ;  /* 0x0000000000ce7805 */ /* 0x000fe2000001ff00 */
[----:B------:R4:W-:Y:S01]  /*0390*/  STL [R1+0x2c], RZ ;  /* 0x00002cff01007387 */ /* 0x0009e20000100800 */
[----:B------:R-:W-:Y:S02]  /*03a0*/  CS2R R208, SRZ ;  /* 0x0000000000d07805 */ /* 0x000fe4000001ff00 */
[----:B------:R-:W-:Y:S02]  /*03b0*/  CS2R R210, SRZ ;  /* 0x0000000000d27805 */ /* 0x000fe4000001ff00 */
[----:B------:R-:W-:Y:S01]  /*03c0*/  CS2R R212, SRZ ;  /* 0x0000000000d47805 */ /* 0x000fe2000001ff00 */
[----:B------:R4:W-:Y:S01]  /*03d0*/  STL [R1+0x30], RZ ;  /* 0x000030ff01007387 */ /* 0x0009e20000100800 */
[----:B------:R-:W-:-:S02]  /*03e0*/  CS2R R214, SRZ ;  /* 0x0000000000d67805 */ /* 0x000fc4000001ff00 */
[----:B------:R-:W-:Y:S02]  /*03f0*/  CS2R R88, SRZ ;  /* 0x0000000000587805 */ /* 0x000fe4000001ff00 */
[----:B------:R-:W-:Y:S01]  /*0400*/  CS2R R90, SRZ ;  /* 0x00000000005a7805 */ /* 0x000fe2000001ff00 */
[----:B------:R4:W-:Y:S01]  /*0410*/  STL [R1+0x34], RZ ;  /* 0x000034ff01007387 */ /* 0x0009e20000100800 */
[----:B------:R-:W-:Y:S01]  /*0420*/  CS2R R92, SRZ ;  /* 0x00000000005c7805 */ /* 0x000fe2000001ff00 */
[----:B-1----:R-:W1:Y:S01]  /*0430*/  MUFU.RCP R0, R0 ;  /* 0x0000000000007308 */ /* 0x002e620000001000 */
        /* <DEDUP_REMOVED lines=15> */
[----:B------:R-:W-:Y:S01]  /*0530*/  CS2R R116, SRZ ;  /* 0x0000000000747805 */ /* 0x000fe2000001ff00 */
[----:B-1----:R-:W-:Y:S01]  /*0540*/  VIADD R4, R0, 0xffffffe ;  /* 0x0ffffffe00047836 */ /* 0x002fe20000000000 */
[----:B------:R4:W-:Y:S01]  /*0550*/  STL [R1+0x48], RZ ;  /* 0x000048ff01007387 */ /* 0x0009e20000100800 */
[----:B------:R-:W-:Y:S01]  /*0560*/  IMAD.MOV R0, RZ, RZ, -R12 ;  /* 0x000000ffff007224 */ /* 0x000fe200078e0a0c */
[----:B------:R-:W-:Y:S01]  /*0570*/  CS2R R118, SRZ ;  /* 0x0000000000767805 */ /* 0x000fe2000001ff00 */
[----:B------:R1:W2:Y:S01]  /*0580*/  F2I.FTZ.U32.TRUNC.NTZ R5, R4 ;  /* 0x0000000400057305 */ /* 0x0002a2000021f000 */
        /* <DEDUP_REMOVED lines=8> */
[----:B-1----:R-:W-:Y:S01]  /*0610*/  IMAD.MOV.U32 R4, RZ, RZ, RZ ;  /* 0x000000ffff047224 */ /* 0x002fe200078e00ff */
[----:B------:R4:W-:Y:S01]  /*0620*/  STL [R1+0x54], RZ ;  /* 0x000054ff01007387 */ /* 0x0009e20000100800 */
[----:B------:R-:W-:-:S02]  /*0630*/  CS2R R132, SRZ ;  /* 0x0000000000847805 */ /* 0x000fc4000001ff00 */
[----:B------:R-:W-:Y:S02]  /*0640*/  CS2R R134, SRZ ;  /* 0x0000000000867805 */ /* 0x000fe4000001ff00 */
[----:B------:R-:W-:Y:S01]  /*0650*/  CS2R R136, SRZ ;  /* 0x0000000000887805 */ /* 0x000fe2000001ff00 */
[----:B------:R4:W-:Y:S01]  /*0660*/  STL [R1+0x58], RZ ;  /* 0x000058ff01007387 */ /* 0x0009e20000100800 */
[--C-:B--2---:R-:W-:Y:S01]  /*0670*/  IMAD.MOV R8, RZ, RZ, -R5.reuse ;  /* 0x000000ffff087224 */ /* 0x104fe200078e0a05 */
[----:B------:R-:W-:Y:S02]  /*0680*/  CS2R R138, SRZ ;  /* 0x00000000008a7805 */ /* 0x000fe4000001ff00 */
[----:B------:R-:W-:Y:S01]  /*0690*/  CS2R R140, SRZ ;  /* 0x00000000008c7805 */ /* 0x000fe2000001ff00 */
[----:B------:R4:W-:Y:S01]  /*06a0*/  STL [R1+0x5c], RZ ;  /* 0x00005cff01007387 */ /* 0x0009e20000100800 */
[----:B------:R-:W-:Y:S01]  /*06b0*/  IMAD R11, R8, R9, RZ ;  /* 0x00000009080b7224 */ /* 0x000fe200078e02ff */
[----:B------:R-:W-:Y:S01]  /*06c0*/  CS2R R142, SRZ ;  /* 0x00000000008e7805 */ /* 0x000fe2000001ff00 */
[----:B------:R-:W-:Y:S01]  /*06d0*/  IMAD.MOV.U32 R8, RZ, RZ, R10 ;  /* 0x000000ffff087224 */ /* 0x000fe200078e000a */
[----:B------:R4:W-:Y:S01]  /*06e0*/  STL [R1+0x60], RZ ;  /* 0x000060ff01007387 */ /* 0x0009e20000100800 */
[----:B------:R-:W-:Y:S01]  /*06f0*/  IMAD.HI.U32 R5, R5, R11, R4 ;  /* 0x0000000b05057227 */ /* 0x000fe200078e0004 */
[----:B------:R-:W-:-:S02]  /*0700*/  CS2R R144, SRZ ;  /* 0x0000000000907805 */ /* 0x000fc4000001ff00 */
[----:B------:R-:W-:Y:S01]  /*0710*/  CS2R R146, SRZ ;  /* 0x0000000000927805 */ /* 0x000fe2000001ff00 */
[----:B------:R4:W-:Y:S01]  /*0720*/  STL [R1+0x64], RZ ;  /* 0x000064ff01007387 */ /* 0x0009e20000100800 */
[----:B------:R-:W-:Y:S02]  /*0730*/  CS2R R148, SRZ ;  /* 0x0000000000947805 */ /* 0x000fe4000001ff00 */
[----:B------:R-:W-:Y:S01]  /*0740*/  CS2R R150, SRZ ;  /* 0x0000000000967805 */ /* 0x000fe2000001ff00 */
[----:B------:R-:W-:Y:S01]  /*0750*/  IMAD.HI.U32 R5, R5, R8, RZ ;  /* 0x0000000805057227 */ /* 0x000fe200078e00ff */
[----:B------:R4:W-:Y:S01]  /*0760*/  STL [R1+0x68], RZ ;  /* 0x000068ff01007387 */ /* 0x0009e20000100800 */
[----:B------:R-:W-:Y:S02]  /*0770*/  CS2R R24, SRZ ;  /* 0x0000000000187805 */ /* 0x000fe4000001ff00 */
[----:B------:R-:W-:Y:S01]  /*0780*/  CS2R R26, SRZ ;  /* 0x00000000001a7805 */ /* 0x000fe2000001ff00 */
[----:B------:R-:W-:Y:S01]  /*0790*/  IMAD R0, R5, R0, R8 ;  /* 0x0000000005007224 */ /* 0x000fe200078e0208 */
[----:B------:R4:W-:Y:S01]  /*07a0*/  STL [R1+0x6c], RZ ;  /* 0x00006cff01007387 */ /* 0x0009e20000100800 */
[----:B------:R-:W-:-:S02]  /*07b0*/  CS2R R28, SRZ ;  /* 0x00000000001c7805 */ /* 0x000fc4000001ff00 */
[----:B------:R-:W-:Y:S02]  /*07c0*/  CS2R R30, SRZ ;  /* 0x00000000001e7805 */ /* 0x000fe4000001ff00 */
[----:B------:R-:W-:Y:S02]  /*07d0*/  CS2R R32, SRZ ;  /* 0x0000000000207805 */ /* 0x000fe4000001ff00 */
[----:B------:R-:W-:Y:S01]  /*07e0*/  ISETP.GT.U32.AND P1, PT, R9, R0, PT ;  /* 0x000000000900720c */ /* 0x000fe20003f24070 */
        /* <DEDUP_REMOVED lines=12> */
[----:B------:R-:W-:Y:S01]  /*08b0*/  @!P1 IMAD.IADD R0, R0, 0x1, -R9 ;  /* 0x0000000100009824 */ /* 0x000fe200078e0a09 */
[----:B------:R4:W-:Y:S01]  /*08c0*/  STL [R1+0x7c], RZ ;  /* 0x00007cff01007387 */ /* 0x0009e20000100800 */
[----:B------:R-:W-:Y:S01]  /*08d0*/  @!P1 VIADD R5, R5, 0x1 ;  /* 0x0000000105059836 */ /* 0x000fe20000000000 */
[----:B------:R-:W-:-:S02]  /*08e0*/  ISETP.NE.AND P1, PT, R6, RZ, PT ;  /* 0x000000ff0600720c */ /* 0x000fc40003f25270 */
[----:B------:R-:W-:Y:S02]  /*08f0*/  CS2R R52, SRZ ;  /* 0x0000000000347805 */ /* 0x000fe4000001ff00 */
[----:B------:R-:W-:Y:S01]  /*0900*/  ISETP.GE.U32.AND P0, PT, R0, R9, PT ;  /* 0x000000090000720c */ /* 0x000fe20003f06070 */
[----:B------:R4:W-:Y:S01]  /*0910*/  STL [R1+0x80], RZ ;  /* 0x000080ff01007387 */ /* 0x0009e20000100800 */
[----:B------:R-:W-:Y:S02]  /*0920*/  LOP3.LUT R0, R7, R6, RZ, 0x3c, !PT ;  /* 0x0000000607007212 */ /* 0x000fe400078e3cff */
[----:B------:R-:W-:Y:S02]  /*0930*/  CS2R R54, SRZ ;  /* 0x0000000000367805 */ /* 0x000fe4000001ff00 */
[----:B------:R-:W-:Y:S01]  /*0940*/  CS2R R56, SRZ ;  /* 0x0000000000387805 */ /* 0x000fe2000001ff00 */
[----:B------:R4:W-:Y:S01]  /*0950*/  STL [R1+0x84], RZ ;  /* 0x000084ff01007387 */ /* 0x0009e20000100800 */
[----:B------:R-:W-:Y:S01]  /*0960*/  ISETP.GE.AND P2, PT, R0, RZ, PT ;  /* 0x000000ff0000720c */ /* 0x000fe20003f46270 */
[----:B------:R-:W-:Y:S01]  /*0970*/  VIADD R0, R2, 0xff ;  /* 0x000000ff02007836 */ /* 0x000fe20000000000 */
[----:B------:R-:W-:Y:S01]  /*0980*/  CS2R R58, SRZ ;  /* 0x00000000003a7805 */ /* 0x000fe2000001ff00 */
[----:B------:R4:W-:Y:S01]  /*0990*/  STL [R1+0x88], RZ ;  /* 0x000088ff01007387 */ /* 0x0009e20000100800 */
[----:B------:R-:W-:-:S02]  /*09a0*/  CS2R R60, SRZ ;  /* 0x00000000003c7805 */ /* 0x000fc4000001ff00 */
[----:B------:R-:W-:Y:S02]  /*09b0*/  CS2R R62, SRZ ;  /* 0x00000000003e7805 */ /* 0x000fe4000001ff00 */
[----:B------:R-:W-:Y:S01]  /*09c0*/  CS2R R64, SRZ ;  /* 0x0000000000407805 */ /* 0x000fe2000001ff00 */
[----:B------:R-:W-:Y:S01]  /*09d0*/  @P0 VIADD R5, R5, 0x1 ;  /* 0x0000000105050836 */ /* 0x000fe20000000000 */
[----:B------:R4:W-:Y:S01]  /*09e0*/  STL [R1+0x8c], RZ ;  /* 0x00008cff01007387 */ /* 0x0009e20000100800 */
[----:B------:R-:W-:Y:S02]  /*09f0*/  CS2R R66, SRZ ;  /* 0x0000000000427805 */ /* 0x000fe4000001ff00 */
[----:B------:R-:W-:Y:S01]  /*0a00*/  CS2R R68, SRZ ;  /* 0x0000000000447805 */ /* 0x000fe2000001ff00 */
[----:B------:R-:W-:Y:S01]  /*0a10*/  IMAD.MOV.U32 R4, RZ, RZ, R5 ;  /* 0x000000ffff047224 */ /* 0x000fe200078e0005 */
[----:B------:R-:W-:Y:S01]  /*0a20*/  SHF.R.S32.HI R5, RZ, 0x1f, R0 ;  /* 0x0000001fff057819 */ /* 0x000fe20000011400 */
[----:B------:R4:W-:Y:S01]  /*0a30*/  STL [R1+0x90], RZ ;  /* 0x000090ff01007387 */ /* 0x0009e20000100800 */
[----:B------:R-:W-:Y:S01]  /*0a40*/  CS2R R70, SRZ ;  /* 0x0000000000467805 */ /* 0x000fe2000001ff00 */
[----:B------:R-:W-:Y:S01]  /*0a50*/  @!P2 IMAD.MOV R4, RZ, RZ, -R4 ;  /* 0x000000ffff04a224 */ /* 0x000fe200078e0a04 */
[----:B------:R-:W-:Y:S01]  /*0a60*/  @!P1 LOP3.LUT R4, RZ, R6, RZ, 0x33, !PT ;  /* 0x00000006ff049212 */ /* 0x000fe200078e33ff */
[----:B------:R4:W-:Y:S01]  /*0a70*/  STL [R1+0x94], RZ ;  /* 0x000094ff01007387 */ /* 0x0009e20000100800 */
[----:B------:R-:W-:-:S02]  /*0a80*/  LEA.HI R5, R5, R0, RZ, 0x8 ;  /* 0x0000000005057211 */ /* 0x000fc400078f40ff */
[----:B------:R-:W-:Y:S02]  /*0a90*/  CS2R R72, SRZ ;  /* 0x0000000000487805 */ /* 0x000fe4000001ff00 */
[----:B------:R-:W-:Y:S01]  /*0aa0*/  CS2R R74, SRZ ;  /* 0x00000000004a7805 */ /* 0x000fe2000001ff00 */
[----:B------:R-:W-:Y:S01]  /*0ab0*/  IMAD.SHL.U32 R13, R4, 0x4, RZ ;  /* 0x00000004040d7824 */ /* 0x000fe200078e00ff */
[----:B------:R4:W-:Y:S01]  /*0ac0*/  STL [R1+0x98], RZ ;  /* 0x000098ff01007387 */ /* 0x0009e20000100800 */
[----:B------:R-:W-:Y:S01]  /*0ad0*/  IMAD.MOV R4, RZ, RZ, -R4 ;  /* 0x000000ffff047224 */ /* 0x000fe200078e0a04 */
[----:B------:R-:W-:Y:S02]  /*0ae0*/  CS2R R76, SRZ ;  /* 0x00000000004c7805 */ /* 0x000fe4000001ff00 */
[----:B------:R-:W-:Y:S02]  /*0af0*/  CS2R R78, SRZ ;  /* 0x00000000004e7805 */ /* 0x000fe4000001ff00 */
[----:B------:R-:W-:Y:S01]  /*0b00*/  LEA.HI.SX32 R5, R5, -R13, 0x18 ;  /* 0x8000000d05057211 */ /* 0x000fe200078fc2ff */
[----:B------:R-:W-:Y:S01]  /*0b10*/  IMAD R6, R6, R4, R7 ;  /* 0x0000000406067224 */ /* 0x000fe200078e0207 */
[----:B------:R4:W-:Y:S01]  /*0b20*/  STL [R1+0x9c], RZ ;  /* 0x00009cff01007387 */ /* 0x0009e20000100800 */
[----:B------:R-:W-:-:S02]  /*0b30*/  CS2R R80, SRZ ;  /* 0x0000000000507805 */ /* 0x000fc4000001ff00 */
[----:B------:R-:W-:Y:S02]  /*0b40*/  VIMNMX R15, R5, 0x4, PT ;  /* 0x00000004050f7848 */ /* 0x000fe40003fe0100 */
[----:B------:R-:W-:Y:S02]  /*0b50*/  CS2R R82, SRZ ;  /* 0x0000000000527805 */ /* 0x000fe4000001ff00 */
[----:B------:R-:W-:Y:S01]  /*0b60*/  IABS R11, R6 ;  /* 0x00000006000b7213 */ /* 0x000fe20000000000 */
[----:B------:R4:W-:Y:S01]  /*0b70*/  STL [R1+0xa0], RZ ;  /* 0x0000a0ff01007387 */ /* 0x0009e20000100800 */
[----:B------:R-:W-:Y:S02]  /*0b80*/  IABS R9, R15 ;  /* 0x0000000f00097213 */ /* 0x000fe40000000000 */
[----:B------:R-:W-:Y:S02]  /*0b90*/  CS2R R84, SRZ ;  /* 0x0000000000547805 */ /* 0x000fe4000001ff00 */
[----:B------:R-:W-:Y:S01]  /*0ba0*/  CS2R R86, SRZ ;  /* 0x0000000000567805 */ /* 0x000fe2000001ff00 */
[----:B------:R4:W-:Y:S01]  /*0bb0*/  STL [R1+0xa4], RZ ;  /* 0x0000a4ff01007387 */ /* 0x0009e20000100800 */
[----:B------:R-:W1:Y:S03]  /*0bc0*/  I2F.RP R0, R9 ;  /* 0x0000000900007306 */ /* 0x000e660000209400 */
[----:B------:R4:W-:Y:S04]  /*0bd0*/  STL [R1+0xa8], RZ ;  /* 0x0000a8ff01007387 */ /* 0x0009e80000100800 */
[----:B------:R4:W-:Y:S04]  /*0be0*/  STL [R1+0xac], RZ ;  /* 0x0000acff01007387 */ /* 0x0009e80000100800 */
[----:B------:R4:W-:Y:S01]  /*0bf0*/  STL [R1+0xb0], RZ ;  /* 0x0000b0ff01007387 */ /* 0x0009e20000100800 */
[----:B-1----:R-:W1:Y:S03]  /*0c00*/  MUFU.RCP R0, R0 ;  /* 0x0000000000007308 */ /* 0x002e660000001000 */
[----:B------:R4:W-:Y:S04]  /*0c10*/  STL [R1+0xb4], RZ ;  /* 0x0000b4ff01007387 */ /* 0x0009e80000100800 */
[----:B------:R4:W-:Y:S04]  /*0c20*/  STL [R1+0xb8], RZ ;  /* 0x0000b8ff01007387 */ /* 0x0009e80000100800 */
[----:B------:R4:W-:Y:S04]  /*0c30*/  STL [R1+0xbc], RZ ;  /* 0x0000bcff01007387 */ /* 0x0009e80000100800 */
[----:B------:R4:W-:Y:S01]  /*0c40*/  STL [R1+0xc0], RZ ;  /* 0x0000c0ff01007387 */ /* 0x0009e20000100800 */
[----:B-1----:R-:W-:-:S03]  /*0c50*/  VIADD R5, R0, 0xffffffe ;  /* 0x0ffffffe00057836 */ /* 0x002fc60000000000 */
[----:B------:R4:W-:Y:S04]  /*0c60*/  STL [R1+0xc4], RZ ;  /* 0x0000c4ff01007387 */ /* 0x0009e80000100800 */
[----:B------:R4:W-:Y:S01]  /*0c70*/  STL [R1+0xc8], RZ ;  /* 0x0000c8ff01007387 */ /* 0x0009e20000100800 */
[----:B------:R-:W1:Y:S03]  /*0c80*/  F2I.FTZ.U32.TRUNC.NTZ R5, R5 ;  /* 0x0000000500057305 */ /* 0x000e66000021f000 */
[----:B------:R4:W-:Y:S04]  /*0c90*/  STL [R1+0xcc], RZ ;  /* 0x0000ccff01007387 */ /* 0x0009e80000100800 */
[----:B------:R4:W-:Y:S04]  /*0ca0*/  STL [R1+0xd0], RZ ;  /* 0x0000d0ff01007387 */ /* 0x0009e80000100800 */
[----:B------:R4:W-:Y:S01]  /*0cb0*/  STL [R1+0xd4], RZ ;  /* 0x0000d4ff01007387 */ /* 0x0009e20000100800 */
[----:B-1----:R-:W-:-:S03]  /*0cc0*/  IMAD.MOV R8, RZ, RZ, -R5 ;  /* 0x000000ffff087224 */ /* 0x002fc600078e0a05 */
[----:B------:R4:W-:Y:S01]  /*0cd0*/  STL [R1+0xd8], RZ ;  /* 0x0000d8ff01007387 */ /* 0x0009e20000100800 */
[----:B------:R-:W-:Y:S01]  /*0ce0*/  IMAD.MOV.U32 R4, RZ, RZ, R8 ;  /* 0x000000ffff047224 */ /* 0x000fe200078e0008 */
[----:B------:R-:W-:Y:S02]  /*0cf0*/  IABS R8, R15 ;  /* 0x0000000f00087213 */ /* 0x000fe40000000000 */
[----:B------:R4:W-:Y:S01]  /*0d00*/  STL [R1+0xdc], RZ ;  /* 0x0000dcff01007387 */ /* 0x0009e20000100800 */
[----:B------:R-:W-:Y:S02]  /*0d10*/  IMAD R7, R4, R9, RZ ;  /* 0x0000000904077224 */ /* 0x000fe400078e02ff */
[----:B------:R-:W-:Y:S01]  /*0d20*/  IMAD.MOV.U32 R4, RZ, RZ, RZ ;  /* 0x000000ffff047224 */ /* 0x000fe200078e00ff */
[----:B------:R4:W-:Y:S01]  /*0d30*/  STL [R1+0xe0], RZ ;  /* 0x0000e0ff01007387 */ /* 0x0009e20000100800 */
[----:B------:R-:W-:Y:S02]  /*0d40*/  IMAD.MOV R0, RZ, RZ, -R8 ;  /* 0x000000ffff007224 */ /* 0x000fe400078e0a08 */
[----:B------:R-:W-:Y:S01]  /*0d50*/  IMAD.HI.U32 R4, R5, R7, R4 ;  /* 0x0000000705047227 */ /* 0x000fe200078e0004 */
[----:B------:R4:W-:Y:S01]  /*0d60*/  STL [R1+0xe4], RZ ;  /* 0x0000e4ff01007387 */ /* 0x0009e20000100800 */
[----:B0-----:R-:W-:-:S03]  /*0d70*/  LOP3.LUT R5, R230, 0x7f, RZ, 0xc0, !PT ;  /* 0x0000007fe6057812 */ /* 0x001fc600078ec0ff */
[----:B------:R4:W-:Y:S01]  /*0d80*/  STL [R1+0xe8], RZ ;  /* 0x0000e8ff01007387 */ /* 0x0009e20000100800 */
[----:B------:R-:W-:-:S03]  /*0d90*/  IMAD.HI.U32 R4, R4, R11, RZ ;  /* 0x0000000b04047227 */ /* 0x000fc600078e00ff */
[----:B------:R4:W-:Y:S01]  /*0da0*/  STL [R1+0xec], RZ ;  /* 0x0000ecff01007387 */ /* 0x0009e20000100800 */
[----:B------:R-:W-:-:S03]  /*0db0*/  IMAD R0, R4, R0, R11 ;  /* 0x0000000004007224 */ /* 0x000fc600078e020b */
[----:B------:R4:W-:Y:S02]  /*0dc0*/  STL [R1+0xf0], RZ ;  /* 0x0000f0ff01007387 */ /* 0x0009e40000100800 */
[----:B------:R-:W-:Y:S02]  /*0dd0*/  ISETP.GT.U32.AND P1, PT, R9, R0, PT ;  /* 0x000000000900720c */ /* 0x000fe40003f24070 */
[----:B------:R4:W-:Y:S04]  /*0de0*/  STL [R1+0xf4], RZ ;  /* 0x0000f4ff01007387 */ /* 0x0009e80000100800 */
[----:B------:R4:W-:Y:S04]  /*0df0*/  STL [R1+0xf8], RZ ;  /* 0x0000f8ff01007387 */ /* 0x0009e80000100800 */
[----:B------:R4:W-:Y:S03]  /*0e00*/  STL [R1+0xfc], RZ ;  /* 0x0000fcff01007387 */ /* 0x0009e60000100800 */
[----:B------:R-:W-:-:S02]  /*0e10*/  @!P1 IMAD.IADD R0, R0, 0x1, -R9 ;  /* 0x0000000100009824 */ /* 0x000fc400078e0a09 */
[----:B------:R-:W-:Y:S01]  /*0e20*/  @!P1 VIADD R4, R4, 0x1 ;  /* 0x0000000104049836 */ /* 0x000fe20000000000 */
[----:B------:R-:W-:Y:S02]  /*0e30*/  ISETP.NE.AND P1, PT, R15, RZ, PT ;  /* 0x000000ff0f00720c */ /* 0x000fe40003f25270 */
[----:B------:R-:W-:Y:S02]  /*0e40*/  ISETP.GE.U32.AND P0, PT, R0, R9, PT ;  /* 0x000000090000720c */ /* 0x000fe40003f06070 */
[----:B------:R-:W-:-:S04]  /*0e50*/  LOP3.LUT R0, R6, R15, RZ, 0x3c, !PT ;  /* 0x0000000f06007212 */ /* 0x000fc800078e3cff */
[----:B------:R-:W-:-:S07]  /*0e60*/  ISETP.GE.AND P2, PT, R0, RZ, PT ;  /* 0x000000ff0000720c */ /* 0x000fce0003f46270 */
[----:B------:R-:W-:-:S06]  /*0e70*/  @P0 VIADD R4, R4, 0x1 ;  /* 0x0000000104040836 */ /* 0x000fcc0000000000 */
[----:B------:R-:W-:Y:S01]  /*0e80*/  @!P2 IMAD.MOV R4, RZ, RZ, -R4 ;  /* 0x000000ffff04a224 */ /* 0x000fe200078e0a04 */
[----:B------:R-:W-:-:S05]  /*0e90*/  @!P1 LOP3.LUT R4, RZ, R15, RZ, 0x33, !PT ;  /* 0x0000000fff049212 */ /* 0x000fca00078e33ff */
[----:B------:R-:W-:Y:S02]  /*0ea0*/  IMAD.MOV R0, RZ, RZ, -R4 ;  /* 0x000000ffff007224 */ /* 0x000fe400078e0a04 */
[----:B------:R-:W-:Y:S02]  /*0eb0*/  IMAD.SHL.U32 R12, R4, 0x80, RZ ;  /* 0x00000080040c7824 */ /* 0x000fe400078e00ff */
[----:B------:R-:W-:Y:S01]  /*0ec0*/  IMAD R0, R15, R0, R6 ;  /* 0x000000000f007224 */ /* 0x000fe200078e0206 */
[----:B------:R-:W-:-:S03]  /*0ed0*/  LOP3.LUT R15, R230, 0x60, RZ, 0xc0, !PT ;  /* 0x00000060e60f7812 */ /* 0x000fc600078ec0ff */
[----:B------:R-:W-:Y:S02]  /*0ee0*/  IMAD.IADD R13, R13, 0x1, R0 ;  /* 0x000000010d0d7824 */ /* 0x000fe400078e0200 */
[----:B------:R-:W0:Y:S02]  /*0ef0*/  LDC R0, c[0x0][0x230] ;  /* 0x00008c00ff007b82 */ /* 0x000e240000000800 */
[----:B------:R-:W-:-:S04]  /*0f00*/  IMAD R13, R13, 0x100, R5 ;  /* 0x000001000d0d7824 */ /* 0x000fc800078e0205 */
[----:B------:R-:W-:Y:S02]  /*0f10*/  VIADD R14, R13, 0x80 ;  /* 0x000000800d0e7836 */ /* 0x000fe40000000000 */
[----:B0-----:R-:W-:-:S05]  /*0f20*/  VIADD R0, R0, 0x1f ;  /* 0x0000001f00007836 */ /* 0x001fca0000000000 */
[----:B------:R-:W-:-:S13]  /*0f30*/  ISETP.GE.AND P0, PT, R0, 0x20, PT ;  /* 0x000000200000780c */ /* 0x000fda0003f06270 */
[----:B----4-:R-:W-:Y:S05]  /*0f40*/  @!P0 BRA `(.L_x_0) ;  /* 0x0000008c006c8947 */ /* 0x010fea0003800000 */
[----:B------:R-:W-:Y:S01]  /*0f50*/  IABS R19, R2 ;  /* 0x0000000200137213 */ /* 0x000fe20000000000 */
[----:B------:R-:W-:Y:S01]  /*0f60*/  ULDC UR4, c[0x0][0x240] ;  /* 0x0000900000047ab9 */ /* 0x000fe20000000800 */
[----:B------:R-:W-:Y:S01]  /*0f70*/  IABS R6, R3 ;  /* 0x0000000300067213 */ /* 0x000fe20000000000 */
[----:B------:R-:W-:Y:S01]  /*0f80*/  ULDC.64 UR8, c[0x0][0x218] ;  /* 0x0000860000087ab9 */ /* 0x000fe20000000a00 */
[----:B------:R-:W0:Y:S01]  /*0f90*/  I2F.RP R5, R19 ;  /* 0x0000001300057306 */ /* 0x000e220000209400 */
[----:B------:R-:W-:Y:S01]  /*0fa0*/  LEA.HI R20, R15, R12, RZ, 0x1b ;  /* 0x0000000c0f147211 */ /* 0x000fe200078fd8ff */
[----:B------:R-:W-:Y:S01]  /*0fb0*/  ULDC UR10, c[0x0][0x234] ;  /* 0x00008d00000a7ab9 */ /* 0x000fe20000000800 */
[----:B------:R-:W-:Y:S01]  /*0fc0*/  ISETP.GE.AND P2, PT, R14, RZ, PT ;  /* 0x000000ff0e00720c */ /* 0x000fe20003f46270 */
[----:B------:R-:W-:Y:S01]  /*0fd0*/  USHF.R.U32.HI UR13, URZ, 0x4, UR12 ;  /* 0x000000043f0d7899 */ /* 0x000fe2000801160c */
[----:B------:R-:W-:Y:S01]  /*0fe0*/  IABS R73, R20 ;  /* 0x0000001400497213 */ /* 0x000fe20000000000 */
[C---:B------:R-:W-:Y:S01]  /*0ff0*/  VIADD R17, R20.reuse, 0x7c ;  /* 0x0000007c14117836 */ /* 0x040fe20000000000 */
[----:B------:R-:W-:Y:S01]  /*1000*/  ULDC UR7, c[0x0][0x23c] ;  /* 0x00008f0000077ab9 */ /* 0x000fe20000000800 */
[----:B------:R-:W1:Y:S01]  /*1010*/  I2F.RP R7, R6 ;  /* 0x0000000600077306 */ /* 0x000e620000209400 */
[C---:B------:R-:W-:Y:S01]  /*1020*/  VIADD R18, R20.reuse, 0x78 ;  /* 0x0000007814127836 */ /* 0x040fe20000000000 */
[----:B------:R-:W-:Y:S01]  /*1030*/  USGXT.U32 UR13, UR13, 0xe ;  /* 0x0000000e0d0d789a */ /* 0x000fe20008000000 */
[C---:B------:R-:W-:Y:S01]  /*1040*/  VIADD R21, R20.reuse, 0x74 ;  /* 0x0000007414157836 */ /* 0x040fe20000000000 */
[----:B------:R-:W-:Y:S01]  /*1050*/  ISETP.GE.AND P4, PT, R17, RZ, PT ;  /* 0x000000ff1100720c */ /* 0x000fe20003f86270 */
[C---:B------:R-:W-:Y:S01]  /*1060*/  VIADD R22, R20.reuse, 0x50 ;  /* 0x0000005014167836 */ /* 0x040fe20000000000 */
[----:B------:R-:W-:Y:S01]  /*1070*/  IABS R15, R18 ;  /* 0x00000012000f7213 */ /* 0x000fe20000000000 */
[C---:B------:R-:W-:Y:S01]  /*1080*/  VIADD R26, R20.reuse, 0x44 ;  /* 0x00000044141a7836 */ /* 0x040fe20000000000 */
[----:B0-----:R-:W0:Y:S01]  /*1090*/  MUFU.RCP R5, R5 ;  /* 0x0000000500057308 */ /* 0x001e220000001000 */
[----:B------:R-:W-:Y:S01]  /*10a0*/  IABS R16, R21 ;  /* 0x0000001500107213 */ /* 0x000fe20000000000 */
[----:B------:R-:W-:Y:S01]  /*10b0*/  VIADD R24, R20, 0x48 ;  /* 0x0000004814187836 */ /* 0x000fe20000000000 */
[----:B------:R-:W-:Y:S01]  /*10c0*/  ISETP.GE.AND P5, PT, R18, RZ, PT ;  /* 0x000000ff1200720c */ /* 0x000fe20003fa6270 */
[C---:B------:R-:W-:Y:S01]  /*10d0*/  VIADD R18, R20.reuse, 0x6c ;  /* 0x0000006c14127836 */ /* 0x040fe20000000000 */
[----:B------:R-:W-:Y:S01]  /*10e0*/  ISETP.GE.AND P6, PT, R21, RZ, PT ;  /* 0x000000ff1500720c */ /* 0x000fe20003fc6270 */
[C---:B------:R-:W-:Y:S01]  /*10f0*/  VIADD R28, R20.reuse, 0x18 ;  /* 0x00000018141c7836 */ /* 0x040fe20000000000 */
[----:B------:R-:W-:Y:S01]  /*1100*/  IABS R33, R22 ;  /* 0x0000001600217213 */ /* 0x000fe20000000000 */
[----:B-1----:R-:W1:Y:S01]  /*1110*/  MUFU.RCP R7, R7 ;  /* 0x0000000700077308 */ /* 0x002e620000001000 */
[----:B------:R-:W-:Y:S01]  /*1120*/  IABS R39, R26 ;  /* 0x0000001a00277213 */ /* 0x000fe20000000000 */
[C---:B------:R-:W-:Y:S01]  /*1130*/  VIADD R30, R20.reuse, 0x14 ;  /* 0x00000014141e7836 */ /* 0x040fe20000000000 */
[----:B------:R-:W-:Y:S01]  /*1140*/  IABS R37, R24 ;  /* 0x0000001800257213 */ /* 0x000fe20000000000 */
[C---:B------:R-:W-:Y:S01]  /*1150*/  VIADD R32, R20.reuse, 0x10 ;  /* 0x0000001014207836 */ /* 0x040fe20000000000 */
[----:B------:R-:W-:Y:S01]  /*1160*/  IABS R61, R28 ;  /* 0x0000001c003d7213 */ /* 0x000fe20000000000 */
[C---:B------:R-:W-:Y:S01]  /*1170*/  VIADD R36, R20.reuse, 0x8 ;  /* 0x0000000814247836 */ /* 0x040fe20000000000 */
[----:B------:R-:W-:Y:S01]  /*1180*/  IABS R63, R30 ;  /* 0x0000001e003f7213 */ /* 0x000fe20000000000 */
[C---:B------:R-:W-:Y:S01]  /*1190*/  VIADD R34, R20.reuse, 0xc ;  /* 0x0000000c14227836 */ /* 0x040fe20000000000 */
[----:B------:R-:W-:Y:S01]  /*11a0*/  IABS R65, R32 ;  /* 0x0000002000417213 */ /* 0x000fe20000000000 */
[----:B0-----:R-:W-:Y:S01]  /*11b0*/  VIADD R8, R5, 0xffffffe ;  /* 0x0ffffffe05087836 */ /* 0x001fe20000000000 */
[----:B------:R-:W-:Y:S01]  /*11c0*/  IABS R69, R36 ;  /* 0x0000002400457213 */ /* 0x000fe20000000000 */
[----:B------:R-:W-:Y:S01]  /*11d0*/  VIADD R38, R20, 0x4 ;  /* 0x0000000414267836 */ /* 0x000fe20000000000 */
[----:B------:R-:W-:Y:S01]  /*11e0*/  IABS R67, R34 ;  /* 0x0000002200437213 */ /* 0x000fe20000000000 */
[----:B------:R0:W2:Y:S01]  /*11f0*/  F2I.FTZ.U32.TRUNC.NTZ R9, R8 ;  /* 0x0000000800097305 */ /* 0x0000a2000021f000 */
[----:B------:R-:W-:Y:S01]  /*1200*/  UIADD3 UR5, UR12, 0x2000, URZ ;  /* 0x000020000c057890 */ /* 0x000fe2000fffe03f */
[----:B------:R-:W-:Y:S01]  /*1210*/  CS2R R152, SRZ ;  /* 0x0000000000987805 */ /* 0x000fe2000001ff00 */
[----:B-1----:R-:W-:Y:S01]  /*1220*/  VIADD R4, R7, 0xffffffe ;  /* 0x0ffffffe07047836 */ /* 0x002fe20000000000 */
[----:B------:R-:W-:Y:S01]  /*1230*/  IABS R71, R38 ;  /* 0x0000002600477213 */ /* 0x000fe20000000000 */
[----:B------:R-:W-:Y:S01]  /*1240*/  ULDC UR11, c[0x0][0x230] ;  /* 0x00008c00000b7ab9 */ /* 0x000fe20000000800 */
[----:B------:R-:W-:Y:S01]  /*1250*/  ULDC UR18, c[0x0][0x210] ;  /* 0x0000840000127ab9 */ /* 0x000fe20000000800 */
[----:B------:R-:W-:Y:S01]  /*1260*/  USHF.L.U32 UR24, UR7, 0x5, URZ ;  /* 0x0000000507187899 */ /* 0x000fe2000800063f */
[----:B------:R1:W3:Y:S01]  /*1270*/  F2I.FTZ.U32.TRUNC.NTZ R5, R4 ;  /* 0x0000000400057305 */ /* 0x0002e2000021f000 */
[----:B0-----:R-:W-:Y:S01]  /*1280*/  IMAD.MOV.U32 R8, RZ, RZ, RZ ;  /* 0x000000ffff087224 */ /* 0x001fe200078e00ff */
[----:B------:R-:W-:Y:S01]  /*1290*/  USHF.R.U32.HI UR5, URZ, 0x4, UR5 ;  /* 0x000000043f057899 */ /* 0x000fe20008011605 */
[----:B------:R-:W-:-:S02]  /*12a0*/  CS2R R154, SRZ ;  /* 0x00000000009a7805 */ /* 0x000fc4000001ff00 */
[----:B------:R-:W-:Y:S02]  /*12b0*/  CS2R R156, SRZ ;  /* 0x00000000009c7805 */ /* 0x000fe4000001ff00 */
[----:B------:R-:W-:Y:S02]  /*12c0*/  CS2R R158, SRZ ;  /* 0x00000000009e7805 */ /* 0x000fe4000001ff00 */
[----:B------:R-:W-:Y:S01]  /*12d0*/  CS2R R160, SRZ ;  /* 0x0000000000a07805 */ /* 0x000fe2000001ff00 */
[----:B--2---:R-:W-:Y:S01]  /*12e0*/  IMAD.MOV R10, RZ, RZ, -R9 ;  /* 0x000000ffff0a7224 */ /* 0x004fe200078e0a09 */
[----:B------:R-:W-:Y:S01]  /*12f0*/  CS2R R162, SRZ ;  /* 0x0000000000a27805 */ /* 0x000fe2000001ff00 */
[----:B-1----:R-:W-:Y:S01]  /*1300*/  IMAD.MOV.U32 R4, RZ, RZ, RZ ;  /* 0x000000ffff047224 */ /* 0x002fe200078e00ff */
[----:B------:R-:W-:Y:S01]  /*1310*/  CS2R R164, SRZ ;  /* 0x0000000000a47805 */ /* 0x000fe2000001ff00 */
[----:B------:R-:W-:Y:S01]  /*1320*/  IMAD R11, R10, R19, RZ ;  /* 0x000000130a0b7224 */ /* 0x000fe200078e02ff */
[----:B------:R-:W-:-:S02]  /*1330*/  IABS R10, R14 ;  /* 0x0000000e000a7213 */ /* 0x000fc40000000000 */
[----:B------:R-:W-:Y:S02]  /*1340*/  CS2R R166, SRZ ;  /* 0x0000000000a67805 */ /* 0x000fe4000001ff00 */
[----:B------:R-:W-:Y:S01]  /*1350*/  CS2R R168, SRZ ;  /* 0x0000000000a87805 */ /* 0x000fe2000001ff00 */
[----:B------:R-:W-:Y:S01]  /*1360*/  IMAD.HI.U32 R9, R9, R11, R8 ;  /* 0x0000000b09097227 */ /* 0x000fe200078e0008 */
[----:B------:R-:W-:Y:S02]  /*1370*/  IABS R11, R13 ;  /* 0x0000000d000b7213 */ /* 0x000fe40000000000 */
[----:B------:R-:W-:Y:S02]  /*1380*/  CS2R R170, SRZ ;  /* 0x0000000000aa7805 */ /* 0x000fe4000001ff00 */
[----:B------:R-:W-:Y:S01]  /*1390*/  CS2R R172, SRZ ;  /* 0x0000000000ac7805 */ /* 0x000fe2000001ff00 */
[----:B------:R-:W-:Y:S01]  /*13a0*/  IMAD.MOV.U32 R8, RZ, RZ, R10 ;  /* 0x000000ffff087224 */ /* 0x000fe200078e000a */
[----:B------:R-:W-:Y:S01]  /*13b0*/  CS2R R174, SRZ ;  /* 0x0000000000ae7805 */ /* 0x000fe2000001ff00 */
[----:B------:R-:W-:Y:S01]  /*13c0*/  IMAD.MOV.U32 R10, RZ, RZ, R11 ;  /* 0x000000ffff0a7224 */ /* 0x000fe200078e000b */
[----:B------:R-:W-:Y:S01]  /*13d0*/  CS2R R176, SRZ ;  /* 0x0000000000b07805 */ /* 0x000fe2000001ff00 */
[----:B------:R-:W-:Y:S01]  /*13e0*/  IMAD.HI.U32 R7, R9, R8, RZ ;  /* 0x0000000809077227 */ /* 0x000fe200078e00ff */
[----:B------:R-:W-:-:S02]  /*13f0*/  CS2R R178, SRZ ;  /* 0x0000000000b27805 */ /* 0x000fc4000001ff00 */
[----:B------:R-:W-:Y:S02]  /*1400*/  CS2R R180, SRZ ;  /* 0x0000000000b47805 */ /* 0x000fe4000001ff00 */
[----:B------:R-:W-:Y:S01]  /*1410*/  CS2R R182, SRZ ;  /* 0x0000000000b67805 */ /* 0x000fe2000001ff00 */
[----:B------:R-:W-:Y:S01]  /*1420*/  IMAD.HI.U32 R9, R9, R10, RZ ;  /* 0x0000000a09097227 */ /* 0x000fe200078e00ff */
[----:B------:R-:W-:Y:S02]  /*1430*/  CS2R R184, SRZ ;  /* 0x0000000000b87805 */ /* 0x000fe4000001ff00 */
[----:B------:R-:W-:Y:S02]  /*1440*/  CS2R R186, SRZ ;  /* 0x0000000000ba7805 */ /* 0x000fe4000001ff00 */
[----:B------:R-:W-:Y:S01]  /*1450*/  CS2R R188, SRZ ;  /* 0x0000000000bc7805 */ /* 0x000fe2000001ff00 */
[----:B------:R-:W-:Y:S01]  /*1460*/  IMAD.MOV R9, RZ, RZ, -R9 ;  /* 0x000000ffff097224 */ /* 0x000fe200078e0a09 */
[----:B------:R-:W-:Y:S01]  /*1470*/  CS2R R190, SRZ ;  /* 0x0000000000be7805 */ /* 0x000fe2000001ff00 */
[----:B------:R-:W-:Y:S01]  /*1480*/  IMAD.MOV R7, RZ, RZ, -R7 ;  /* 0x000000ffff077224 */ /* 0x000fe200078e0a07 */
[----:B------:R-:W-:Y:S01]  /*1490*/  CS2R R192, SRZ ;  /* 0x0000000000c07805 */ /* 0x000fe2000001ff00 */
[C---:B------:R-:W-:Y:S01]  /*14a0*/  IMAD R10, R19.reuse, R9, R10 ;  /* 0x00000009130a7224 */ /* 0x040fe200078e020a */
[----:B------:R-:W-:Y:S01]  /*14b0*/  IABS R9, R17 ;  /* 0x0000001100097213 */ /* 0x000fe20000000000 */
[C---:B------:R-:W-:Y:S01]  /*14c0*/  IMAD R8, R19.reuse, R7, R8 ;  /* 0x0000000713087224 */ /* 0x040fe200078e0208 */
[----:B------:R-:W-:Y:S01]  /*14d0*/  CS2R R194, SRZ ;  /* 0x0000000000c27805 */ /* 0x000fe2000001ff00 */
[----:B---3--:R-:W-:Y:S01]  /*14e0*/  IMAD.MOV R11, RZ, RZ, -R5 ;  /* 0x000000ffff0b7224 */ /* 0x008fe200078e0a05 */
[----:B------:R-:W-:-:S02]  /*14f0*/  ISETP.GT.U32.AND P1, PT, R19, R10, PT ;  /* 0x0000000a1300720c */ /* 0x000fc40003f24070 */
[----:B------:R-:W-:Y:S02]  /*1500*/  CS2R R196, SRZ ;  /* 0x0000000000c47805 */ /* 0x000fe4000001ff00 */
[----:B------:R-:W-:Y:S01]  /*1510*/  ISETP.GT.U32.AND P0, PT, R19, R8, PT ;  /* 0x000000081300720c */ /* 0x000fe20003f04070 */
[----:B------:R-:W-:Y:S01]  /*1520*/  IMAD.MOV.U32 R7, RZ, RZ, R11 ;  /* 0x000000ffff077224 */ /* 0x000fe200078e000b */
[----:B------:R-:W-:Y:S02]  /*1530*/  CS2R R198, SRZ ;  /* 0x0000000000c67805 */ /* 0x000fe4000001ff00 */
[----:B------:R-:W-:Y:S02]  /*1540*/  CS2R R200, SRZ ;  /* 0x0000000000c87805 */ /* 0x000fe4000001ff00 */
[----:B------:R-:W-:Y:S01]  /*1550*/  CS2R R202, SRZ ;  /* 0x0000000000ca7805 */ /* 0x000fe2000001ff00 */
[----:B------:R-:W-:Y:S01]  /*1560*/  IMAD R7, R7, R6, RZ ;  /* 0x0000000607077224 */ /* 0x000fe200078e02ff */
[----:B------:R-:W-:-:S02]  /*1570*/  CS2R R204, SRZ ;  /* 0x0000000000cc7805 */ /* 0x000fc4000001ff00 */
[----:B------:R-:W-:Y:S02]  /*1580*/  CS2R R206, SRZ ;  /* 0x0000000000ce7805 */ /* 0x000fe4000001ff00 */
[----:B------:R-:W-:Y:S01]  /*1590*/  CS2R R208, SRZ ;  /* 0x0000000000d07805 */ /* 0x000fe2000001ff00 */
[----:B------:R-:W-:Y:S01]  /*15a0*/  IMAD.HI.U32 R7, R5, R7, R4 ;  /* 0x0000000705077227 */ /* 0x000fe200078e0004 */
[----:B------:R-:W-:Y:S02]  /*15b0*/  CS2R R210, SRZ ;  /* 0x0000000000d27805 */ /* 0x000fe4000001ff00 */
[----:B------:R-:W-:Y:S02]  /*15c0*/  CS2R R212, SRZ ;  /* 0x0000000000d47805 */ /* 0x000fe4000001ff00 */
[----:B------:R-:W-:Y:S01]  /*15d0*/  CS2R R214, SRZ ;  /* 0x0000000000d67805 */ /* 0x000fe2000001ff00 */
[--C-:B------:R-:W-:Y:S01]  /*15e0*/  @!P1 IMAD.IADD R10, R10, 0x1, -R19.reuse ;  /* 0x000000010a0a9824 */ /* 0x100fe200078e0a13 */
[----:B------:R-:W-:Y:S01]  /*15f0*/  CS2R R88, SRZ ;  /* 0x0000000000587805 */ /* 0x000fe2000001ff00 */
[----:B------:R-:W-:Y:S01]  /*1600*/  @!P0 IMAD.IADD R8, R8, 0x1, -R19 ;  /* 0x0000000108088824 */ /* 0x000fe200078e0a13 */
[----:B------:R-:W-:Y:S01]  /*1610*/  CS2R R90, SRZ ;  /* 0x00000000005a7805 */ /* 0x000fe2000001ff00 */
[----:B------:R-:W-:Y:S01]  /*1620*/  IMAD.HI.U32 R4, R7, R9, RZ ;  /* 0x0000000907047227 */ /* 0x000fe200078e00ff */
[----:B------:R-:W-:-:S02]  /*1630*/  ISETP.GT.U32.AND P3, PT, R19, R10, PT ;  /* 0x0000000a1300720c */ /* 0x000fc40003f64070 */
[----:B------:R-:W-:Y:S02]  /*1640*/  CS2R R92, SRZ ;  /* 0x00000000005c7805 */ /* 0x000fe4000001ff00 */
[----:B------:R-:W-:Y:S01]  /*1650*/  ISETP.GT.U32.AND P0, PT, R19, R8, PT ;  /* 0x000000081300720c */ /* 0x000fe20003f04070 */
[C---:B------:R-:W-:Y:S01]  /*1660*/  IMAD.HI.U32 R5, R7.reuse, R15, RZ ;  /* 0x0000000f07057227 */ /* 0x040fe200078e00ff */
[----:B------:R-:W-:Y:S02]  /*1670*/  CS2R R94, SRZ ;  /* 0x00000000005e7805 */ /* 0x000fe4000001ff00 */
[----:B------:R-:W-:Y:S02]  /*1680*/  CS2R R96, SRZ ;  /* 0x0000000000607805 */ /* 0x000fe4000001ff00 */
[----:B------:R-:W-:Y:S01]  /*1690*/  CS2R R98, SRZ ;  /* 0x0000000000627805 */ /* 0x000fe2000001ff00 */
[----:B------:R-:W-:Y:S01]  /*16a0*/  IMAD.MOV R11, RZ, RZ, -R4 ;  /* 0x000000ffff0b7224 */ /* 0x000fe200078e0a04 */
[----:B------:R-:W-:Y:S01]  /*16b0*/  CS2R R100, SRZ ;  /* 0x0000000000647805 */ /* 0x000fe2000001ff00 */
[----:B------:R-:W-:Y:S01]  /*16c0*/  IMAD.MOV R5, RZ, RZ, -R5 ;  /* 0x000000ffff057224 */ /* 0x000fe200078e0a05 */
[----:B------:R-:W-:Y:S01]  /*16d0*/  CS2R R102, SRZ ;  /* 0x0000000000667805 */ /* 0x000fe2000001ff00 */
[----:B------:R-:W-:Y:S01]  /*16e0*/  IMAD.HI.U32 R4, R7, R16, RZ ;  /* 0x0000001007047227 */ /* 0x000fe200078e00ff */
[----:B------:R-:W-:-:S02]  /*16f0*/  CS2R R104, SRZ ;  /* 0x0000000000687805 */ /* 0x000fc4000001ff00 */
[----:B------:R-:W-:Y:S02]  /*1700*/  CS2R R106, SRZ ;  /* 0x00000000006a7805 */ /* 0x000fe4000001ff00 */
[----:B------:R-:W-:Y:S01]  /*1710*/  CS2R R108, SRZ ;  /* 0x00000000006c7805 */ /* 0x000fe2000001ff00 */
[----:B------:R-:W-:Y:S01]  /*1720*/  @!P3 IMAD.IADD R10, R10, 0x1, -R19 ;  /* 0x000000010a0ab824 */ /* 0x000fe200078e0a13 */
[----:B------:R-:W-:Y:S01]  /*1730*/  ISETP.GE.AND P3, PT, R13, RZ, PT ;  /* 0x000000ff0d00720c */ /* 0x000fe20003f66270 */
[C---:B------:R-:W-:Y:S01]  /*1740*/  IMAD R9, R6.reuse, R11, R9 ;  /* 0x0000000b06097224 */ /* 0x040fe200078e0209 */
[----:B------:R-:W-:Y:S01]  /*1750*/  CS2R R110, SRZ ;  /* 0x00000000006e7805 */ /* 0x000fe2000001ff00 */
[C---:B------:R-:W-:Y:S01]  /*1760*/  IMAD R11, R6.reuse, R5, R15 ;  /* 0x00000005060b7224 */ /* 0x040fe200078e020f */
[----:B------:R-:W-:Y:S01]  /*1770*/  LOP3.LUT R5, RZ, R2, RZ, 0x33, !PT ;  /* 0x00000002ff057212 */ /* 0x000fe200078e33ff */
[----:B------:R-:W-:Y:S01]  /*1780*/  IMAD.MOV R17, RZ, RZ, -R4 ;  /* 0x000000ffff117224 */ /* 0x000fe200078e0a04 */
[----:B------:R-:W-:Y:S01]  /*1790*/  ISETP.GT.U32.AND P1, PT, R6, R9, PT ;  /* 0x000000090600720c */ /* 0x000fe20003f24070 */
[----:B------:R-:W-:Y:S01]  /*17a0*/  @!P0 IMAD.IADD R8, R8, 0x1, -R19 ;  /* 0x0000000108088824 */ /* 0x000fe200078e0a13 */
[C---:B------:R-:W-:Y:S01]  /*17b0*/  ISETP.GT.U32.AND P0, PT, R6.reuse, R11, PT ;  /* 0x0000000b0600720c */ /* 0x040fe20003f04070 */
[----:B------:R-:W-:Y:S01]  /*17c0*/  IMAD R15, R6, R17, R16 ;  /* 0x00000011060f7224 */ /* 0x000fe200078e0210 */
[----:B------:R-:W-:Y:S01]  /*17d0*/  IABS R19, R18 ;  /* 0x0000001200137213 */ /* 0x000fe20000000000 */
[----:B------:R-:W-:Y:S01]  /*17e0*/  VIADD R16, R20, 0x70 ;  /* 0x0000007014107836 */ /* 0x000fe20000000000 */
[----:B------:R-:W-:Y:S01]  /*17f0*/  CS2R R112, SRZ ;  /* 0x0000000000707805 */ /* 0x000fe2000001ff00 */
[----:B------:R-:W-:Y:S01]  /*1800*/  @!P3 IMAD.MOV R10, RZ, RZ, -R10 ;  /* 0x000000ffff0ab224 */ /* 0x000fe200078e0a0a */
[----:B------:R-:W-:Y:S01]  /*1810*/  ISETP.GT.U32.AND P3, PT, R6, R15, PT ;  /* 0x0000000f0600720c */ /* 0x000fe20003f64070 */
[----:B------:R-:W-:Y:S01]  /*1820*/  IMAD.MOV.U32 R4, RZ, RZ, R8 ;  /* 0x000000ffff047224 */ /* 0x000fe200078e0008 */
[----:B------:R-:W-:Y:S01]  /*1830*/  IABS R17, R16 ;  /* 0x0000001000117213 */ /* 0x000fe20000000000 */
[----:B------:R-:W-:Y:S01]  /*1840*/  IMAD.HI.U32 R8, R7, R19, RZ ;  /* 0x0000001307087227 */ /* 0x000fe200078e00ff */
[----:B------:R-:W-:-:S02]  /*1850*/  CS2R R114, SRZ ;  /* 0x0000000000727805 */ /* 0x000fc4000001ff00 */
[----:B------:R-:W-:Y:S02]  /*1860*/  CS2R R116, SRZ ;  /* 0x0000000000747805 */ /* 0x000fe4000001ff00 */
[----:B------:R-:W-:Y:S01]  /*1870*/  CS2R R118, SRZ ;  /* 0x0000000000767805 */ /* 0x000fe2000001ff00 */
[--C-:B------:R-:W-:Y:S01]  /*1880*/  @!P0 IMAD.IADD R11, R11, 0x1, -R6.reuse ;  /* 0x000000010b0b8824 */ /* 0x100fe200078e0a06 */
[----:B------:R-:W-:Y:S01]  /*1890*/  CS2R R120, SRZ ;  /* 0x0000000000787805 */ /* 0x000fe2000001ff00 */
[----:B------:R-:W-:Y:S01]  /*18a0*/  @!P1 IMAD.IADD R9, R9, 0x1, -R6 ;  /* 0x0000000109099824 */ /* 0x000fe200078e0a06 */
[----:B------:R-:W-:Y:S01]  /*18b0*/  ISETP.NE.AND P1, PT, R2, RZ, PT ;  /* 0x000000ff0200720c */ /* 0x000fe20003f25270 */
[----:B------:R-:W-:Y:S01]  /*18c0*/  IMAD.HI.U32 R2, R7, R17, RZ ;  /* 0x0000001107027227 */ /* 0x000fe200078e00ff */
[----:B------:R-:W-:Y:S02]  /*18d0*/  ISETP.GT.U32.AND P0, PT, R6, R11, PT ;  /* 0x0000000b0600720c */ /* 0x000fe40003f04070 */
[----:B------:R-:W-:-:S02]  /*18e0*/  CS2R R122, SRZ ;  /* 0x00000000007a7805 */ /* 0x000fc4000001ff00 */
[----:B------:R-:W-:Y:S01]  /*18f0*/  CS2R R124, SRZ ;  /* 0x00000000007c7805 */ /* 0x000fe2000001ff00 */
[----:B------:R-:W-:Y:S01]  /*1900*/  @!P3 IMAD.IADD R15, R15, 0x1, -R6 ;  /* 0x000000010f0fb824 */ /* 0x000fe200078e0a06 */
[----:B------:R-:W-:Y:S01]  /*1910*/  CS2R R126, SRZ ;  /* 0x00000000007e7805 */ /* 0x000fe2000001ff00 */
[----:B------:R-:W-:Y:S01]  /*1920*/  IMAD.MOV R2, RZ, RZ, -R2 ;  /* 0x000000ffff027224 */ /* 0x000fe200078e0a02 */
[----:B------:R-:W-:Y:S01]  /*1930*/  CS2R R128, SRZ ;  /* 0x0000000000807805 */ /* 0x000fe2000001ff00 */
[----:B------:R-:W-:Y:S01]  /*1940*/  @!P2 IMAD.MOV R4, RZ, RZ, -R4 ;  /* 0x000000ffff04a224 */ /* 0x000fe200078e0a04 */
[C---:B------:R-:W-:Y:S01]  /*1950*/  ISETP.GT.U32.AND P3, PT, R6.reuse, R15, PT ;  /* 0x0000000f0600720c */ /* 0x040fe20003f64070 */
[C---:B------:R-:W-:Y:S01]  /*1960*/  IMAD R17, R6.reuse, R2, R17 ;  /* 0x0000000206117224 */ /* 0x040fe200078e0211 */
[C---:B------:R-:W-:Y:S01]  /*1970*/  ISETP.GT.U32.AND P2, PT, R6.reuse, R9, PT ;  /* 0x000000090600720c */ /* 0x040fe20003f44070 */
[----:B------:R-:W-:Y:S01]  /*1980*/  IMAD.MOV R8, RZ, RZ, -R8 ;  /* 0x000000ffff087224 */ /* 0x000fe200078e0a08 */
[----:B------:R-:W-:Y:S01]  /*1990*/  SEL R4, R5, R4, !P1 ;  /* 0x0000000405047207 */ /* 0x000fe20004800000 */
[--C-:B------:R-:W-:Y:S01]  /*19a0*/  @!P0 IMAD.IADD R11, R11, 0x1, -R6.reuse ;  /* 0x000000010b0b8824 */ /* 0x100fe200078e0a06 */
[C---:B------:R-:W-:Y:S01]  /*19b0*/  ISETP.GT.U32.AND P0, PT, R6.reuse, R17, PT ;  /* 0x000000110600720c */ /* 0x040fe20003f04070 */
[----:B------:R-:W-:Y:S01]  /*19c0*/  IMAD R19, R6, R8, R19 ;  /* 0x0000000806137224 */ /* 0x000fe200078e0213 */
[----:B------:R-:W-:Y:S01]  /*19d0*/  SEL R5, R5, R10, !P1 ;  /* 0x0000000a05057207 */ /* 0x000fe20004800000 */
[----:B------:R-:W-:Y:S01]  /*19e0*/  VIADD R2, R20, 0x68 ;  /* 0x0000006814027836 */ /* 0x000fe20000000000 */
[----:B------:R-:W-:Y:S01]  /*19f0*/  ISETP.GE.AND P1, PT, R16, RZ, PT ;  /* 0x000000ff1000720c */ /* 0x000fe20003f26270 */
[----:B------:R-:W-:Y:S01]  /*1a00*/  VIADD R10, R20, 0x60 ;  /* 0x00000060140a7836 */ /* 0x000fe20000000000 */
[----:B------:R-:W-:Y:S01]  /*1a10*/  CS2R R130, SRZ ;  /* 0x0000000000827805 */ /* 0x000fe2000001ff00 */
[--C-:B------:R-:W-:Y:S01]  /*1a20*/  @!P3 IMAD.IADD R15, R15, 0x1, -R6.reuse ;  /* 0x000000010f0fb824 */ /* 0x100fe200078e0a06 */
[----:B------:R-:W-:Y:S01]  /*1a30*/  IABS R21, R2 ;  /* 0x0000000200157213 */ /* 0x000fe20000000000 */
[--C-:B------:R-:W-:Y:S01]  /*1a40*/  @!P2 IMAD.IADD R9, R9, 0x1, -R6.reuse ;  /* 0x000000010909a824 */ /* 0x100fe200078e0a06 */
[----:B------:R-:W-:Y:S01]  /*1a50*/  ISETP.GE.AND P3, PT, R10, RZ, PT ;  /* 0x000000ff0a00720c */ /* 0x000fe20003f66270 */
[----:B------:R-:W-:Y:S01]  /*1a60*/  @!P6 IMAD.MOV R15, RZ, RZ, -R15 ;  /* 0x000000ffff0fe224 */ /* 0x000fe200078e0a0f */
[----:B------:R-:W-:Y:S01]  /*1a70*/  ISETP.GT.U32.AND P6, PT, R6, R19, PT ;  /* 0x000000130600720c */ /* 0x000fe20003fc4070 */
[----:B------:R-:W-:Y:S01]  /*1a80*/  @!P0 IMAD.IADD R17, R17, 0x1, -R6 ;  /* 0x0000000111118824 */ /* 0x000fe200078e0a06 */
[----:B------:R-:W-:Y:S01]  /*1a90*/  IABS R25, R10 ;  /* 0x0000000a00197213 */ /* 0x000fe20000000000 */
[----:B------:R-:W-:Y:S01]  /*1aa0*/  @!P4 IMAD.MOV R9, RZ, RZ, -R9 ;  /* 0x000000ffff09c224 */ /* 0x000fe200078e0a09 */
[----:B------:R-:W-:Y:S01]  /*1ab0*/  ISETP.GE.AND P4, PT, R2, RZ, PT ;  /* 0x000000ff0200720c */ /* 0x000fe20003f86270 */
[----:B------:R-:W-:Y:S01]  /*1ac0*/  VIADD R8, R20, 0x64 ;  /* 0x0000006414087836 */ /* 0x000fe20000000000 */
[----:B------:R-:W-:Y:S01]  /*1ad0*/  ISETP.GT.U32.AND P0, PT, R6, R17, PT ;  /* 0x000000110600720c */ /* 0x000fe20003f04070 */
[----:B------:R-:W-:Y:S01]  /*1ae0*/  IMAD.HI.U32 R2, R7, R21, RZ ;  /* 0x0000001507027227 */ /* 0x000fe200078e00ff */
[----:B------:R-:W-:-:S02]  /*1af0*/  ISETP.GE.AND P2, PT, R18, RZ, PT ;  /* 0x000000ff1200720c */ /* 0x000fc40003f46270 */
[----:B------:R-:W-:Y:S02]  /*1b00*/  CS2R R132, SRZ ;  /* 0x0000000000847805 */ /* 0x000fe4000001ff00 */
[----:B------:R-:W-:Y:S01]  /*1b10*/  IABS R23, R8 ;  /* 0x0000000800177213 */ /* 0x000fe20000000000 */
[----:B------:R-:W-:Y:S01]  /*1b20*/  IMAD.MOV R10, RZ, RZ, -R2 ;  /* 0x000000ffff0a7224 */ /* 0x000fe200078e0a02 */
[----:B------:R-:W-:Y:S01]  /*1b30*/  CS2R R134, SRZ ;  /* 0x0000000000867805 */ /* 0x000fe2000001ff00 */
[----:B------:R-:W-:Y:S01]  /*1b40*/  @!P6 IMAD.IADD R19, R19, 0x1, -R6 ;  /* 0x000000011313e824 */ /* 0x000fe200078e0a06 */
[----:B------:R-:W-:Y:S01]  /*1b50*/  CS2R R136, SRZ ;  /* 0x0000000000887805 */ /* 0x000fe2000001ff00 */
[----:B------:R-:W-:Y:S01]  /*1b60*/  @!P5 IMAD.MOV R11, RZ, RZ, -R11 ;  /* 0x000000ffff0bd224 */ /* 0x000fe200078e0a0b */
[----:B------:R-:W-:Y:S01]  /*1b70*/  ISETP.GE.AND P5, PT, R8, RZ, PT ;  /* 0x000000ff0800720c */ /* 0x000fe20003fa6270 */
[C---:B------:R-:W-:Y:S01]  /*1b80*/  IMAD R21, R6.reuse, R10, R21 ;  /* 0x0000000a06157224 */ /* 0x040fe200078e0215 */
[----:B------:R-:W-:Y:S01]  /*1b90*/  ISETP.GT.U32.AND P6, PT, R6, R19, PT ;  /* 0x000000130600720c */ /* 0x000fe20003fc4070 */
[----:B------:R-:W-:Y:S01]  /*1ba0*/  IMAD.HI.U32 R8, R7, R23, RZ ;  /* 0x0000001707087227 */ /* 0x000fe200078e00ff */
[----:B------:R-:W-:-:S02]  /*1bb0*/  CS2R R138, SRZ ;  /* 0x00000000008a7805 */ /* 0x000fc4000001ff00 */
[----:B------:R-:W-:Y:S02]  /*1bc0*/  CS2R R140, SRZ ;  /* 0x00000000008c7805 */ /* 0x000fe4000001ff00 */
[----:B------:R-:W-:Y:S01]  /*1bd0*/  CS2R R142, SRZ ;  /* 0x00000000008e7805 */ /* 0x000fe2000001ff00 */
[----:B------:R-:W-:Y:S01]  /*1be0*/  @!P0 IMAD.IADD R17, R17, 0x1, -R6 ;  /* 0x0000000111118824 */ /* 0x000fe200078e0a06 */
[----:B------:R-:W-:Y:S01]  /*1bf0*/  ISETP.GT.U32.AND P0, PT, R6, R21, PT ;  /* 0x000000150600720c */ /* 0x000fe20003f04070 */
[----:B------:R-:W-:Y:S01]  /*1c00*/  VIADD R18, R20, 0x58 ;  /* 0x0000005814127836 */ /* 0x000fe20000000000 */
[----:B------:R-:W-:Y:S01]  /*1c10*/  CS2R R144, SRZ ;  /* 0x0000000000907805 */ /* 0x000fe2000001ff00 */
[----:B------:R-:W-:Y:S01]  /*1c20*/  IMAD.MOV R8, RZ, RZ, -R8 ;  /* 0x000000ffff087224 */ /* 0x000fe200078e0a08 */
[----:B------:R-:W-:Y:S01]  /*1c30*/  CS2R R146, SRZ ;  /* 0x0000000000927805 */ /* 0x000fe2000001ff00 */
[----:B------:R-:W-:Y:S01]  /*1c40*/  IMAD.HI.U32 R2, R7, R25, RZ ;  /* 0x0000001907027227 */ /* 0x000fe200078e00ff */
[----:B------:R-:W-:-:S02]  /*1c50*/  IABS R29, R18 ;  /* 0x00000012001d7213 */ /* 0x000fc40000000000 */
[----:B------:R-:W-:Y:S02]  /*1c60*/  CS2R R148, SRZ ;  /* 0x0000000000947805 */ /* 0x000fe4000001ff00 */
[----:B------:R-:W-:Y:S01]  /*1c70*/  CS2R R150, SRZ ;  /* 0x0000000000967805 */ /* 0x000fe2000001ff00 */
[C---:B------:R-:W-:Y:S01]  /*1c80*/  IMAD R23, R6.reuse, R8, R23 ;  /* 0x0000000806177224 */ /* 0x040fe200078e0217 */
[----:B------:R-:W-:Y:S01]  /*1c90*/  USGXT.U32 UR6, UR5, 0xe ;  /* 0x0000000e0506789a */ /* 0x000fe20008000000 */
[----:B------:R-:W-:Y:S01]  /*1ca0*/  @!P6 IMAD.IADD R19, R19, 0x1, -R6 ;  /* 0x000000011313e824 */ /* 0x000fe200078e0a06 */
[----:B------:R-:W-:Y:S01]  /*1cb0*/  USHF.R.S32.HI UR25, URZ, 0x1f, UR24 ;  /* 0x0000001f3f197899 */ /* 0x000fe20008011418 */
[----:B------:R-:W-:Y:S01]  /*1cc0*/  IMAD.HI.U32 R8, R7, R29, RZ ;  /* 0x0000001d07087227 */ /* 0x000fe200078e00ff */
[----:B------:R-:W-:-:S03]  /*1cd0*/  ISETP.GT.U32.AND P6, PT, R6, R23, PT ;  /* 0x000000170600720c */ /* 0x000fc60003fc4070 */
[----:B------:R-:W-:Y:S02]  /*1ce0*/  @!P0 IMAD.IADD R21, R21, 0x1, -R6 ;  /* 0x0000000115158824 */ /* 0x000fe400078e0a06 */
[----:B------:R-:W-:Y:S02]  /*1cf0*/  VIADD R16, R20, 0x5c ;  /* 0x0000005c14107836 */ /* 0x000fe40000000000 */
[----:B------:R-:W-:Y:S01]  /*1d00*/  IMAD.MOV R2, RZ, RZ, -R2 ;  /* 0x000000ffff027224 */ /* 0x000fe200078e0a02 */
[C---:B------:R-:W-:Y:S01]  /*1d10*/  ISETP.GT.U32.AND P0, PT, R6.reuse, R21, PT ;  /* 0x000000150600720c */ /* 0x040fe20003f04070 */
[----:B------:R-:W-:Y:S01]  /*1d20*/  IMAD.MOV R8, RZ, RZ, -R8 ;  /* 0x000000ffff087224 */ /* 0x000fe200078e0a08 */
[----:B------:R-:W-:Y:S01]  /*1d30*/  IABS R27, R16 ;  /* 0x00000010001b7213 */ /* 0x000fe20000000000 */
[C---:B------:R-:W-:Y:S02]  /*1d40*/  IMAD R25, R6.reuse, R2, R25 ;  /* 0x0000000206197224 */ /* 0x040fe400078e0219 */
[----:B------:R-:W-:-:S02]  /*1d50*/  IMAD R29, R6, R8, R29 ;  /* 0x00000008061d7224 */ /* 0x000fc400078e021d */
[----:B------:R-:W-:Y:S01]  /*1d60*/  @!P1 IMAD.MOV R17, RZ, RZ, -R17 ;  /* 0x000000ffff119224 */ /* 0x000fe200078e0a11 */
[C---:B------:R-:W-:Y:S01]  /*1d70*/  ISETP.GT.U32.AND P1, PT, R6.reuse, R25, PT ;  /* 0x000000190600720c */ /* 0x040fe20003f24070 */
[----:B------:R-:W-:Y:S01]  /*1d80*/  @!P6 IMAD.IADD R23, R23, 0x1, -R6 ;  /* 0x000000011717e824 */ /* 0x000fe200078e0a06 */
[----:B------:R-:W-:Y:S01]  /*1d90*/  ISETP.GT.U32.AND P6, PT, R6, R29, PT ;  /* 0x0000001d0600720c */ /* 0x000fe20003fc4070 */
[----:B------:R-:W-:Y:S02]  /*1da0*/  VIADD R10, R20, 0x54 ;  /* 0x00000054140a7836 */ /* 0x000fe40000000000 */
[----:B------:R-:W-:-:S03]  /*1db0*/  IMAD.HI.U32 R2, R7, R27, RZ ;  /* 0x0000001b07027227 */ /* 0x000fc600078e00ff */
[----:B------:R-:W-:Y:S01]  /*1dc0*/  IABS R31, R10 ;  /* 0x0000000a001f7213 */ /* 0x000fe20000000000 */
[----:B------:R-:W-:Y:S02]  /*1dd0*/  IMAD.MOV R2, RZ, RZ, -R2 ;  /* 0x000000ffff027224 */ /* 0x000fe400078e0a02 */
[----:B------:R-:W-:Y:S01]  /*1de0*/  @!P0 IMAD.IADD R21, R21, 0x1, -R6 ;  /* 0x0000000115158824 */ /* 0x000fe200078e0a06 */
[----:B------:R-:W-:Y:S01]  /*1df0*/  ISETP.GE.AND P0, PT, R16, RZ, PT ;  /* 0x000000ff1000720c */ /* 0x000fe20003f06270 */
[----:B------:R-:W-:Y:S02]  /*1e00*/  IMAD R27, R6, R2, R27 ;  /* 0x00000002061b7224 */ /* 0x000fe400078e021b */
[----:B------:R-:W-:Y:S02]  /*1e10*/  VIADD R16, R20, 0x4c ;  /* 0x0000004c14107836 */ /* 0x000fe40000000000 */
[----:B------:R-:W-:-:S03]  /*1e20*/  IMAD.HI.U32 R2, R7, R31, RZ ;  /* 0x0000001f07027227 */ /* 0x000fc600078e00ff */
[----:B------:R-:W-:Y:S01]  /*1e30*/  IABS R35, R16 ;  /* 0x0000001000237213 */ /* 0x000fe20000000000 */
[--C-:B------:R-:W-:Y:S01]  /*1e40*/  @!P1 IMAD.IADD R25, R25, 0x1, -R6.reuse ;  /* 0x0000000119199824 */ /* 0x100fe200078e0a06 */
[----:B------:R-:W-:Y:S01]  /*1e50*/  ISETP.GT.U32.AND P1, PT, R6, R23, PT ;  /* 0x000000170600720c */ /* 0x000fe20003f24070 */
[----:B------:R-:W-:Y:S02]  /*1e60*/  @!P6 IMAD.IADD R29, R29, 0x1, -R6 ;  /* 0x000000011d1de824 */ /* 0x000fe400078e0a06 */
[----:B------:R-:W-:-:S03]  /*1e70*/  IMAD.HI.U32 R8, R7, R33, RZ ;  /* 0x0000002107087227 */ /* 0x000fc600078e00ff */
[C---:B------:R-:W-:Y:S01]  /*1e80*/  ISETP.GT.U32.AND P6, PT, R6.reuse, R29, PT ;  /* 0x0000001d0600720c */ /* 0x040fe20003fc4070 */
[----:B------:R-:W-:Y:S02]  /*1e90*/  IMAD.MOV R2, RZ, RZ, -R2 ;  /* 0x000000ffff027224 */ /* 0x000fe400078e0a02 */
[----:B------:R-:W-:Y:S02]  /*1ea0*/  IMAD.MOV R8, RZ, RZ, -R8 ;  /* 0x000000ffff087224 */ /* 0x000fe400078e0a08 */
[----:B------:R-:W-:Y:S02]  /*1eb0*/  IMAD R31, R6, R2, R31 ;  /* 0x00000002061f7224 */ /* 0x000fe400078e021f */
[----:B------:R-:W-:-:S04]  /*1ec0*/  IMAD.HI.U32 R2, R7, R35, RZ ;  /* 0x0000002307027227 */ /* 0x000fc800078e00ff */
[C---:B------:R-:W-:Y:S02]  /*1ed0*/  IMAD R33, R6.reuse, R8, R33 ;  /* 0x0000000806217224 */ /* 0x040fe400078e0221 */
[----:B------:R-:W-:Y:S02]  /*1ee0*/  IMAD.MOV R8, RZ, RZ, -R2 ;  /* 0x000000ffff087224 */ /* 0x000fe400078e0a02 */
[--C-:B------:R-:W-:Y:S01]  /*1ef0*/  @!P1 IMAD.IADD R23, R23, 0x1, -R6.reuse ;  /* 0x0000000117179824 */ /* 0x100fe200078e0a06 */
[C---:B------:R-:W-:Y:S01]  /*1f00*/  ISETP.GT.U32.AND P1, PT, R6.reuse, R31, PT ;  /* 0x0000001f0600720c */ /* 0x040fe20003f24070 */
[C---:B------:R-:W-:Y:S02]  /*1f10*/  IMAD R35, R6.reuse, R8, R35 ;  /* 0x0000000806237224 */ /* 0x040fe400078e0223 */
[----:B------:R-:W-:Y:S02]  /*1f20*/  @!P6 IMAD.IADD R29, R29, 0x1, -R6 ;  /* 0x000000011d1de824 */ /* 0x000fe400078e0a06 */
[----:B------:R-:W-:Y:S01]  /*1f30*/  IMAD.HI.U32 R8, R7, R39, RZ ;  /* 0x0000002707087227 */ /* 0x000fe200078e00ff */
[----:B------:R-:W-:-:S03]  /*1f40*/  ISETP.GT.U32.AND P6, PT, R6, R35, PT ;  /* 0x000000230600720c */ /* 0x000fc60003fc4070 */
[----:B------:R-:W-:Y:S02]  /*1f50*/  IMAD.MOV R8, RZ, RZ, -R8 ;  /* 0x000000ffff087224 */ /* 0x000fe400078e0a08 */
[----:B------:R-:W-:Y:S01]  /*1f60*/  @!P2 IMAD.MOV R19, RZ, RZ, -R19 ;  /* 0x000000ffff13a224 */ /* 0x000fe200078e0a13 */
[----:B------:R-:W-:Y:S01]  /*1f70*/  ISETP.GT.U32.AND P2, PT, R6, R27, PT ;  /* 0x0000001b0600720c */ /* 0x000fe20003f44070 */
[--C-:B------:R-:W-:Y:S01]  /*1f80*/  @!P1 IMAD.IADD R31, R31, 0x1, -R6.reuse ;  /* 0x000000011f1f9824 */ /* 0x100fe200078e0a06 */
[----:B------:R-:W-:Y:S01]  /*1f90*/  ISETP.GE.AND P1, PT, R10, RZ, PT ;  /* 0x000000ff0a00720c */ /* 0x000fe20003f26270 */
[----:B------:R-:W-:Y:S02]  /*1fa0*/  IMAD R39, R6, R8, R39 ;  /* 0x0000000806277224 */ /* 0x000fe400078e0227 */
[----:B------:R-:W-:Y:S02]  /*1fb0*/  VIADD R10, R20, 0x40 ;  /* 0x00000040140a7836 */ /* 0x000fe40000000000 */
[----:B------:R-:W-:Y:S01]  /*1fc0*/  @!P6 IMAD.IADD R35, R35, 0x1, -R6 ;  /* 0x000000012323e824 */ /* 0x000fe200078e0a06 */
[----:B------:R-:W-:Y:S01]  /*1fd0*/  ISETP.GT.U32.AND P6, PT, R6, R31, PT ;  /* 0x0000001f0600720c */ /* 0x000fe20003fc4070 */
[----:B------:R-:W-:Y:S01]  /*1fe0*/  IMAD.HI.U32 R2, R7, R37, RZ ;  /* 0x0000002507027227 */ /* 0x000fe200078e00ff */
[----:B------:R-:W-:-:S03]  /*1ff0*/  IABS R41, R10 ;  /* 0x0000000a00297213 */ /* 0x000fc60000000000 */
[----:B------:R-:W-:Y:S02]  /*2000*/  IMAD.MOV R2, RZ, RZ, -R2 ;  /* 0x000000ffff027224 */ /* 0x000fe400078e0a02 */
[----:B------:R-:W-:Y:S01]  /*2010*/  @!P2 IMAD.IADD R27, R27, 0x1, -R6 ;  /* 0x000000011b1ba824 */ /* 0x000fe200078e0a06 */
[C---:B------:R-:W-:Y:S01]  /*2020*/  ISETP.GT.U32.AND P2, PT, R6.reuse, R25, PT ;  /* 0x000000190600720c */ /* 0x040fe20003f44070 */
[----:B------:R-:W-:Y:S02]  /*2030*/  IMAD R37, R6, R2, R37 ;  /* 0x0000000206257224 */ /* 0x000fe400078e0225 */
[----:B------:R-:W-:-:S04]  /*2040*/  IMAD.HI.U32 R2, R7, R41, RZ ;  /* 0x0000002907027227 */ /* 0x000fc800078e00ff */
[----:B------:R-:W-:Y:S01]  /*2050*/  @!P6 IMAD.IADD R31, R31, 0x1, -R6 ;  /* 0x000000011f1fe824 */ /* 0x000fe200078e0a06 */
[C---:B------:R-:W-:Y:S01]  /*2060*/  ISETP.GT.U32.AND P6, PT, R6.reuse, R39, PT ;  /* 0x000000270600720c */ /* 0x040fe20003fc4070 */
[----:B------:R-:W-:Y:S02]  /*2070*/  IMAD.MOV R2, RZ, RZ, -R2 ;  /* 0x000000ffff027224 */ /* 0x000fe400078e0a02 */
[----:B------:R-:W-:Y:S01]  /*2080*/  @!P4 IMAD.MOV R21, RZ, RZ, -R21 ;  /* 0x000000ffff15c224 */ /* 0x000fe200078e0a15 */
[C---:B------:R-:W-:Y:S01]  /*2090*/  ISETP.GT.U32.AND P4, PT, R6.reuse, R27, PT ;  /* 0x0000001b0600720c */ /* 0x040fe20003f84070 */
[C---:B------:R-:W-:Y:S02]  /*20a0*/  IMAD R41, R6.reuse, R2, R41 ;  /* 0x0000000206297224 */ /* 0x040fe400078e0229 */
[----:B------:R-:W-:Y:S01]  /*20b0*/  @!P2 IMAD.IADD R25, R25, 0x1, -R6 ;  /* 0x000000011919a824 */ /* 0x000fe200078e0a06 */
[----:B------:R-:W-:Y:S01]  /*20c0*/  ISETP.GT.U32.AND P2, PT, R6, R33, PT ;  /* 0x000000210600720c */ /* 0x000fe20003f44070 */
[----:B------:R-:W-:-:S02]  /*20d0*/  @!P5 IMAD.MOV R23, RZ, RZ, -R23 ;  /* 0x000000ffff17d224 */ /* 0x000fc400078e0a17 */
[----:B------:R-:W-:Y:S01]  /*20e0*/  @!P3 IMAD.MOV R25, RZ, RZ, -R25 ;  /* 0x000000ffff19b224 */ /* 0x000fe200078e0a19 */
[C---:B------:R-:W-:Y:S01]  /*20f0*/  ISETP.GT.U32.AND P3, PT, R6.reuse, R35, PT ;  /* 0x000000230600720c */ /* 0x040fe20003f64070 */
[--C-:B------:R-:W-:Y:S02]  /*2100*/  @!P6 IMAD.IADD R39, R39, 0x1, -R6.reuse ;  /* 0x000000012727e824 */ /* 0x100fe400078e0a06 */
[----:B------:R-:W-:Y:S02]  /*2110*/  @!P1 IMAD.MOV R31, RZ, RZ, -R31 ;  /* 0x000000ffff1f9224 */ /* 0x000fe400078e0a1f */
[----:B------:R-:W-:Y:S01]  /*2120*/  @!P4 IMAD.IADD R27, R27, 0x1, -R6 ;  /* 0x000000011b1bc824 */ /* 0x000fe200078e0a06 */
[----:B------:R-:W-:Y:S01]  /*2130*/  ISETP.GT.U32.AND P6, PT, R6, R39, PT ;  /* 0x000000270600720c */ /* 0x000fe20003fc4070 */
[----:B------:R-:W-:Y:S01]  /*2140*/  VIADD R2, R20, 0x38 ;  /* 0x0000003814027836 */ /* 0x000fe20000000000 */
[----:B------:R-:W-:Y:S01]  /*2150*/  ISETP.GE.AND P4, PT, R18, RZ, PT ;  /* 0x000000ff1200720c */ /* 0x000fe20003f86270 */
[----:B------:R-:W-:-:S02]  /*2160*/  VIADD R18, R20, 0x3c ;  /* 0x0000003c14127836 */ /* 0x000fc40000000000 */
[----:B------:R-:W-:Y:S01]  /*2170*/  @!P0 IMAD.MOV R27, RZ, RZ, -R27 ;  /* 0x000000ffff1b8224 */ /* 0x000fe200078e0a1b */
[----:B------:R-:W-:Y:S01]  /*2180*/  ISETP.GT.U32.AND P0, PT, R6, R37, PT ;  /* 0x000000250600720c */ /* 0x000fe20003f04070 */
[--C-:B------:R-:W-:Y:S01]  /*2190*/  @!P2 IMAD.IADD R33, R33, 0x1, -R6.reuse ;  /* 0x000000012121a824 */ /* 0x100fe200078e0a06 */
[----:B------:R-:W-:Y:S01]  /*21a0*/  IABS R43, R18 ;  /* 0x00000012002b7213 */ /* 0x000fe20000000000 */
[--C-:B------:R-:W-:Y:S01]  /*21b0*/  @!P3 IMAD.IADD R35, R35, 0x1, -R6.reuse ;  /* 0x000000012323b824 */ /* 0x100fe200078e0a06 */
[----:B------:R-:W-:Y:S01]  /*21c0*/  ISETP.GE.AND P2, PT, R22, RZ, PT ;  /* 0x000000ff1600720c */ /* 0x000fe20003f46270 */
[----:B------:R-:W-:Y:S01]  /*21d0*/  VIADD R22, R20, 0x28 ;  /* 0x0000002814167836 */ /* 0x000fe20000000000 */
[C---:B------:R-:W-:Y:S01]  /*21e0*/  ISETP.GT.U32.AND P5, PT, R6.reuse, R33, PT ;  /* 0x000000210600720c */ /* 0x040fe20003fa4070 */
[----:B------:R-:W-:Y:S01]  /*21f0*/  @!P6 IMAD.IADD R39, R39, 0x1, -R6 ;  /* 0x000000012727e824 */ /* 0x000fe200078e0a06 */
[----:B------:R-:W-:Y:S01]  /*2200*/  ISETP.GT.U32.AND P6, PT, R6, R41, PT ;  /* 0x000000290600720c */ /* 0x000fe20003fc4070 */
[----:B------:R-:W-:Y:S01]  /*2210*/  IMAD.HI.U32 R8, R7, R43, RZ ;  /* 0x0000002b07087227 */ /* 0x000fe200078e00ff */
[----:B------:R-:W-:-:S02]  /*2220*/  IABS R45, R2 ;  /* 0x00000002002d7213 */ /* 0x000fc40000000000 */
[----:B------:R-:W-:Y:S01]  /*2230*/  ISETP.GE.AND P3, PT, R26, RZ, PT ;  /* 0x000000ff1a00720c */ /* 0x000fe20003f66270 */
[----:B------:R-:W-:Y:S01]  /*2240*/  IMAD.MOV R8, RZ, RZ, -R8 ;  /* 0x000000ffff087224 */ /* 0x000fe200078e0a08 */
[----:B------:R-:W-:Y:S01]  /*2250*/  IABS R53, R22 ;  /* 0x0000001600357213 */ /* 0x000fe20000000000 */
[----:B------:R-:W-:Y:S01]  /*2260*/  @!P4 IMAD.MOV R29, RZ, RZ, -R29 ;  /* 0x000000ffff1dc224 */ /* 0x000fe200078e0a1d */
[----:B------:R-:W-:Y:S01]  /*2270*/  ISETP.GE.AND P4, PT, R16, RZ, PT ;  /* 0x000000ff1000720c */ /* 0x000fe20003f86270 */
[----:B------:R-:W-:Y:S02]  /*2280*/  IMAD R43, R6, R8, R43 ;  /* 0x00000008062b7224 */ /* 0x000fe400078e022b */
[--C-:B------:R-:W-:Y:S01]  /*2290*/  @!P0 IMAD.IADD R37, R37, 0x1, -R6.reuse ;  /* 0x0000000125258824 */ /* 0x100fe200078e0a06 */
[----:B------:R-:W-:Y:S01]  /*22a0*/  ISETP.GE.AND P0, PT, R10, RZ, PT ;  /* 0x000000ff0a00720c */ /* 0x000fe20003f06270 */
[--C-:B------:R-:W-:Y:S02]  /*22b0*/  @!P6 IMAD.IADD R41, R41, 0x1, -R6.reuse ;  /* 0x000000012929e824 */ /* 0x100fe400078e0a06 */
[----:B------:R-:W-:Y:S01]  /*22c0*/  VIADD R8, R20, 0x34 ;  /* 0x0000003414087836 */ /* 0x000fe20000000000 */
[C---:B------:R-:W-:Y:S01]  /*22d0*/  ISETP.GT.U32.AND P1, PT, R6.reuse, R37, PT ;  /* 0x000000250600720c */ /* 0x040fe20003f24070 */
[----:B------:R-:W-:Y:S01]  /*22e0*/  @!P5 IMAD.IADD R33, R33, 0x1, -R6 ;  /* 0x000000012121d824 */ /* 0x000fe200078e0a06 */
[----:B------:R-:W-:Y:S01]  /*22f0*/  ISETP.GT.U32.AND P6, PT, R6, R41, PT ;  /* 0x000000290600720c */ /* 0x000fe20003fc4070 */
[----:B------:R-:W-:Y:S01]  /*2300*/  VIADD R10, R20, 0x30 ;  /* 0x00000030140a7836 */ /* 0x000fe20000000000 */
[----:B------:R-:W-:Y:S01]  /*2310*/  ISETP.GE.AND P5, PT, R24, RZ, PT ;  /* 0x000000ff1800720c */ /* 0x000fe20003fa6270 */
[----:B------:R-:W-:Y:S01]  /*2320*/  @!P4 IMAD.MOV R35, RZ, RZ, -R35 ;  /* 0x000000ffff23c224 */ /* 0x000fe200078e0a23 */
[----:B------:R-:W-:Y:S01]  /*2330*/  ISETP.GE.AND P4, PT, R2, RZ, PT ;  /* 0x000000ff0200720c */ /* 0x000fe20003f86270 */
[----:B------:R-:W-:Y:S01]  /*2340*/  IMAD.HI.U32 R2, R7, R45, RZ ;  /* 0x0000002d07027227 */ /* 0x000fe200078e00ff */
[----:B------:R-:W-:-:S02]  /*2350*/  IABS R47, R8 ;  /* 0x00000008002f7213 */ /* 0x000fc40000000000 */
[----:B------:R-:W-:Y:S01]  /*2360*/  IABS R49, R10 ;  /* 0x0000000a00317213 */ /* 0x000fe20000000000 */
[----:B------:R-:W-:Y:S01]  /*2370*/  @!P2 IMAD.MOV R33, RZ, RZ, -R33 ;  /* 0x000000ffff21a224 */ /* 0x000fe200078e0a21 */
[----:B------:R-:W-:Y:S01]  /*2380*/  ISETP.GE.AND P2, PT, R18, RZ, PT ;  /* 0x000000ff1200720c */ /* 0x000fe20003f46270 */
[--C-:B------:R-:W-:Y:S01]  /*2390*/  @!P1 IMAD.IADD R37, R37, 0x1, -R6.reuse ;  /* 0x0000000125259824 */ /* 0x100fe200078e0a06 */
[----:B------:R-:W-:Y:S01]  /*23a0*/  ISETP.GE.AND P1, PT, R8, RZ, PT ;  /* 0x000000ff0800720c */ /* 0x000fe20003f26270 */
[----:B------:R-:W-:Y:S01]  /*23b0*/  @!P6 IMAD.IADD R41, R41, 0x1, -R6 ;  /* 0x000000012929e824 */ /* 0x000fe200078e0a06 */
[----:B------:R-:W-:Y:S01]  /*23c0*/  ISETP.GT.U32.AND P6, PT, R6, R43, PT ;  /* 0x0000002b0600720c */ /* 0x000fe20003fc4070 */
[----:B------:R-:W-:-:S04]  /*23d0*/  IMAD.HI.U32 R8, R7, R47, RZ ;  /* 0x0000002f07087227 */ /* 0x000fc800078e00ff */
[----:B------:R-:W-:Y:S02]  /*23e0*/  IMAD.MOV R18, RZ, RZ, -R2 ;  /* 0x000000ffff127224 */ /* 0x000fe400078e0a02 */
[----:B------:R-:W-:Y:S02]  /*23f0*/  VIADD R16, R20, 0x2c ;  /* 0x0000002c14107836 */ /* 0x000fe40000000000 */
[----:B------:R-:W-:Y:S02]  /*2400*/  IMAD.MOV R8, RZ, RZ, -R8 ;  /* 0x000000ffff087224 */ /* 0x000fe400078e0a08 */
[----:B------:R-:W-:Y:S01]  /*2410*/  IMAD R45, R6, R18, R45 ;  /* 0x00000012062d7224 */ /* 0x000fe200078e022d */
[----:B------:R-:W-:Y:S01]  /*2420*/  IABS R51, R16 ;  /* 0x0000001000337213 */ /* 0x000fe20000000000 */
[----:B------:R-:W-:Y:S02]  /*2430*/  @!P6 IMAD.IADD R43, R43, 0x1, -R6 ;  /* 0x000000012b2be824 */ /* 0x000fe400078e0a06 */
[----:B------:R-:W-:Y:S01]  /*2440*/  @!P5 IMAD.MOV R37, RZ, RZ, -R37 ;  /* 0x000000ffff25d224 */ /* 0x000fe200078e0a25 */
[----:B------:R-:W-:Y:S01]  /*2450*/  ISETP.GE.AND P5, PT, R10, RZ, PT ;  /* 0x000000ff0a00720c */ /* 0x000fe20003fa6270 */
[----:B------:R-:W-:Y:S01]  /*2460*/  IMAD.HI.U32 R10, R7, R49, RZ ;  /* 0x00000031070a7227 */ /* 0x000fe200078e00ff */
[----:B------:R-:W-:-:S03]  /*2470*/  ISETP.GT.U32.AND P6, PT, R6, R43, PT ;  /* 0x0000002b0600720c */ /* 0x000fc60003fc4070 */
[C---:B------:R-:W-:Y:S02]  /*2480*/  IMAD R47, R6.reuse, R8, R47 ;  /* 0x00000008062f7224 */ /* 0x040fe400078e022f */
[----:B------:R-:W-:Y:S01]  /*2490*/  @!P0 IMAD.MOV R41, RZ, RZ, -R41 ;  /* 0x000000ffff298224 */ /* 0x000fe200078e0a29 */
[----:B------:R-:W-:Y:S01]  /*24a0*/  ISETP.GT.U32.AND P0, PT, R6, R45, PT ;  /* 0x0000002d0600720c */ /* 0x000fe20003f04070 */
[----:B------:R-:W-:Y:S01]  /*24b0*/  @!P3 IMAD.MOV R39, RZ, RZ, -R39 ;  /* 0x000000ffff27b224 */ /* 0x000fe200078e0a27 */
[----:B------:R-:W-:Y:S01]  /*24c0*/  ISETP.GE.AND P3, PT, R16, RZ, PT ;  /* 0x000000ff1000720c */ /* 0x000fe20003f66270 */
[----:B------:R-:W-:Y:S02]  /*24d0*/  IMAD.MOV R10, RZ, RZ, -R10 ;  /* 0x000000ffff0a7224 */ /* 0x000fe400078e0a0a */
[----:B------:R-:W-:-:S04]  /*24e0*/  IMAD.HI.U32 R16, R7, R51, RZ ;  /* 0x0000003307107227 */ /* 0x000fc800078e00ff */
[----:B------:R-:W-:Y:S01]  /*24f0*/  @!P6 IMAD.IADD R43, R43, 0x1, -R6 ;  /* 0x000000012b2be824 */ /* 0x000fe200078e0a06 */
[C---:B------:R-:W-:Y:S01]  /*2500*/  ISETP.GT.U32.AND P6, PT, R6.reuse, R47, PT ;  /* 0x0000002f0600720c */ /* 0x040fe20003fc4070 */
[C---:B------:R-:W-:Y:S02]  /*2510*/  IMAD R49, R6.reuse, R10, R49 ;  /* 0x0000000a06317224 */ /* 0x040fe400078e0231 */
[----:B------:R-:W-:Y:S02]  /*2520*/  IMAD.MOV R16, RZ, RZ, -R16 ;  /* 0x000000ffff107224 */ /* 0x000fe400078e0a10 */
[----:B------:R-:W-:Y:S01]  /*2530*/  @!P2 IMAD.MOV R43, RZ, RZ, -R43 ;  /* 0x000000ffff2ba224 */ /* 0x000fe200078e0a2b */
[C---:B------:R-:W-:Y:S01]  /*2540*/  ISETP.GT.U32.AND P2, PT, R6.reuse, R49, PT ;  /* 0x000000310600720c */ /* 0x040fe20003f44070 */
[----:B------:R-:W-:Y:S02]  /*2550*/  IMAD R51, R6, R16, R51 ;  /* 0x0000001006337224 */ /* 0x000fe400078e0233 */
[----:B------:R-:W-:-:S02]  /*2560*/  @!P0 IMAD.IADD R45, R45, 0x1, -R6 ;  /* 0x000000012d2d8824 */ /* 0x000fc400078e0a06 */
[----:B------:R-:W-:Y:S02]  /*2570*/  VIADD R18, R20, 0x24 ;  /* 0x0000002414127836 */ /* 0x000fe40000000000 */
[----:B------:R-:W-:Y:S01]  /*2580*/  @!P6 IMAD.IADD R47, R47, 0x1, -R6 ;  /* 0x000000012f2fe824 */ /* 0x000fe200078e0a06 */
[C---:B------:R-:W-:Y:S01]  /*2590*/  ISETP.GT.U32.AND P0, PT, R6.reuse, R45, PT ;  /* 0x0000002d0600720c */ /* 0x040fe20003f04070 */
[----:B------:R-:W-:Y:S01]  /*25a0*/  IMAD.HI.U32 R2, R7, R53, RZ ;  /* 0x0000003507027227 */ /* 0x000fe200078e00ff */
[C---:B------:R-:W-:Y:S02]  /*25b0*/  ISETP.GT.U32.AND P6, PT, R6.reuse, R51, PT ;  /* 0x000000330600720c */ /* 0x040fe40003fc4070 */
[----:B------:R-:W-:Y:S01]  /*25c0*/  IABS R55, R18 ;  /* 0x0000001200377213 */ /* 0x000fe20000000000 */
[----:B------:R-:W-:Y:S02]  /*25d0*/  IMAD.MOV R2, RZ, RZ, -R2 ;  /* 0x000000ffff027224 */ /* 0x000fe400078e0a02 */
[----:B------:R-:W-:Y:S01]  /*25e0*/  @!P2 IMAD.IADD R49, R49, 0x1, -R6 ;  /* 0x000000013131a824 */ /* 0x000fe200078e0a06 */
[C---:B------:R-:W-:Y:S01]  /*25f0*/  ISETP.GT.U32.AND P2, PT, R6.reuse, R47, PT ;  /* 0x0000002f0600720c */ /* 0x040fe20003f44070 */
[----:B------:R-:W-:-:S02]  /*2600*/  IMAD R53, R6, R2, R53 ;  /* 0x0000000206357224 */ /* 0x000fc400078e0235 */
[----:B------:R-:W-:Y:S02]  /*2610*/  VIADD R24, R20, 0x20 ;  /* 0x0000002014187836 */ /* 0x000fe40000000000 */
[----:B------:R-:W-:-:S03]  /*2620*/  IMAD.HI.U32 R2, R7, R55, RZ ;  /* 0x0000003707027227 */ /* 0x000fc600078e00ff */
[----:B------:R-:W-:Y:S01]  /*2630*/  IABS R57, R24 ;  /* 0x0000001800397213 */ /* 0x000fe20000000000 */
[C---:B------:R-:W-:Y:S02]  /*2640*/  VIADD R26, R20.reuse, 0x1c ;  /* 0x0000001c141a7836 */ /* 0x040fe40000000000 */
[--C-:B------:R-:W-:Y:S01]  /*2650*/  @!P0 IMAD.IADD R45, R45, 0x1, -R6.reuse ;  /* 0x000000012d2d8824 */ /* 0x100fe200078e0a06 */
[----:B------:R-:W-:Y:S01]  /*2660*/  ISETP.GE.AND P0, PT, R20, RZ, PT ;  /* 0x000000ff1400720c */ /* 0x000fe20003f06270 */
[----:B------:R-:W-:Y:S01]  /*2670*/  @!P6 IMAD.IADD R51, R51, 0x1, -R6 ;  /* 0x000000013333e824 */ /* 0x000fe200078e0a06 */
[C---:B------:R-:W-:Y:S01]  /*2680*/  ISETP.GT.U32.AND P6, PT, R6.reuse, R49, PT ;  /* 0x000000310600720c */ /* 0x040fe20003fc4070 */
[----:B------:R-:W-:Y:S01]  /*2690*/  IMAD.MOV R2, RZ, RZ, -R2 ;  /* 0x000000ffff027224 */ /* 0x000fe200078e0a02 */
[----:B------:R-:W-:Y:S01]  /*26a0*/  IABS R59, R26 ;  /* 0x0000001a003b7213 */ /* 0x000fe20000000000 */
[----:B------:R-:W-:Y:S01]  /*26b0*/  @!P4 IMAD.MOV R45, RZ, RZ, -R45 ;  /* 0x000000ffff2dc224 */ /* 0x000fe200078e0a2d */
[C---:B------:R-:W-:Y:S01]  /*26c0*/  ISETP.GT.U32.AND P4, PT, R6.reuse, R51, PT ;  /* 0x000000330600720c */ /* 0x040fe20003f84070 */
[----:B------:R-:W-:-:S02]  /*26d0*/  IMAD R55, R6, R2, R55 ;  /* 0x0000000206377224 */ /* 0x000fc400078e0237 */
[----:B------:R-:W-:-:S04]  /*26e0*/  IMAD.HI.U32 R2, R7, R57, RZ ;  /* 0x0000003907027227 */ /* 0x000fc800078e00ff */
[----:B------:R-:W-:Y:S01]  /*26f0*/  @!P2 IMAD.IADD R47, R47, 0x1, -R6 ;  /* 0x000000012f2fa824 */ /* 0x000fe200078e0a06 */
[----:B------:R-:W-:Y:S01]  /*2700*/  ISETP.GT.U32.AND P2, PT, R6, R53, PT ;  /* 0x000000350600720c */ /* 0x000fe20003f44070 */
[----:B------:R-:W-:-:S04]  /*2710*/  IMAD.HI.U32 R8, R7, R59, RZ ;  /* 0x0000003b07087227 */ /* 0x000fc800078e00ff */
[----:B------:R-:W-:Y:S02]  /*2720*/  IMAD.MOV R2, RZ, RZ, -R2 ;  /* 0x000000ffff027224 */ /* 0x000fe400078e0a02 */
[----:B------:R-:W-:Y:S02]  /*2730*/  IMAD.MOV R8, RZ, RZ, -R8 ;  /* 0x000000ffff087224 */ /* 0x000fe400078e0a08 */
[C---:B------:R-:W-:Y:S02]  /*2740*/  IMAD R57, R6.reuse, R2, R57 ;  /* 0x0000000206397224 */ /* 0x040fe400078e0239 */
[----:B------:R-:W-:Y:S01]  /*2750*/  @!P6 IMAD.IADD R49, R49, 0x1, -R6 ;  /* 0x000000013131e824 */ /* 0x000fe200078e0a06 */
[----:B------:R-:W-:Y:S01]  /*2760*/  ISETP.GT.U32.AND P6, PT, R6, R55, PT ;  /* 0x000000370600720c */ /* 0x000fe20003fc4070 */
[----:B------:R-:W-:-:S04]  /*2770*/  IMAD.HI.U32 R10, R7, R61, RZ ;  /* 0x0000003d070a7227 */ /* 0x000fc800078e00ff */
[C---:B------:R-:W-:Y:S02]  /*2780*/  IMAD R59, R6.reuse, R8, R59 ;  /* 0x00000008063b7224 */ /* 0x040fe400078e023b */
[----:B------:R-:W-:Y:S01]  /*2790*/  @!P4 IMAD.IADD R51, R51, 0x1, -R6 ;  /* 0x000000013333c824 */ /* 0x000fe200078e0a06 */
[----:B------:R-:W-:Y:S01]  /*27a0*/  ISETP.GT.U32.AND P4, PT, R6, R57, PT ;  /* 0x000000390600720c */ /* 0x000fe20003f84070 */
[----:B------:R-:W-:-:S04]  /*27b0*/  IMAD.HI.U32 R16, R7, R63, RZ ;  /* 0x0000003f07107227 */ /* 0x000fc800078e00ff */
[----:B------:R-:W-:Y:S02]  /*27c0*/  IMAD.MOV R10, RZ, RZ, -R10 ;  /* 0x000000ffff0a7224 */ /* 0x000fe400078e0a0a */
[----:B------:R-:W-:Y:S01]  /*27d0*/  @!P2 IMAD.IADD R53, R53, 0x1, -R6 ;  /* 0x000000013535a824 */ /* 0x000fe200078e0a06 */
[C---:B------:R-:W-:Y:S01]  /*27e0*/  ISETP.GT.U32.AND P2, PT, R6.reuse, R59, PT ;  /* 0x0000003b0600720c */ /* 0x040fe20003f44070 */
[----:B------:R-:W-:Y:S02]  /*27f0*/  IMAD.MOV R16, RZ, RZ, -R16 ;  /* 0x000000ffff107224 */ /* 0x000fe400078e0a10 */
[C---:B------:R-:W-:Y:S02]  /*2800*/  IMAD R61, R6.reuse, R10, R61 ;  /* 0x0000000a063d7224 */ /* 0x040fe400078e023d */
[C---:B------:R-:W-:Y:S02]  /*2810*/  IMAD R63, R6.reuse, R16, R63 ;  /* 0x00000010063f7224 */ /* 0x040fe400078e023f */
[--C-:B------:R-:W-:Y:S01]  /*2820*/  @!P6 IMAD.IADD R55, R55, 0x1, -R6.reuse ;  /* 0x000000013737e824 */ /* 0x100fe200078e0a06 */
[C---:B------:R-:W-:Y:S01]  /*2830*/  ISETP.GT.U32.AND P6, PT, R6.reuse, R61, PT ;  /* 0x0000003d0600720c */ /* 0x040fe20003fc4070 */
[--C-:B------:R-:W-:Y:S01]  /*2840*/  @!P4 IMAD.IADD R57, R57, 0x1, -R6.reuse ;  /* 0x000000013939c824 */ /* 0x100fe200078e0a06 */
[C---:B------:R-:W-:Y:S01]  /*2850*/  ISETP.GT.U32.AND P4, PT, R6.reuse, R63, PT ;  /* 0x0000003f0600720c */ /* 0x040fe20003f84070 */
[----:B------:R-:W-:Y:S01]  /*2860*/  @!P1 IMAD.MOV R47, RZ, RZ, -R47 ;  /* 0x000000ffff2f9224 */ /* 0x000fe200078e0a2f */
[C---:B------:R-:W-:Y:S01]  /*2870*/  ISETP.GT.U32.AND P1, PT, R6.reuse, R53, PT ;  /* 0x000000350600720c */ /* 0x040fe20003f24070 */
[----:B------:R-:W-:Y:S01]  /*2880*/  @!P2 IMAD.IADD R59, R59, 0x1, -R6 ;  /* 0x000000013b3ba824 */ /* 0x000fe200078e0a06 */
[----:B------:R-:W-:Y:S01]  /*2890*/  ISETP.GT.U32.AND P2, PT, R6, R57, PT ;  /* 0x000000390600720c */ /* 0x000fe20003f44070 */
[----:B------:R-:W-:-:S04]  /*28a0*/  IMAD.HI.U32 R2, R7, R65, RZ ;  /* 0x0000004107027227 */ /* 0x000fc800078e00ff */
[----:B------:R-:W-:-:S04]  /*28b0*/  IMAD.HI.U32 R10, R7, R69, RZ ;  /* 0x00000045070a7227 */ /* 0x000fc800078e00ff */
[----:B------:R-:W-:Y:S02]  /*28c0*/  IMAD.MOV R2, RZ, RZ, -R2 ;  /* 0x000000ffff027224 */ /* 0x000fe400078e0a02 */
[----:B------:R-:W-:Y:S02]  /*28d0*/  IMAD.MOV R10, RZ, RZ, -R10 ;  /* 0x000000ffff0a7224 */ /* 0x000fe400078e0a0a */
[----:B------:R-:W-:Y:S01]  /*28e0*/  @!P6 IMAD.IADD R61, R61, 0x1, -R6 ;  /* 0x000000013d3de824 */ /* 0x000fe200078e0a06 */
[----:B------:R-:W-:Y:S01]  /*28f0*/  ISETP.GT.U32.AND P6, PT, R6, R59, PT ;  /* 0x0000003b0600720c */ /* 0x000fe20003fc4070 */
[----:B------:R-:W-:-:S04]  /*2900*/  IMAD.HI.U32 R8, R7, R67, RZ ;  /* 0x0000004307087227 */ /* 0x000fc800078e00ff */
[----:B------:R-:W-:-:S04]  /*2910*/  IMAD.HI.U32 R16, R7, R71, RZ ;  /* 0x0000004707107227 */ /* 0x000fc800078e00ff */
[C---:B------:R-:W-:Y:S02]  /*2920*/  IMAD R65, R6.reuse, R2, R65 ;  /* 0x0000000206417224 */ /* 0x040fe400078e0241 */
[----:B------:R-:W-:Y:S02]  /*2930*/  IMAD R69, R6, R10, R69 ;  /* 0x0000000a06457224 */ /* 0x000fe400078e0245 */
[----:B------:R-:W-:-:S04]  /*2940*/  IMAD.HI.U32 R7, R7, R73, RZ ;  /* 0x0000004907077227 */ /* 0x000fc800078e00ff */
[----:B------:R-:W-:Y:S01]  /*2950*/  @!P5 IMAD.MOV R49, RZ, RZ, -R49 ;  /* 0x000000ffff31d224 */ /* 0x000fe200078e0a31 */
[C---:B------:R-:W-:Y:S01]  /*2960*/  ISETP.GT.U32.AND P5, PT, R6.reuse, R55, PT ;  /* 0x000000370600720c */ /* 0x040fe20003fa4070 */
[--C-:B------:R-:W-:Y:S01]  /*2970*/  @!P4 IMAD.IADD R63, R63, 0x1, -R6.reuse ;  /* 0x000000013f3fc824 */ /* 0x100fe200078e0a06 */
[C---:B------:R-:W-:Y:S01]  /*2980*/  ISETP.GT.U32.AND P4, PT, R6.reuse, R61, PT ;  /* 0x0000003d0600720c */ /* 0x040fe20003f84070 */
[----:B------:R-:W-:Y:S02]  /*2990*/  IMAD.MOV R7, RZ, RZ, -R7 ;  /* 0x000000ffff077224 */ /* 0x000fe400078e0a07 */
[----:B------:R-:W-:Y:S01]  /*29a0*/  @!P3 IMAD.MOV R51, RZ, RZ, -R51 ;  /* 0x000000ffff33b224 */ /* 0x000fe200078e0a33 */
[C---:B------:R-:W-:Y:S01]  /*29b0*/  ISETP.GT.U32.AND P3, PT, R6.reuse, R63, PT ;  /* 0x0000003f0600720c */ /* 0x040fe20003f64070 */
[--C-:B------:R-:W-:Y:S01]  /*29c0*/  @!P1 IMAD.IADD R53, R53, 0x1, -R6.reuse ;  /* 0x0000000135359824 */ /* 0x100fe200078e0a06 */
[C---:B------:R-:W-:Y:S01]  /*29d0*/  ISETP.GT.U32.AND P1, PT, R6.reuse, R65, PT ;  /* 0x000000410600720c */ /* 0x040fe20003f24070 */
[----:B------:R-:W-:Y:S01]  /*29e0*/  @!P2 IMAD.IADD R57, R57, 0x1, -R6 ;  /* 0x000000013939a824 */ /* 0x000fe200078e0a06 */
[----:B------:R-:W-:Y:S01]  /*29f0*/  ISETP.GT.U32.AND P2, PT, R6, R69, PT ;  /* 0x000000450600720c */ /* 0x000fe20003f44070 */
[----:B------:R-:W-:-:S02]  /*2a00*/  IMAD.MOV R8, RZ, RZ, -R8 ;  /* 0x000000ffff087224 */ /* 0x000fc400078e0a08 */
[C---:B------:R-:W-:Y:S01]  /*2a10*/  IMAD R73, R6.reuse, R7, R73 ;  /* 0x0000000706497224 */ /* 0x040fe200078e0249 */
[----:B------:R-:W-:Y:S01]  /*2a20*/  SHF.R.S32.HI R7, RZ, 0x1f, R0 ;  /* 0x0000001fff077819 */ /* 0x000fe20000011400 */
[C---:B------:R-:W-:Y:S02]  /*2a30*/  IMAD R67, R6.reuse, R8, R67 ;  /* 0x0000000806437224 */ /* 0x040fe400078e0243 */
[----:B------:R-:W-:Y:S01]  /*2a40*/  IMAD.MOV R16, RZ, RZ, -R16 ;  /* 0x000000ffff107224 */ /* 0x000fe200078e0a10 */
[----:B------:R-:W-:Y:S01]  /*2a50*/  LEA.HI R2, R7, R0, RZ, 0x5 ;  /* 0x0000000007027211 */ /* 0x000fe200078f28ff */
[----:B------:R-:W-:Y:S01]  /*2a60*/  @!P6 IMAD.IADD R59, R59, 0x1, -R6 ;  /* 0x000000013b3be824 */ /* 0x000fe200078e0a06 */
[C---:B------:R-:W-:Y:S01]  /*2a70*/  ISETP.GT.U32.AND P6, PT, R6.reuse, R73, PT ;  /* 0x000000490600720c */ /* 0x040fe20003fc4070 */
[C---:B------:R-:W-:Y:S01]  /*2a80*/  IMAD R71, R6.reuse, R16, R71 ;  /* 0x0000001006477224 */ /* 0x040fe200078e0247 */
[----:B------:R-:W-:Y:S01]  /*2a90*/  SHF.R.S32.HI R7, RZ, 0x2, R230 ;  /* 0x00000002ff077819 */ /* 0x000fe200000114e6 */
[--C-:B------:R-:W-:Y:S01]  /*2aa0*/  @!P5 IMAD.IADD R55, R55, 0x1, -R6.reuse ;  /* 0x000000013737d824 */ /* 0x100fe200078e0a06 */
[C---:B------:R-:W-:Y:S01]  /*2ab0*/  ISETP.GT.U32.AND P5, PT, R6.reuse, R67, PT ;  /* 0x000000430600720c */ /* 0x040fe20003fa4070 */
[--C-:B------:R-:W-:Y:S01]  /*2ac0*/  @!P4 IMAD.IADD R61, R61, 0x1, -R6.reuse ;  /* 0x000000013d3dc824 */ /* 0x100fe200078e0a06 */
[----:B------:R-:W-:Y:S01]  /*2ad0*/  ISETP.GT.U32.AND P4, PT, R6, R71, PT ;  /* 0x000000470600720c */ /* 0x000fe20003f84070 */
[--C-:B------:R-:W-:Y:S01]  /*2ae0*/  @!P3 IMAD.IADD R63, R63, 0x1, -R6.reuse ;  /* 0x000000013f3fb824 */ /* 0x100fe200078e0a06 */
[----:B------:R-:W-:Y:S01]  /*2af0*/  ISETP.GE.AND P3, PT, R22, RZ, PT ;  /* 0x000000ff1600720c */ /* 0x000fe20003f66270 */
[--C-:B------:R-:W-:Y:S01]  /*2b00*/  @!P1 IMAD.IADD R65, R65, 0x1, -R6.reuse ;  /* 0x0000000141419824 */ /* 0x100fe200078e0a06 */
[----:B------:R-:W-:Y:S01]  /*2b10*/  ISETP.GE.AND P1, PT, R18, RZ, PT ;  /* 0x000000ff1200720c */ /* 0x000fe20003f26270 */
[--C-:B------:R-:W-:Y:S01]  /*2b20*/  @!P2 IMAD.IADD R69, R69, 0x1, -R6.reuse ;  /* 0x000000014545a824 */ /* 0x100fe200078e0a06 */
[----:B------:R-:W-:Y:S01]  /*2b30*/  ISETP.GE.AND P2, PT, R26, RZ, PT ;  /* 0x000000ff1a00720c */ /* 0x000fe20003f46270 */
[--C-:B------:R-:W-:Y:S01]  /*2b40*/  @!P6 IMAD.IADD R73, R73, 0x1, -R6.reuse ;  /* 0x000000014949e824 */ /* 0x100fe200078e0a06 */
[----:B------:R-:W-:Y:S01]  /*2b50*/  ISETP.GE.AND P6, PT, R28, RZ, PT ;  /* 0x000000ff1c00720c */ /* 0x000fe20003fc6270 */
[----:B------:R-:W-:Y:S01]  /*2b60*/  IMAD.SHL.U32 R0, R230, 0x20, RZ ;  /* 0x00000020e6007824 */ /* 0x000fe200078e00ff */
[----:B------:R-:W-:Y:S01]  /*2b70*/  SGXT R7, R7, 0x1 ;  /* 0x000000010707781a */ /* 0x000fe20000000200 */
[--C-:B------:R-:W-:Y:S01]  /*2b80*/  @!P5 IMAD.IADD R67, R67, 0x1, -R6.reuse ;  /* 0x000000014343d824 */ /* 0x100fe200078e0a06 */
[----:B------:R-:W-:Y:S01]  /*2b90*/  ISETP.GE.AND P5, PT, R24, RZ, PT ;  /* 0x000000ff1800720c */ /* 0x000fe20003fa6270 */
[--C-:B------:R-:W-:Y:S01]  /*2ba0*/  @!P4 IMAD.IADD R71, R71, 0x1, -R6.reuse ;  /* 0x000000014747c824 */ /* 0x100fe200078e0a06 */
[C---:B------:R-:W-:Y:S01]  /*2bb0*/  ISETP.GT.U32.AND P4, PT, R6.reuse, R69, PT ;  /* 0x000000450600720c */ /* 0x040fe20003f84070 */
[----:B------:R-:W-:Y:S01]  /*2bc0*/  @!P3 IMAD.MOV R53, RZ, RZ, -R53 ;  /* 0x000000ffff35b224 */ /* 0x000fe200078e0a35 */
[C---:B------:R-:W-:Y:S01]  /*2bd0*/  ISETP.GT.U32.AND P3, PT, R6.reuse, R65, PT ;  /* 0x000000410600720c */ /* 0x040fe20003f64070 */
[----:B------:R-:W-:Y:S01]  /*2be0*/  @!P1 IMAD.MOV R55, RZ, RZ, -R55 ;  /* 0x000000ffff379224 */ /* 0x000fe200078e0a37 */
[C---:B------:R-:W-:Y:S01]  /*2bf0*/  ISETP.GT.U32.AND P1, PT, R6.reuse, R67, PT ;  /* 0x000000430600720c */ /* 0x040fe20003f24070 */
[----:B------:R-:W-:Y:S01]  /*2c00*/  @!P2 IMAD.MOV R59, RZ, RZ, -R59 ;  /* 0x000000ffff3ba224 */ /* 0x000fe200078e0a3b */
[C---:B------:R-:W-:Y:S01]  /*2c10*/  ISETP.GT.U32.AND P2, PT, R6.reuse, R73, PT ;  /* 0x000000490600720c */ /* 0x040fe20003f44070 */
[----:B------:R-:W-:Y:S01]  /*2c20*/  @!P6 IMAD.MOV R61, RZ, RZ, -R61 ;  /* 0x000000ffff3de224 */ /* 0x000fe200078e0a3d */
[----:B------:R-:W-:Y:S01]  /*2c30*/  ISETP.GT.U32.AND P6, PT, R6, R71, PT ;  /* 0x000000470600720c */ /* 0x000fe20003fc4070 */
[----:B------:R-:W-:Y:S01]  /*2c40*/  IMAD R239, R4, UR10, RZ ;  /* 0x0000000a04ef7c24 */ /* 0x000fe2000f8e02ff */
[----:B------:R-:W-:Y:S01]  /*2c50*/  LOP3.LUT R7, R7, 0x90, RZ, 0xc0, !PT ;  /* 0x0000009007077812 */ /* 0x000fe200078ec0ff */
[----:B------:R-:W-:Y:S01]  /*2c60*/  @!P5 IMAD.MOV R57, RZ, RZ, -R57 ;  /* 0x000000ffff39d224 */ /* 0x000fe200078e0a39 */
[----:B------:R-:W-:Y:S01]  /*2c70*/  ISETP.GE.AND P5, PT, R30, RZ, PT ;  /* 0x000000ff1e00720c */ /* 0x000fe20003fa6270 */
        /* <DEDUP_REMOVED lines=8> */
[----:B------:R-:W-:Y:S01]  /*2d00*/  @!P6 IMAD.IADD R71, R71, 0x1, -R6 ;  /* 0x000000014747e824 */ /* 0x000fe200078e0a06 */
[----:B------:R-:W-:Y:S01]  /*2d10*/  LOP3.LUT R236, R7, 0xf60, R0, 0xf8, !PT ;  /* 0x00000f6007ec7812 */ /* 0x000fe200078ef800 */
[----:B------:R-:W-:Y:S01]  /*2d20*/  @!P0 IMAD.MOV R73, RZ, RZ, -R73 ;  /* 0x000000ffff498224 */ /* 0x000fe200078e0a49 */
[----:B------:R-:W-:Y:S01]  /*2d30*/  ISETP.NE.AND P6, PT, R3, RZ, PT ;  /* 0x000000ff0300720c */ /* 0x000fe20003fc5270 */
[----:B------:R-:W-:Y:S01]  /*2d40*/  @!P5 IMAD.MOV R63, RZ, RZ, -R63 ;  /* 0x000000ffff3fd224 */ /* 0x000fe200078e0a3f */
[----:B------:R-:W-:Y:S01]  /*2d50*/  LOP3.LUT R0, RZ, R3, RZ, 0x33, !PT ;  /* 0x00000003ff007212 */ /* 0x000fe200078e33ff */
[----:B------:R-:W-:Y:S01]  /*2d60*/  @!P4 IMAD.MOV R69, RZ, RZ, -R69 ;  /* 0x000000ffff45c224 */ /* 0x000fe200078e0a45 */
[----:B------:R-:W-:Y:S01]  /*2d70*/  STL [R1+0x214], R236 ;  /* 0x000214ec01007387 */ /* 0x000fe20000100800 */
[----:B------:R-:W-:Y:S01]  /*2d80*/  @!P3 IMAD.MOV R65, RZ, RZ, -R65 ;  /* 0x000000ffff41b224 */ /* 0x000fe200078e0a41 */
[C---:B------:R-:W-:Y:S01]  /*2d90*/  SEL R9, R0.reuse, R9, !P6 ;  /* 0x0000000900097207 */ /* 0x040fe20007000000 */
[----:B------:R-:W-:Y:S01]  /*2da0*/  @!P1 IMAD.MOV R67, RZ, RZ, -R67 ;  /* 0x000000ffff439224 */ /* 0x000fe200078e0a43 */
[C---:B------:R-:W-:Y:S01]  /*2db0*/  SEL R11, R0.reuse, R11, !P6 ;  /* 0x0000000b000b7207 */ /* 0x040fe20007000000 */
[----:B------:R-:W-:Y:S01]  /*2dc0*/  @!P2 IMAD.MOV R71, RZ, RZ, -R71 ;  /* 0x000000ffff47a224 */ /* 0x000fe200078e0a47 */
[C---:B------:R-:W-:Y:S01]  /*2dd0*/  SEL R15, R0.reuse, R15, !P6 ;  /* 0x0000000f000f7207 */ /* 0x040fe20007000000 */
[----:B------:R-:W-:Y:S01]  /*2de0*/  IMAD R9, R9, UR4, RZ ;  /* 0x0000000409097c24 */ /* 0x000fe2000f8e02ff */
        /* <DEDUP_REMOVED lines=56> */
[----:B------:R-:W-:Y:S01]  /*3170*/  SEL R0, R0, R73, !P6 ;  /* 0x0000004900007207 */ /* 0x000fe20007000000 */
[----:B------:R-:W-:Y:S01]  /*3180*/  IMAD R69, R69, UR4, RZ ;  /* 0x0000000445457c24 */ /* 0x000fe2000f8e02ff */
[----:B------:R-:W-:Y:S01]  /*3190*/  IADD3 R6, P4, R9, UR8, RZ ;  /* 0x0000000809067c10 */ /* 0x000fe2000ff9e0ff */
[----:B------:R-:W-:Y:S01]  /*31a0*/  IMAD R71, R71, UR4, RZ ;  /* 0x0000000447477c24 */ /* 0x000fe2000f8e02ff */
[----:B------:R-:W-:Y:S01]  /*31b0*/  IADD3 R7, P3, R11, UR8, RZ ;  /* 0x000000080b077c10 */ /* 0x000fe2000ff7e0ff */
[----:B------:R-:W-:Y:S01]  /*31c0*/  IMAD R16, R0, UR4, RZ ;  /* 0x0000000400107c24 */ /* 0x000fe2000f8e02ff */
[----:B------:R-:W-:Y:S01]  /*31d0*/  SHF.R.S32.HI R0, RZ, 0x1f, R9 ;  /* 0x0000001fff007819 */ /* 0x000fe20000011409 */
[----:B------:R0:W-:Y:S01]  /*31e0*/  STL [R1+0x110], R6 ;  /* 0x0001100601007387 */ /* 0x0001e20000100800 */
[----:B------:R-:W-:Y:S01]  /*31f0*/  IADD3 R8, P2, R15, UR8, RZ ;  /* 0x000000080f087c10 */ /* 0x000fe2000ff5e0ff */
[----:B------:R-:W-:Y:S01]  /*3200*/  IMAD R5, R5, UR10, RZ ;  /* 0x0000000a05057c24 */ /* 0x000fe2000f8e02ff */
[----:B------:R-:W-:Y:S01]  /*3210*/  IADD3 R9, P1, R17, UR8, RZ ;  /* 0x0000000811097c10 */ /* 0x000fe2000ff3e0ff */
[----:B------:R1:W-:Y:S01]  /*3220*/  STL [R1+0x118], R7 ;  /* 0x0001180701007387 */ /* 0x0003e20000100800 */
[----:B------:R-:W-:Y:S01]  /*3230*/  SHF.R.S32.HI R3, RZ, 0x1f, R11 ;  /* 0x0000001fff037819 */ /* 0x000fe2000001140b */
[----:B------:R-:W-:Y:S01]  /*3240*/  UMOV UR4, URZ ;  /* 0x0000003f00047c82 */ /* 0x000fe20008000000 */
[----:B------:R-:W-:Y:S01]  /*3250*/  IADD3 R10, P0, R19, UR8, RZ ;  /* 0x00000008130a7c10 */ /* 0x000fe2000ff1e0ff */
[----:B------:R2:W-:Y:S01]  /*3260*/  STL [R1+0x120], R8 ;  /* 0x0001200801007387 */ /* 0x0005e20000100800 */
[----:B------:R-:W-:-:S02]  /*3270*/  IADD3 R11, P6, R21, UR8, RZ ;  /* 0x00000008150b7c10 */ /* 0x000fc4000ffde0ff */
[----:B0-----:R-:W-:Y:S01]  /*3280*/  SHF.R.S32.HI R6, RZ, 0x1f, R15 ;  /* 0x0000001fff067819 */ /* 0x001fe2000001140f */
[----:B------:R0:W-:Y:S01]  /*3290*/  STL [R1+0x128], R9 ;  /* 0x0001280901007387 */ /* 0x0001e20000100800 */
[----:B------:R-:W-:Y:S02]  /*32a0*/  IADD3 R15, P5, R23, UR8, RZ ;  /* 0x00000008170f7c10 */ /* 0x000fe4000ffbe0ff */
[----:B-1----:R-:W-:Y:S01]  /*32b0*/  SHF.R.S32.HI R7, RZ, 0x1f, R17 ;  /* 0x0000001fff077819 */ /* 0x002fe20000011411 */
[----:B------:R1:W-:Y:S01]  /*32c0*/  STL [R1+0x130], R10 ;  /* 0x0001300a01007387 */ /* 0x0003e20000100800 */
[----:B------:R-:W-:Y:S02]  /*32d0*/  IADD3.X R17, R0, UR9, RZ, P4, !PT ;  /* 0x0000000900117c10 */ /* 0x000fe4000a7fe4ff */
[----:B--2---:R-:W-:Y:S01]  /*32e0*/  SHF.R.S32.HI R8, RZ, 0x1f, R19 ;  /* 0x0000001fff087819 */ /* 0x004fe20000011413 */
[----:B------:R2:W-:Y:S01]  /*32f0*/  STL [R1+0x138], R11 ;  /* 0x0001380b01007387 */ /* 0x0005e20000100800 */
[----:B------:R-:W-:-:S02]  /*3300*/  SHF.R.S32.HI R0, RZ, 0x1f, R27 ;  /* 0x0000001fff007819 */ /* 0x000fc4000001141b */
[----:B0-----:R-:W-:Y:S01]  /*3310*/  SHF.R.S32.HI R9, RZ, 0x1f, R21 ;  /* 0x0000001fff097819 */ /* 0x001fe20000011415 */
[----:B------:R0:W-:Y:S01]  /*3320*/  STL [R1+0x140], R15 ;  /* 0x0001400f01007387 */ /* 0x0001e20000100800 */
[----:B------:R-:W-:Y:S02]  /*3330*/  SHF.R.S32.HI R238, RZ, 0x1f, R239 ;  /* 0x0000001fffee7819 */ /* 0x000fe400000114ef */
[----:B-1----:R-:W-:Y:S01]  /*3340*/  SHF.R.S32.HI R10, RZ, 0x1f, R23 ;  /* 0x0000001fff0a7819 */ /* 0x002fe20000011417 */
[----:B------:R1:W-:Y:S01]  /*3350*/  STL [R1+0x10c], R17 ;  /* 0x00010c1101007387 */ /* 0x0003e20000100800 */
[----:B------:R-:W-:Y:S02]  /*3360*/  SHF.R.S32.HI R237, RZ, 0x1f, R5 ;  /* 0x0000001fffed7819 */ /* 0x000fe40000011405 */
[----:B--2---:R-:W-:Y:S02]  /*3370*/  SHF.R.S32.HI R11, RZ, 0x1f, R25 ;  /* 0x0000001fff0b7819 */ /* 0x004fe40000011419 */
[----:B------:R-:W-:-:S02]  /*3380*/  LOP3.LUT R230, R230, 0x1f, RZ, 0xc0, !PT ;  /* 0x0000001fe6e67812 */ /* 0x000fc400078ec0ff */
[----:B0-----:R-:W-:Y:S02]  /*3390*/  IADD3 R15, P4, R25, UR8, RZ ;  /* 0x00000008190f7c10 */ /* 0x001fe4000ff9e0ff */
[----:B------:R-:W-:Y:S02]  /*33a0*/  CS2R R24, SRZ ;  /* 0x0000000000187805 */ /* 0x000fe4000001ff00 */
[----:B-1----:R-:W-:Y:S01]  /*33b0*/  IADD3.X R17, R3, UR9, RZ, P3, !PT ;  /* 0x0000000903117c10 */ /* 0x002fe20009ffe4ff */
[----:B------:R0:W-:Y:S01]  /*33c0*/  STL [R1+0x148], R15 ;  /* 0x0001480f01007387 */ /* 0x0001e20000100800 */
[----:B------:R-:W-:-:S03]  /*33d0*/  SHF.R.S32.HI R3, RZ, 0x1f, R29 ;  /* 0x0000001fff037819 */ /* 0x000fc6000001141d */
[----:B------:R1:W-:Y:S01]  /*33e0*/  STL [R1+0x114], R17 ;  /* 0x0001141101007387 */ /* 0x0003e20000100800 */
        /* <DEDUP_REMOVED lines=109> */
[----:B-1----:R-:W-:-:S03]  /*3ac0*/  IADD3.X R17, R8, UR9, RZ, P5, !PT ;  /* 0x0000000908117c10 */ /* 0x002fc6000affe4ff */
[----:B------:R0:W-:Y:S01]  /*3ad0*/  STL [R1+0x1e0], R15 ;  /* 0x0001e00f01007387 */ /* 0x0001e20000100800 */
[----:B------:R-:W-:Y:S02]  /*3ae0*/  SHF.R.S32.HI R8, RZ, 0x1f, R67 ;  /* 0x0000001fff087819 */ /* 0x000fe40000011443 */
[----:B------:R-:W-:Y:S01]  /*3af0*/  IADD3.X R6, R6, UR9, RZ, P6, !PT ;  /* 0x0000000906067c10 */ /* 0x000fe2000b7fe4ff */
[----:B------:R1:W-:Y:S01]  /*3b00*/  STL [R1+0x1ac], R17 ;  /* 0x0001ac1101007387 */ /* 0x0003e20000100800 */
[----:B0-----:R-:W-:Y:S02]  /*3b10*/  IADD3 R15, P5, R65, UR8, RZ ;  /* 0x00000008410f7c10 */ /* 0x001fe4000ffbe0ff */
[----:B-1----:R-:W-:-:S03]  /*3b20*/  IADD3.X R17, R9, UR9, RZ, P4, !PT ;  /* 0x0000000909117c10 */ /* 0x002fc6000a7fe4ff */
[----:B------:R0:W-:Y:S01]  /*3b30*/  STL [R1+0x1e8], R15 ;  /* 0x0001e80f01007387 */ /* 0x0001e20000100800 */
[----:B------:R-:W-:-:S03]  /*3b40*/  SHF.R.S32.HI R9, RZ, 0x1f, R69 ;  /* 0x0000001fff097819 */ /* 0x000fc60000011445 */
        /* <DEDUP_REMOVED lines=14> */
[----:B------:R-:W-:Y:S02]  /*3c30*/  IADD3.X R0, R3, UR9, RZ, P0, !PT ;  /* 0x0000000903007c10 */ /* 0x000fe400087fe4ff */
[----:B------:R-:W-:Y:S01]  /*3c40*/  IADD3.X R3, R7, UR9, RZ, P5, !PT ;  /* 0x0000000907037c10 */ /* 0x000fe2000affe4ff */
[----:B------:R-:W-:Y:S01]  /*3c50*/  STL [R1+0x1cc], R17 ;  /* 0x0001cc1101007387 */ /* 0x000fe20000100800 */
[----:B0-----:R-:W-:Y:S01]  /*3c60*/  IADD3 R15, P1, R16, UR8, RZ ;  /* 0x00000008100f7c10 */ /* 0x001fe2000ff3e0ff */
[----:B------:R-:W-:-:S04]  /*3c70*/  UIADD3 UR8, UP0, UR13, 0x80, URZ ;  /* 0x000000800d087890 */ /* 0x000fc8000ff1e03f */
[----:B------:R0:W-:Y:S04]  /*3c80*/  STL [R1+0x208], R15 ;  /* 0x0002080f01007387 */ /* 0x0001e80000100800 */
[----:B------:R1:W-:Y:S04]  /*3c90*/  STL [R1+0x1d4], R0 ;  /* 0x0001d40001007387 */ /* 0x0003e80000100800 */
[----:B------:R2:W-:Y:S01]  /*3ca0*/  STL [R1+0x1dc], R6 ;  /* 0x0001dc0601007387 */ /* 0x0005e20000100800 */
[----:B0-----:R-:W-:-:S03]  /*3cb0*/  SHF.R.S32.HI R15, RZ, 0x5, R2 ;  /* 0x00000005ff0f7819 */ /* 0x001fc60000011402 */
[----:B------:R0:W-:Y:S01]  /*3cc0*/  STL [R1+0x1e4], R3 ;  /* 0x0001e40301007387 */ /* 0x0001e20000100800 */
[----:B-1----:R-:W-:Y:S02]  /*3cd0*/  IADD3.X R0, R8, UR9, RZ, P4, !PT ;  /* 0x0000000908007c10 */ /* 0x002fe4000a7fe4ff */
[----:B--2---:R-:W-:-:S03]  /*3ce0*/  IADD3.X R6, R9, UR9, RZ, P3, !PT ;  /* 0x0000000909067c10 */ /* 0x004fc60009ffe4ff */
[----:B------:R1:W-:Y:S01]  /*3cf0*/  STL [R1+0x1ec], R0 ;  /* 0x0001ec0001007387 */ /* 0x0003e20000100800 */
[----:B0-----:R-:W-:-:S03]  /*3d00*/  IADD3.X R3, R10, UR9, RZ, P2, !PT ;  /* 0x000000090a037c10 */ /* 0x001fc600097fe4ff */
[----:B------:R-:W-:Y:S04]  /*3d10*/  STL [R1+0x1f4], R6 ;  /* 0x0001f40601007387 */ /* 0x000fe80000100800 */
[----:B------:R0:W-:Y:S01]  /*3d20*/  STL [R1+0x1fc], R3 ;  /* 0x0001fc0301007387 */ /* 0x0001e20000100800 */
[----:B-1----:R-:W-:Y:S01]  /*3d30*/  IADD3.X R0, R11, UR9, RZ, P1, !PT ;  /* 0x000000090b007c10 */ /* 0x002fe20008ffe4ff */
[----:B------:R-:W-:-:S04]  /*3d40*/  UIADD3.X UR9, UR4, -0x3ffffff0, URZ, UP0, !UPT ;  /* 0xc000001004097890 */ /* 0x000fc800087fe43f */
[----:B------:R1:W-:Y:S01]  /*3d50*/  STL [R1+0x204], R0 ;  /* 0x0002040001007387 */ /* 0x0003e20000100800 */
[----:B------:R-:W-:Y:S01]  /*3d60*/  UIADD3.64 UR16, UR8, 0x80, URZ ;  /* 0x0000008008107897 */ /* 0x000fe2000fffe03f */
[----:B0-----:R-:W0:Y:S02]  /*3d70*/  LDC R3, c[0x0][0x238] ;  /* 0x00008e00ff037b82 */ /* 0x001e240000000800 */
[----:B------:R-:W-:Y:S01]  /*3d80*/  STL [R1], RZ ;  /* 0x000000ff01007387 */ /* 0x000fe20000100800 */
[----:B------:R-:W-:-:S03]  /*3d90*/  UIADD3.64 UR20, UR8, 0x100, URZ ;  /* 0x0000010008147897 */ /* 0x000fc6000fffe03f */
[----:B------:R-:W-:Y:S02]  /*3da0*/  STL [R1+0x4], RZ ;  /* 0x000004ff01007387 */ /* 0x000fe40000100800 */
[----:B-1----:R-:W1:Y:S02]  /*3db0*/  LDC R0, c[0x0][0x214] ;  /* 0x00008500ff007b82 */ /* 0x002e640000000800 */
[----:B------:R-:W-:Y:S04]  /*3dc0*/  STL [R1+0x8], RZ ;  /* 0x000008ff01007387 */ /* 0x000fe80000100800 */
[----:B------:R-:W-:Y:S04]  /*3dd0*/  STL [R1+0xc], RZ ;  /* 0x00000cff01007387 */ /* 0x000fe80000100800 */
[----:B------:R-:W-:Y:S04]  /*3de0*/  STL [R1+0x10], RZ ;  /* 0x000010ff01007387 */ /* 0x000fe80000100800 */
[----:B------:R-:W-:Y:S01]  /*3df0*/  STL [R1+0x14], RZ ;  /* 0x000014ff01007387 */ /* 0x000fe20000100800 */
[----:B0-----:R-:W-:-:S03]  /*3e00*/  IMAD R6, R3, 0x1f, RZ ;  /* 0x0000001f03067824 */ /* 0x001fc600078e02ff */
[----:B------:R-:W-:Y:S01]  /*3e10*/  STL [R1+0x18], RZ ;  /* 0x000018ff01007387 */ /* 0x000fe20000100800 */
[C---:B------:R-:W-:Y:S01]  /*3e20*/  IMAD R7, R3.reuse, 0x1e, RZ ;  /* 0x0000001e03077824 */ /* 0x040fe200078e02ff */
[----:B------:R-:W-:Y:S01]  /*3e30*/  SHF.R.S32.HI R235, RZ, 0x1f, R3 ;  /* 0x0000001fffeb7819 */ /* 0x000fe20000011403 */
[----:B------:R-:W-:Y:S01]  /*3e40*/  IMAD R8, R3, 0x1d, RZ ;  /* 0x0000001d03087824 */ /* 0x000fe200078e02ff */
[----:B------:R-:W-:Y:S01]  /*3e50*/  STL [R1+0x1c], RZ ;  /* 0x00001cff01007387 */ /* 0x000fe20000100800 */
[----:B------:R-:W-:Y:S01]  /*3e60*/  IADD3 R241, P5, R239, R6, RZ ;  /* 0x00000006eff17210 */ /* 0x000fe20007fbe0ff */
[C---:B------:R-:W-:Y:S01]  /*3e70*/  IMAD R9, R3.reuse, 0x1c, RZ ;  /* 0x0000001c03097824 */ /* 0x040fe200078e02ff */
[----:B------:R-:W-:Y:S01]  /*3e80*/  IADD3 R240, P2, R6, R5, RZ ;  /* 0x0000000506f07210 */ /* 0x000fe20007f5e0ff */
[----:B------:R-:W-:Y:S01]  /*3e90*/  STL [R1+0x20], RZ ;  /* 0x000020ff01007387 */ /* 0x000fe20000100800 */
[----:B------:R-:W-:Y:S01]  /*3ea0*/  SHF.R.S32.HI R2, RZ, 0x1f, R6 ;  /* 0x0000001fff027819 */ /* 0x000fe20000011406 */
[----:B------:R-:W-:Y:S01]  /*3eb0*/  IMAD R11, R3, 0x1b, RZ ;  /* 0x0000001b030b7824 */ /* 0x000fe200078e02ff */
[----:B------:R-:W-:Y:S01]  /*3ec0*/  IADD3 R6, P1, R239, R7, RZ ;  /* 0x00000007ef067210 */ /* 0x000fe20007f3e0ff */
[----:B------:R-:W-:Y:S01]  /*3ed0*/  STL [R1+0x24], RZ ;  /* 0x000024ff01007387 */ /* 0x000fe20000100800 */
[----:B------:R-:W-:Y:S01]  /*3ee0*/  SHF.R.S32.HI R10, RZ, 0x1f, R7 ;  /* 0x0000001fff0a7819 */ /* 0x000fe20000011407 */
[C---:B------:R-:W-:Y:S01]  /*3ef0*/  IMAD R16, R3.reuse, 0x1a, RZ ;  /* 0x0000001a03107824 */ /* 0x040fe200078e02ff */
[----:B------:R-:W-:Y:S01]  /*3f00*/  SHF.R.S32.HI R17, RZ, 0x1f, R9 ;  /* 0x0000001fff117819 */ /* 0x000fe20000011409 */
[----:B------:R-:W-:Y:S01]  /*3f10*/  STL [R1+0x28], RZ ;  /* 0x000028ff01007387 */ /* 0x000fe20000100800 */
[C---:B------:R-:W-:Y:S01]  /*3f20*/  IMAD R18, R3.reuse, 0x19, RZ ;  /* 0x0000001903127824 */ /* 0x040fe200078e02ff */
[----:B------:R-:W-:Y:S01]  /*3f30*/  SHF.R.S32.HI R19, RZ, 0x1f, R11 ;  /* 0x0000001fff137819 */ /* 0x000fe2000001140b */
[C---:B------:R-:W-:Y:S01]  /*3f40*/  IMAD R20, R3.reuse, 0x18, RZ ;  /* 0x0000001803147824 */ /* 0x040fe200078e02ff */
[----:B------:R-:W-:Y:S01]  /*3f50*/  STL [R1+0x2c], RZ ;  /* 0x00002cff01007387 */ /* 0x000fe20000100800 */
[C---:B------:R-:W-:Y:S01]  /*3f60*/  IMAD R22, R3.reuse, 0x17, RZ ;  /* 0x0000001703167824 */ /* 0x040fe200078e02ff */
[----:B------:R-:W-:Y:S01]  /*3f70*/  SHF.R.S32.HI R21, RZ, 0x1f, R16 ;  /* 0x0000001fff157819 */ /* 0x000fe20000011410 */
[C---:B------:R-:W-:Y:S01]  /*3f80*/  IMAD R63, R3.reuse, 0x16, RZ ;  /* 0x00000016033f7824 */ /* 0x040fe200078e02ff */
        /* <DEDUP_REMOVED lines=15> */
[C---:B------:R-:W-:Y:S01]  /*4080*/  IMAD.SHL.U32 R75, R3.reuse, 0x10, RZ ;  /* 0x00000010034b7824 */ /* 0x040fe200078e00ff */
        /* <DEDUP_REMOVED lines=21> */
[C---:B------:R-:W-:Y:S01]  /*41e0*/  IMAD.SHL.U32 R219, R3.reuse, 0x8, RZ ;  /* 0x0000000803db7824 */ /* 0x040fe200078e00ff */
        /* <DEDUP_REMOVED lines=15> */
[----:B------:R-:W-:Y:S01]  /*42e0*/  IMAD.SHL.U32 R232, R3, 0x2, RZ ;  /* 0x0000000203e87824 */ /* 0x000fe200078e00ff */
[----:B------:R-:W-:-:S02]  /*42f0*/  SHF.R.S32.HI R231, RZ, 0x1f, R225 ;  /* 0x0000001fffe77819 */ /* 0x000fc400000114e1 */
[----:B------:R-:W-:Y:S01]  /*4300*/  STL [R1+0x68], RZ ;  /* 0x000068ff01007387 */ /* 0x000fe20000100800 */
[----:B------:R-:W-:Y:S02]  /*4310*/  SHF.R.S32.HI R233, RZ, 0x1f, R227 ;  /* 0x0000001fffe97819 */ /* 0x000fe400000114e3 */
[----:B------:R-:W-:Y:S01]  /*4320*/  SHF.R.S32.HI R234, RZ, 0x1f, R229 ;  /* 0x0000001fffea7819 */ /* 0x000fe200000114e5 */
[----:B------:R-:W-:Y:S01]  /*4330*/  STL [R1+0x6c], RZ ;  /* 0x00006cff01007387 */ /* 0x000fe20000100800 */
[----:B------:R-:W-:-:S03]  /*4340*/  SHF.R.S32.HI R4, RZ, 0x1f, R232 ;  /* 0x0000001fff047819 */ /* 0x000fc600000114e8 */
[----:B------:R-:W-:Y:S04]  /*4350*/  STL [R1+0x70], RZ ;  /* 0x000070ff01007387 */ /* 0x000fe80000100800 */
        /* <DEDUP_REMOVED lines=35> */
[----:B------:R0:W-:Y:S04]  /*4590*/  STL [R1+0x100], R15 ;  /* 0x0001000f01007387 */ /* 0x0001e80000100800 */
[----:B------:R-:W-:Y:S04]  /*45a0*/  STL [R1+0x108], R239 ;  /* 0x000108ef01007387 */ /* 0x000fe80000100800 */
[----:B------:R-:W-:Y:S01]  /*45b0*/  STL [R1+0x104], R5 ;  /* 0x0001040501007387 */ /* 0x000fe20000100800 */
[----:B0-----:R-:W-:-:S03]  /*45c0*/  SHF.R.S32.HI R15, RZ, 0x1f, R8 ;  /* 0x0000001fff0f7819 */ /* 0x001fc60000011408 */
[----:B------:R-:W-:Y:S04]  /*45d0*/  STL [R1+0x210], R238 ;  /* 0x000210ee01007387 */ /* 0x000fe80000100800 */
[----:B------:R-:W-:Y:S04]  /*45e0*/  STL [R1+0x40c], R241 ;  /* 0x00040cf101007387 */ /* 0x000fe80000100800 */
[----:B------:R0:W-:Y:S04]  /*45f0*/  STL [R1+0x404], R240 ;  /* 0x000404f001007387 */ /* 0x0001e80000100800 */
[----:B------:R-:W-:Y:S04]  /*4600*/  STL [R1+0x20c], R237 ;  /* 0x00020ced01007387 */ /* 0x000fe80000100800 */
[----:B------:R2:W-:Y:S01]  /*4610*/  STL [R1+0x3fc], R6 ;  /* 0x0003fc0601007387 */ /* 0x0005e20000100800 */
[----:B0-----:R-:W-:-:S02]  /*4620*/  IADD3 R240, P0, R5, R7, RZ ;  /* 0x0000000705f07210 */ /* 0x001fc40007f1e0ff */
[----:B------:R-:W-:-:S03]  /*4630*/  IADD3 R7, P3, R5, R8, RZ ;  /* 0x0000000805077210 */ /* 0x000fc60007f7e0ff */
[----:B------:R-:W-:Y:S01]  /*4640*/  STL [R1+0x3f4], R240 ;  /* 0x0003f4f001007387 */ /* 0x000fe20000100800 */
[C---:B--2---:R-:W-:Y:S02]  /*4650*/  IADD3 R6, P4, R239.reuse, R8, RZ ;  /* 0x00000008ef067210 */ /* 0x044fe40007f9e0ff */
[----:B------:R-:W-:-:S03]  /*4660*/  IADD3 R8, P6, R239, R9, RZ ;  /* 0x00000009ef087210 */ /* 0x000fc60007fde0ff */
[----:B------:R0:W-:Y:S04]  /*4670*/  STL [R1+0x3ec], R6 ;  /* 0x0003ec0601007387 */ /* 0x0001e80000100800 */
[----:B------:R2:W-:Y:S04]  /*4680*/  STL [R1+0x3e4], R7 ;  /* 0x0003e40701007387 */ /* 0x0005e80000100800 */
[----:B------:R-:W-:Y:S01]  /*4690*/  STL [R1+0x3dc], R8 ;  /* 0x0003dc0801007387 */ /* 0x000fe20000100800 */
[----:B0-----:R-:W-:Y:S02]  /*46a0*/  IMAD.X R6, R238, 0x1, R2, P5 ;  /* 0x00000001ee067824 */ /* 0x001fe400028e0602 */
[----:B------:R-:W-:Y:S01]  /*46b0*/  IMAD.X R2, R2, 0x1, R237, P2 ;  /* 0x0000000102027824 */ /* 0x000fe200010e06ed */
[----:B--2---:R-:W-:-:S02]  /*46c0*/  IADD3 R7, P5, R5, R9, RZ ;  /* 0x0000000905077210 */ /* 0x004fc40007fbe0ff */
[----:B------:R0:W-:Y:S04]  /*46d0*/  STL [R1+0x408], R6 ;  /* 0x0004080601007387 */ /* 0x0001e80000100800 */
[----:B------:R2:W-:Y:S04]  /*46e0*/  STL [R1+0x3d4], R7 ;  /* 0x0003d40701007387 */ /* 0x0005e80000100800 */
[----:B------:R3:W-:Y:S01]  /*46f0*/  STL [R1+0x400], R2 ;  /* 0x0004000201007387 */ /* 0x0007e20000100800 */
[----:B0-----:R-:W-:Y:S01]  /*4700*/  IADD3 R6, P2, R239, R11, RZ ;  /* 0x0000000bef067210 */ /* 0x001fe20007f5e0ff */
[----:B--2---:R-:W-:-:S04]  /*4710*/  IMAD.X R7, R238, 0x1, R10, P1 ;  /* 0x00000001ee077824 */ /* 0x004fc800008e060a */
[----:B------:R0:W-:Y:S01]  /*4720*/  STL [R1+0x3cc], R6 ;  /* 0x0003cc0601007387 */ /* 0x0001e20000100800 */
[----:B---3--:R-:W-:-:S03]  /*4730*/  IADD3 R2, P1, R5, R11, RZ ;  /* 0x0000000b05027210 */ /* 0x008fc60007f3e0ff */
[----:B------:R2:W-:Y:S04]  /*4740*/  STL [R1+0x3f8], R7 ;  /* 0x0003f80701007387 */ /* 0x0005e80000100800 */
[----:B------:R3:W-:Y:S01]  /*4750*/  STL [R1+0x3c4], R2 ;  /* 0x0003c40201007387 */ /* 0x0007e20000100800 */
[----:B0-----:R-:W-:Y:S01]  /*4760*/  IMAD.X R6, R237, 0x1, R10, P0 ;  /* 0x00000001ed067824 */ /* 0x001fe200000e060a */
[----:B--2---:R-:W-:-:S04]  /*4770*/  IADD3 R7, P0, R239, R16, RZ ;  /* 0x00000010ef077210 */ /* 0x004fc80007f1e0ff */
[----:B------:R0:W-:Y:S01]  /*4780*/  STL [R1+0x3f0], R6 ;  /* 0x0003f00601007387 */ /* 0x0001e20000100800 */
[----:B---3--:R-:W-:-:S03]  /*4790*/  IMAD.X R2, R238, 0x1, R15, P4 ;  /* 0x00000001ee027824 */ /* 0x008fc600020e060f */
[----:B------:R2:W-:Y:S04]  /*47a0*/  STL [R1+0x3bc], R7 ;  /* 0x0003bc0701007387 */ /* 0x0005e80000100800 */
[----:B------:R3:W-:Y:S01]  /*47b0*/  STL [R1+0x3e8], R2 ;  /* 0x0003e80201007387 */ /* 0x0007e20000100800 */
[----:B0-----:R-:W-:Y:S01]  /*47c0*/  IADD3 R6, P4, R5, R16, RZ ;  /* 0x0000001005067210 */ /* 0x001fe20007f9e0ff */
[----:B--2---:R-:W-:-:S04]  /*47d0*/  IMAD.X R7, R237, 0x1, R15, P3 ;  /* 0x00000001ed077824 */ /* 0x004fc800018e060f */
[----:B------:R0:W-:Y:S01]  /*47e0*/  STL [R1+0x3b4], R6 ;  /* 0x0003b40601007387 */ /* 0x0001e20000100800 */
[----:B------:R-:W-:Y:S01]  /*47f0*/  IMAD R15, R230, UR7, RZ ;  /* 0x00000007e60f7c24 */ /* 0x000fe2000f8e02ff */
[----:B------:R-:W-:Y:S01]  /*4800*/  UMOV UR7, 0xc0000010 ;  /* 0xc000001000077882 */ /* 0x000fe20000000000 */
[-C--:B---3--:R-:W-:Y:S01]  /*4810*/  IADD3 R2, P3, R239, R18.reuse, RZ ;  /* 0x00000012ef027210 */ /* 0x088fe20007f7e0ff */
        /* <DEDUP_REMOVED lines=29> */
[----:B------:R-:W-:Y:S01]  /*49f0*/  CS2R R62, SRZ ;  /* 0x00000000003e7805 */ /* 0x000fe2000001ff00 */
[----:B---3--:R-:W-:Y:S02]  /*4a00*/  IMAD.X R2, R237, 0x1, R23, P6 ;  /* 0x00000001ed027824 */ /* 0x008fe400030e0617 */
        /* <DEDUP_REMOVED lines=9> */
[----:B------:R-:W-:Y:S02]  /*4aa0*/  CS2R R64, SRZ ;  /* 0x0000000000407805 */ /* 0x000fe4000001ff00 */
[----:B--2---:R-:W-:Y:S02]  /*4ab0*/  IADD3 R7, P2, R239, R67, RZ ;  /* 0x00000043ef077210 */ /* 0x004fe40007f5e0ff */
[----:B------:R0:W-:Y:S01]  /*4ac0*/  STL [R1+0x390], R6 ;  /* 0x0003900601007387 */ /* 0x0001e20000100800 */
[----:B---3--:R-:W-:-:S03]  /*4ad0*/  IMAD.X R2, R238, 0x1, R66, P1 ;  /* 0x00000001ee027824 */ /* 0x008fc600008e0642 */
[----:B------:R2:W-:Y:S04]  /*4ae0*/  STL [R1+0x354], R7 ;  /* 0x0003540701007387 */ /* 0x0005e80000100800 */
[----:B------:R3:W-:Y:S01]  /*4af0*/  STL [R1+0x388], R2 ;  /* 0x0003880201007387 */ /* 0x0007e20000100800 */
[----:B0-----:R-:W-:Y:S01]  /*4b00*/  IADD3 R6, P1, R5, R67, RZ ;  /* 0x0000004305067210 */ /* 0x001fe20007f3e0ff */
[----:B--2---:R-:W-:-:S04]  /*4b10*/  IMAD.X R7, R237, 0x1, R66, P0 ;  /* 0x00000001ed077824 */ /* 0x004fc800000e0642 */
[----:B------:R0:W-:Y:S01]  /*4b20*/  STL [R1+0x34c], R6 ;  /* 0x00034c0601007387 */ /* 0x0001e20000100800 */
[----:B------:R-:W-:Y:S02]  /*4b30*/  CS2R R66, SRZ ;  /* 0x0000000000427805 */ /* 0x000fe4000001ff00 */
[-C--:B---3--:R-:W-:Y:S01]  /*4b40*/  IADD3 R2, P0, R239, R69.reuse, RZ ;  /* 0x00000045ef027210 */ /* 0x088fe20007f1e0ff */
[----:B------:R2:W-:Y:S04]  /*4b50*/  STL [R1+0x380], R7 ;  /* 0x0003800701007387 */ /* 0x0005e80000100800 */
[----:B------:R3:W-:Y:S01]  /*4b60*/  STL [R1+0x344], R2 ;  /* 0x0003440201007387 */ /* 0x0007e20000100800 */
[----:B0-----:R-:W-:Y:S01]  /*4b70*/  IMAD.X R6, R238, 0x1, R68, P4 ;  /* 0x00000001ee067824 */ /* 0x001fe200020e0644 */
[----:B--2---:R-:W-:-:S04]  /*4b80*/  IADD3 R7, P4, R5, R69, RZ ;  /* 0x0000004505077210 */ /* 0x004fc80007f9e0ff */
[----:B------:R0:W-:Y:S01]  /*4b90*/  STL [R1+0x378], R6 ;  /* 0x0003780601007387 */ /* 0x0001e20000100800 */
[----:B---3--:R-:W-:-:S03]  /*4ba0*/  IMAD.X R2, R237, 0x1, R68, P3 ;  /* 0x00000001ed027824 */ /* 0x008fc600018e0644 */
[----:B------:R2:W-:Y:S01]  /*4bb0*/  STL [R1+0x33c], R7 ;  /* 0x00033c0701007387 */ /* 0x0005e20000100800 */
[----:B------:R-:W-:-:S03]  /*4bc0*/  CS2R R68, SRZ ;  /* 0x0000000000447805 */ /* 0x000fc6000001ff00 */
        /* <DEDUP_REMOVED lines=146> */
[----:B------:R-:W-:Y:S04]  /*54f0*/  STL [R1+0x258], R7 ;  /* 0x0002580701007387 */ /* 0x000fe80000100800 */
[----:B------:R2:W-:Y:S01]  /*5500*/  STL [R1+0x224], R2 ;  /* 0x0002240201007387 */ /* 0x0005e20000100800 */
[C---:B0-----:R-:W-:Y:S01]  /*5510*/  IMAD.X R6, R238.reuse, 0x1, R233, P3 ;  /* 0x00000001ee067824 */ /* 0x041fe200018e06e9 */
[----:B------:R-:W-:Y:S01]  /*5520*/  IADD3 R3, P3, R5, R3, RZ ;  /* 0x0000000305037210 */ /* 0x000fe20007f7e0ff */
[----:B------:R-:W-:-:S03]  /*5530*/  IMAD.X R5, R238, 0x1, R234, P5 ;  /* 0x00000001ee057824 */ /* 0x000fc600028e06ea */
[----:B------:R-:W-:Y:S01]  /*5540*/  STL [R1+0x250], R6 ;  /* 0x0002500601007387 */ /* 0x000fe20000100800 */
[----:B--2---:R-:W-:-:S03]  /*5550*/  IMAD.X R2, R237, 0x1, R233, P6 ;  /* 0x00000001ed027824 */ /* 0x004fc600030e06e9 */
[----:B------:R0:W-:Y:S04]  /*5560*/  STL [R1+0x21c], R3 ;  /* 0x00021c0301007387 */ /* 0x0001e80000100800 */
[----:B------:R2:W-:Y:S04]  /*5570*/  STL [R1+0x248], R2 ;  /* 0x0002480201007387 */ /* 0x0005e80000100800 */
[----:B------:R3:W-:Y:S01]  /*5580*/  STL [R1+0x240], R5 ;  /* 0x0002400501007387 */ /* 0x0007e20000100800 */
[----:B0-----:R-:W-:Y:S02]  /*5590*/  IMAD.X R3, R237, 0x1, R234, P2 ;  /* 0x00000001ed037824 */ /* 0x001fe400010e06ea */
[----:B--2---:R-:W-:-:S03]  /*55a0*/  IMAD.X R2, R238, 0x1, R4, P1 ;  /* 0x00000001ee027824 */ /* 0x004fc600008e0604 */
[----:B------:R0:W-:Y:S01]  /*55b0*/  STL [R1+0x238], R3 ;  /* 0x0002380301007387 */ /* 0x0001e20000100800 */
[C---:B------:R-:W-:Y:S01]  /*55c0*/  IMAD.X R4, R237.reuse, 0x1, R4, P0 ;  /* 0x00000001ed047824 */ /* 0x040fe200000e0604 */
[----:B---3--:R-:W-:Y:S02]  /*55d0*/  SHF.R.S32.HI R5, RZ, 0x1f, R15 ;  /* 0x0000001fff057819 */ /* 0x008fe4000001140f */
[----:B------:R2:W-:Y:S04]  /*55e0*/  STL [R1+0x230], R2 ;  /* 0x0002300201007387 */ /* 0x0005e80000100800 */
[----:B------:R3:W-:Y:S01]  /*55f0*/  STL [R1+0x228], R4 ;  /* 0x0002280401007387 */ /* 0x0007e20000100800 */
[--C-:B0-----:R-:W-:Y:S02]  /*5600*/  IMAD.X R3, R238, 0x1, R235.reuse, P4 ;  /* 0x00000001ee037824 */ /* 0x101fe400020e06eb */
[----:B--2---:R-:W-:-:S03]  /*5610*/  IMAD.X R2, R237, 0x1, R235, P3 ;  /* 0x00000001ed027824 */ /* 0x004fc600018e06eb */
[----:B------:R0:W-:Y:S01]  /*5620*/  STL [R1+0x220], R3 ;  /* 0x0002200301007387 */ /* 0x0001e20000100800 */
[----:B---3--:R-:W-:-:S03]  /*5630*/  LOP3.LUT R4, R236, 0x10, RZ, 0x3c, !PT ;  /* 0x00000010ec047812 */ /* 0x008fc600078e3cff */
[----:B------:R2:W-:Y:S04]  /*5640*/  STL [R1+0x218], R2 ;  /* 0x0002180201007387 */ /* 0x0005e80000100800 */
[----:B------:R3:W-:Y:S01]  /*5650*/  STL [R1+0x414], R4 ;  /* 0x0004140401007387 */ /* 0x0007e20000100800 */
[----:B0-----:R-:W-:Y:S02]  /*5660*/  IMAD.U32 R3, RZ, RZ, UR11 ;  /* 0x0000000bff037e24 */ /* 0x001fe4000f8e00ff */
[----:B-12---:R-:W-:-:S07]  /*5670*/  IMAD.U32 R2, RZ, RZ, UR18 ;  /* 0x00000012ff027e24 */ /* 0x006fce000f8e00ff */
.L_x_1:
[----:B---3--:R-:W2:Y:S04]  /*5680*/  LDL R4, [R1+0x104] ;  /* 0x0001040001047983 */ /* 0x008ea80000100800 */
[----:B------:R-:W3:Y:S04]  /*5690*/  LDL R6, [R1+0x108] ;  /* 0x0001080001067983 */ /* 0x000ee80000100800 */
[----:B------:R-:W4:Y:S04]  /*56a0*/  LDL R9, [R1+0x21c] ;  /* 0x00021c0001097983 */ /* 0x000f280000100800 */
[----:B------:R-:W4:Y:S04]  /*56b0*/  LDL R8, [R1+0x220] ;  /* 0x0002200001087983 */ /* 0x000f280000100800 */
[----:B------:R0:W-:Y:S04]  /*56c0*/  STL.64 [R1+0x538], R86 ;  /* 0x0005385601007387 */ /* 0x0001e80000100a00 */
[----:B0-----:R-:W4:Y:S04]  /*56d0*/  LDL R86, [R1+0x234] ;  /* 0x0002340001567983 */ /* 0x001f280000100800 */
        /* <DEDUP_REMOVED lines=8> */
[----:B0-----:R-:W4:Y:S01]  /*5760*/  LDL R81, [R1+0x20c] ;  /* 0x00020c0001517983 */ /* 0x001f220000100800 */
[----:B------:R-:W-:-:S03]  /*5770*/  ISETP.GT.AND P2, PT, R3, RZ, PT ;  /* 0x000000ff0300720c */ /* 0x000fc60003f44270 */
[----:B------:R-:W-:Y:S04]  /*5780*/  STL.64 [R1+0x518], R78 ;  /* 0x0005184e01007387 */ /* 0x000fe80000100a00 */
        /* <DEDUP_REMOVED lines=15> */
[----:B------:R0:W-:Y:S04]  /*5880*/  STL.64 [R1+0x498], R46 ;  /* 0x0004982e01007387 */ /* 0x0001e80000100a00 */
[----:B------:R-:W-:Y:S04]  /*5890*/  STL.64 [R1+0x490], R44 ;  /* 0x0004902c01007387 */ /* 0x000fe80000100a00 */
[----:B------:R1:W-:Y:S04]  /*58a0*/  STL.64 [R1+0x488], R42 ;  /* 0x0004882a01007387 */ /* 0x0003e80000100a00 */
        /* <DEDUP_REMOVED lines=9> */
[----:B-----5:R3:W-:Y:S04]  /*5940*/  STL [R1+0x420], R14 ;  /* 0x0004200e01007387 */ /* 0x0207e80000100800 */
[----:B------:R4:W-:Y:S04]  /*5950*/  STL [R1+0x41c], R13 ;  /* 0x00041c0d01007387 */ /* 0x0009e80000100800 */
[----:B------:R4:W-:Y:S04]  /*5960*/  STL [R1+0x418], R12 ;  /* 0x0004180c01007387 */ /* 0x0009e80000100800 */
[----:B0-----:R-:W4:Y:S01]  /*5970*/  LDL R47, [R1+0x230] ;  /* 0x00023000012f7983 */ /* 0x001f220000100800 */
[----:B------:R-:W-:-:S03]  /*5980*/  PRMT R221, RZ, 0x7610, R221 ;  /* 0x00007610ffdd7816 */ /* 0x000fc600000000dd */
[----:B-1----:R-:W4:Y:S04]  /*5990*/  LDL R43, [R1+0x23c] ;  /* 0x00023c00012b7983 */ /* 0x002f280000100800 */
[----:B------:R-:W4:Y:S01]  /*59a0*/  LDL R64, [R1+0x244] ;  /* 0x0002440001407983 */ /* 0x000f220000100800 */
[----:B--2---:R-:W-:-:S03]  /*59b0*/  IADD3 R4, P1, R4, R2, RZ ;  /* 0x0000000204047210 */ /* 0x004fc60007f3e0ff */
[----:B------:R-:W2:Y:S01]  /*59c0*/  LDL R62, [R1+0x238] ;  /* 0x00023800013e7983 */ /* 0x000ea20000100800 */
[----:B---3--:R-:W-:-:S03]  /*59d0*/  IADD3 R6, P0, R6, R2, RZ ;  /* 0x0000000206067210 */ /* 0x008fc60007f1e0ff */
[----:B------:R-:W3:Y:S01]  /*59e0*/  LDL R60, [R1+0x248] ;  /* 0x00024800013c7983 */ /* 0x000ee20000100800 */
[----:B------:R-:W-:Y:S02]  /*59f0*/  PRMT R59, RZ, 0x7610, R59 ;  /* 0x00007610ff3b7816 */ /* 0x000fe4000000003b */
[----:B------:R-:W-:Y:S01]  /*5a00*/  ISETP.GT.AND P3, PT, R3, 0x1, PT ;  /* 0x000000010300780c */ /* 0x000fe20003f64270 */
[----:B------:R-:W3:Y:S01]  /*5a10*/  LDL R63, [R1+0x254] ;  /* 0x00025400013f7983 */ /* 0x000ee20000100800 */
[----:B------:R-:W-:Y:S02]  /*5a20*/  PRMT R58, RZ, 0x7610, R58 ;  /* 0x00007610ff3a7816 */ /* 0x000fe4000000003a */
[----:B------:R-:W-:Y:S01]  /*5a30*/  PRMT R220, RZ, 0x7610, R220 ;  /* 0x00007610ffdc7816 */ /* 0x000fe200000000dc */
[----:B------:R-:W3:Y:S04]  /*5a40*/  LDL R55, [R1+0x250] ;  /* 0x0002500001377983 */ /* 0x000ee80000100800 */
[----:B------:R-:W3:Y:S01]  /*5a50*/  LDL R54, [R1+0x25c] ;  /* 0x00025c0001367983 */ /* 0x000ee20000100800 */
[----:B------:R-:W-:-:S02]  /*5a60*/  PRMT R219, RZ, 0x7610, R219 ;  /* 0x00007610ffdb7816 */ /* 0x000fc400000000db */
[----:B------:R-:W-:Y:S01]  /*5a70*/  PRMT R57, RZ, 0x7610, R57 ;  /* 0x00007610ff397816 */ /* 0x000fe20000000039 */
[----:B------:R-:W3:Y:S01]  /*5a80*/  LDL R61, [R1+0x264] ;  /* 0x00026400013d7983 */ /* 0x000ee20000100800 */
[----:B------:R-:W-:Y:S02]  /*5a90*/  PRMT R218, RZ, 0x7610, R218 ;  /* 0x00007610ffda7816 */ /* 0x000fe400000000da */
[----:B------:R-:W-:Y:S01]  /*5aa0*/  PRMT R56, RZ, 0x7610, R56 ;  /* 0x00007610ff387816 */ /* 0x000fe20000000038 */
[----:B------:R-:W3:Y:S01]  /*5ab0*/  LDL R65, [R1+0x2f0] ;  /* 0x0002f00001417983 */ /* 0x000ee20000100800 */
[----:B------:R-:W-:Y:S02]  /*5ac0*/  PRMT R217, RZ, 0x7610, R217 ;  /* 0x00007610ffd97816 */ /* 0x000fe400000000d9 */
[----:B------:R-:W-:Y:S01]  /*5ad0*/  PRMT R45, RZ, 0x7610, R45 ;  /* 0x00007610ff2d7816 */ /* 0x000fe2000000002d */
[----:B------:R-:W3:Y:S01]  /*5ae0*/  LDL R66, [R1+0x314] ;  /* 0x0003140001427983 */ /* 0x000ee20000100800 */
[----:B------:R-:W-:-:S02]  /*5af0*/  PRMT R216, RZ, 0x7610, R216 ;  /* 0x00007610ffd87816 */ /* 0x000fc400000000d8 */
[----:B------:R-:W-:Y:S01]  /*5b00*/  PRMT R14, RZ, 0x7610, R14 ;  /* 0x00007610ff0e7816 */ /* 0x000fe2000000000e */
[----:B------:R-:W3:Y:S01]  /*5b10*/  LDL R67, [R1+0x118] ;  /* 0x0001180001437983 */ /* 0x000ee20000100800 */
[----:B----4-:R-:W-:-:S05]  /*5b20*/  IMAD.X R5, R81, 0x1, R0, P1 ;  /* 0x0000000151057824 */ /* 0x010fca00008e0600 */
[----:B------:R0:W4:Y:S02]  /*5b30*/  @P2 LDG.E.U8 R221, desc[UR14][R4.64] ;  /* 0x0000000e04dd2981 */ /* 0x000124000c1e1100 */
[----:B0-----:R-:W-:Y:S02]  /*5b40*/  IADD3 R4, P1, R2, R9, RZ ;  /* 0x0000000902047210 */ /* 0x001fe40007f3e0ff */
[----:B------:R-:W2:Y:S01]  /*5b50*/  LDL R9, [R1+0x240] ;  /* 0x0002400001097983 */ /* 0x000ea20000100800 */
[----:B------:R-:W-:-:S05]  /*5b60*/  IMAD.X R7, R82, 0x1, R0, P0 ;  /* 0x0000000152077824 */ /* 0x000fca00000e0600 */
[----:B------:R0:W4:Y:S02]  /*5b70*/  @P2 LDG.E.U8 R59, desc[UR14][R6.64] ;  /* 0x0000000e063b2981 */ /* 0x000124000c1e1100 */
[----:B0-----:R-:W-:-:S05]  /*5b80*/  IADD3 R6, P0, R2, R83, RZ ;  /* 0x0000005302067210 */ /* 0x001fca0007f1e0ff */
[C---:B------:R-:W-:Y:S02]  /*5b90*/  IMAD.X R7, R0.reuse, 0x1, R8, P0 ;  /* 0x0000000100077824 */ /* 0x040fe400000e0608 */
[----:B------:R-:W3:Y:S01]  /*5ba0*/  LDL R8, [R1+0x24c] ;  /* 0x00024c0001087983 */ /* 0x000ee20000100800 */
[----:B------:R-:W-:Y:S01]  /*5bb0*/  IMAD.X R5, R0, 0x1, R84, P1 ;  /* 0x0000000100057824 */ /* 0x000fe200008e0654 */
[----:B------:R-:W-:Y:S02]  /*5bc0*/  ISETP.GT.AND P2, PT, R3, 0x2, PT ;  /* 0x000000020300780c */ /* 0x000fe40003f44270 */
[----:B------:R0:W4:Y:S04]  /*5bd0*/  @P3 LDG.E.U8 R58, desc[UR14][R6.64] ;  /* 0x0000000e063a3981 */ /* 0x000128000c1e1100 */
[----:B------:R1:W4:Y:S01]  /*5be0*/  @P3 LDG.E.U8 R220, desc[UR14][R4.64] ;  /* 0x0000000e04dc3981 */ /* 0x000322000c1e1100 */
[----:B0-----:R-:W-:-:S02]  /*5bf0*/  IADD3 R6, P0, R2, R86, RZ ;  /* 0x0000005602067210 */ /* 0x001fc40007f1e0ff */
[----:B-1----:R-:W-:-:S05]  /*5c00*/  IADD3 R4, P1, R2, R85, RZ ;  /* 0x0000005502047210 */ /* 0x002fca0007f3e0ff */
[----:B------:R-:W-:-:S05]  /*5c10*/  IMAD.X R5, R0, 0x1, R87, P1 ;  /* 0x0000000100057824 */ /* 0x000fca00008e0657 */
[----:B------:R0:W4:Y:S01]  /*5c20*/  @P2 LDG.E.U8 R219, desc[UR14][R4.64] ;  /* 0x0000000e04db2981 */ /* 0x000122000c1e1100 */
[----:B------:R-:W-:-:S03]  /*5c30*/  IMAD.X R7, R0, 0x1, R47, P0 ;  /* 0x0000000100077824 */ /* 0x000fc600000e062f */
[----:B------:R-:W4:Y:S01]  /*5c40*/  LDL R47, [R1+0x258] ;  /* 0x00025800012f7983 */ /* 0x000f220000100800 */
[----:B0-----:R-:W-:-:S03]  /*5c50*/  IADD3 R4, P1, R2, R43, RZ ;  /* 0x0000002b02047210 */ /* 0x001fc60007f3e0ff */
[----:B------:R0:W4:Y:S04]  /*5c60*/  @P2 LDG.E.U8 R57, desc[UR14][R6.64] ;  /* 0x0000000e06392981 */ /* 0x000128000c1e1100 */
[----:B------:R-:W4:Y:S01]  /*5c70*/  LDL R43, [R1+0x260] ;  /* 0x00026000012b7983 */ /* 0x000f220000100800 */
[----:B0-----:R-:W-:Y:S02]  /*5c80*/  IADD3 R6, P0, R2, R64, RZ ;  /* 0x0000004002067210 */ /* 0x001fe40007f1e0ff */
[----:B------:R-:W-:Y:S01]  /*5c90*/  ISETP.GT.AND P3, PT, R3, 0x3, PT ;  /* 0x000000030300780c */ /* 0x000fe20003f64270 */
[----:B------:R-:W4:Y:S02]  /*5ca0*/  LDL R64, [R1+0x274] ;  /* 0x0002740001407983 */ /* 0x000f240000100800 */
[----:B--2---:R-:W-:-:S02]  /*5cb0*/  IMAD.X R7, R0, 0x1, R9, P0 ;  /* 0x0000000100077824 */ /* 0x004fc400000e0609 */
[----:B------:R-:W2:Y:S01]  /*5cc0*/  LDL R9, [R1+0x26c] ;  /* 0x00026c0001097983 */ /* 0x000ea20000100800 */
[----:B------:R-:W-:-:S03]  /*5cd0*/  IMAD.X R5, R0, 0x1, R62, P1 ;  /* 0x0000000100057824 */ /* 0x000fc600008e063e */
[----:B------:R-:W2:Y:S04]  /*5ce0*/  LDL R62, [R1+0x268] ;  /* 0x00026800013e7983 */ /* 0x000ea80000100800 */
[----:B------:R3:W2:Y:S01]  /*5cf0*/  @P3 LDG.E.U8 R218, desc[UR14][R4.64] ;  /* 0x0000000e04da3981 */ /* 0x0006a2000c1e1100 */
[----:B------:R-:W-:-:S03]  /*5d00*/  ISETP.GT.AND P2, PT, R3, 0x4, PT ;  /* 0x000000040300780c */ /* 0x000fc60003f44270 */
[----:B------:R0:W2:Y:S01]  /*5d10*/  @P3 LDG.E.U8 R56, desc[UR14][R6.64] ;  /* 0x0000000e06383981 */ /* 0x0000a2000c1e1100 */
[----:B---3--:R-:W-:-:S03]  /*5d20*/  IADD3 R4, P1, R2, R8, RZ ;  /* 0x0000000802047210 */ /* 0x008fc60007f3e0ff */
[----:B------:R-:W3:Y:S01]  /*5d30*/  LDL R8, [R1+0x270] ;  /* 0x0002700001087983 */ /* 0x000ee20000100800 */
[----:B0-----:R-:W-:Y:S01]  /*5d40*/  IADD3 R6, P0, R2, R63, RZ ;  /* 0x0000003f02067210 */ /* 0x001fe20007f1e0ff */
[C---:B------:R-:W-:Y:S02]  /*5d50*/  IMAD.X R5, R0.reuse, 0x1, R60, P1 ;  /* 0x0000000100057824 */ /* 0x040fe400008e063c */
[----:B------:R-:W3:Y:S04]  /*5d60*/  LDL R63, [R1+0x284] ;  /* 0x00028400013f7983 */ /* 0x000ee80000100800 */
[----:B------:R-:W3:Y:S01]  /*5d70*/  LDL R60, [R1+0x27c] ;  /* 0x00027c00013c7983 */ /* 0x000ee20000100800 */
[----:B------:R-:W-:-:S03]  /*5d80*/  IMAD.X R7, R0, 0x1, R55, P0 ;  /* 0x0000000100077824 */ /* 0x000fc600000e0637 */
[----:B------:R-:W3:Y:S04]  /*5d90*/  LDL R55, [R1+0x278] ;  /* 0x0002780001377983 */ /* 0x000ee80000100800 */
[----:B------:R0:W3:Y:S01]  /*5da0*/  @P2 LDG.E.U8 R217, desc[UR14][R4.64] ;  /* 0x0000000e04d92981 */ /* 0x0000e2000c1e1100 */
[----:B------:R-:W-:-:S03]  /*5db0*/  ISETP.GT.AND P3, PT, R3, 0x5, PT ;  /* 0x000000050300780c */ /* 0x000fc60003f64270 */
[----:B------:R1:W3:Y:S01]  /*5dc0*/  @P2 LDG.E.U8 R45, desc[UR14][R6.64] ;  /* 0x0000000e062d2981 */ /* 0x0002e2000c1e1100 */
[----:B0-----:R-:W-:-:S03]  /*5dd0*/  IADD3 R4, P1, R2, R54, RZ ;  /* 0x0000003602047210 */ /* 0x001fc60007f3e0ff */
[----:B------:R-:W3:Y:S01]  /*5de0*/  LDL R54, [R1+0x280] ;  /* 0x0002800001367983 */ /* 0x000ee20000100800 */
[----:B-1----:R-:W-:-:S03]  /*5df0*/  IADD3 R6, P0, R2, R61, RZ ;  /* 0x0000003d02067210 */ /* 0x002fc60007f1e0ff */
[----:B------:R-:W3:Y:S01]  /*5e00*/  LDL R61, [R1+0x294] ;  /* 0x00029400013d7983 */ /* 0x000ee20000100800 */
[----:B----4-:R-:W-:-:S03]  /*5e10*/  IMAD.X R5, R0, 0x1, R47, P1 ;  /* 0x0000000100057824 */ /* 0x010fc600008e062f */
[----:B------:R-:W4:Y:S04]  /*5e20*/  LDL R47, [R1+0x28c] ;  /* 0x00028c00012f7983 */ /* 0x000f280000100800 */
[----:B------:R2:W4:Y:S01]  /*5e30*/  @P3 LDG.E.U8 R216, desc[UR14][R4.64] ;  /* 0x0000000e04d83981 */ /* 0x000522000c1e1100 */
[----:B------:R-:W-:-:S03]  /*5e40*/  IMAD.X R7, R0, 0x1, R43, P0 ;  /* 0x0000000100077824 */ /* 0x000fc600000e062b */
[----:B------:R-:W4:Y:S01]  /*5e50*/  LDL R43, [R1+0x288] ;  /* 0x00028800012b7983 */ /* 0x000f220000100800 */
[----:B------:R-:W-:-:S03]  /*5e60*/  ISETP.GT.AND P2, PT, R3, 0x6, PT ;  /* 0x000000060300780c */ /* 0x000fc60003f44270 */
[----:B------:R0:W4:Y:S01]  /*5e70*/  @P3 LDG.E.U8 R14, desc[UR14][R6.64] ;  /* 0x0000000e060e3981 */ /* 0x000122000c1e1100 */
[----:B--2---:R-:W-:-:S03]  /*5e80*/  IADD3 R4, P1, R2, R9, RZ ;  /* 0x0000000902047210 */ /* 0x004fc60007f3e0ff */
[----:B------:R-:W2:Y:S01]  /*5e90*/  LDL R9, [R1+0x290] ;  /* 0x0002900001097983 */ /* 0x000ea20000100800 */
[----:B0-----:R-:W-:-:S03]  /*5ea0*/  IADD3 R6, P0, R2, R64, RZ ;  /* 0x0000004002067210 */ /* 0x001fc60007f1e0ff */
[----:B------:R-:W2:Y:S01]  /*5eb0*/  LDL R64, [R1+0x29c] ;  /* 0x00029c0001407983 */ /* 0x000ea20000100800 */
[----:B------:R-:W-:Y:S01]  /*5ec0*/  PRMT R23, RZ, 0x7610, R23 ;  /* 0x00007610ff177816 */ /* 0x000fe20000000017 */
[----:B------:R-:W-:Y:S02]  /*5ed0*/  IMAD.X R5, R0, 0x1, R62, P1 ;  /* 0x0000000100057824 */ /* 0x000fe400008e063e */
[----:B------:R-:W2:Y:S01]  /*5ee0*/  LDL R62, [R1+0x298] ;  /* 0x00029800013e7983 */ /* 0x000ea20000100800 */
[----:B------:R-:W-:-:S03]  /*5ef0*/  PRMT R46, RZ, 0x7610, R46 ;  /* 0x00007610ff2e7816 */ /* 0x000fc6000000002e */
[----:B------:R0:W2:Y:S01]  /*5f00*/  @P2 LDG.E.U8 R23, desc[UR14][R4.64] ;  /* 0x0000000e04172981 */ /* 0x0000a2000c1e1100 */
[----:B---3--:R-:W-:-:S03]  /*5f10*/  IMAD.X R7, R0, 0x1, R8, P0 ;  /* 0x0000000100077824 */ /* 0x008fc600000e0608 */
[----:B------:R-:W3:Y:S01]  /*5f20*/  LDL R8, [R1+0x2a4] ;  /* 0x0002a40001087983 */ /* 0x000ee20000100800 */
[----:B------:R-:W-:-:S03]  /*5f30*/  ISETP.GT.AND P3, PT, R3, 0x7, PT ;  /* 0x000000070300780c */ /* 0x000fc60003f64270 */
[----:B------:R1:W3:Y:S01]  /*5f40*/  @P2 LDG.E.U8 R46, desc[UR14][R6.64] ;  /* 0x0000000e062e2981 */ /* 0x0002e2000c1e1100 */
[----:B0-----:R-:W-:-:S03]  /*5f50*/  IADD3 R4, P1, R2, R60, RZ ;  /* 0x0000003c02047210 */ /* 0x001fc60007f3e0ff */
[----:B------:R-:W3:Y:S02]  /*5f60*/  LDL R60, [R1+0x2a0] ;  /* 0x0002a000013c7983 */ /* 0x000ee40000100800 */
[----:B------:R-:W-:Y:S02]  /*5f70*/  IMAD.X R5, R0, 0x1, R55, P1 ;  /* 0x0000000100057824 */ /* 0x000fe400008e0637 */
[----:B------:R-:W3:Y:S01]  /*5f80*/  LDL R55, [R1+0x2b4] ;  /* 0x0002b40001377983 */ /* 0x000ee20000100800 */
[----:B-1----:R-:W-:-:S03]  /*5f90*/  IADD3 R6, P0, R2, R63, RZ ;  /* 0x0000003f02067210 */ /* 0x002fc60007f1e0ff */
[----:B------:R-:W3:Y:S01]  /*5fa0*/  LDL R63, [R1+0x2ac] ;  /* 0x0002ac00013f7983 */ /* 0x000ee20000100800 */
[----:B------:R-:W-:Y:S02]  /*5fb0*/  PRMT R22, RZ, 0x7610, R22 ;  /* 0x00007610ff167816 */ /* 0x000fe40000000016 */
[----:B------:R-:W-:-:S04]  /*5fc0*/  PRMT R13, RZ, 0x7610, R13 ;  /* 0x00007610ff0d7816 */ /* 0x000fc8000000000d */
[----:B------:R-:W3:Y:S01]  /*5fd0*/  @P3 LDG.E.U8 R22, desc[UR14][R4.64] ;  /* 0x0000000e04163981 */ /* 0x000ee2000c1e1100 */
[----:B------:R-:W-:-:S03]  /*5fe0*/  IMAD.X R7, R0, 0x1, R54, P0 ;  /* 0x0000000100077824 */ /* 0x000fc600000e0636 */
[----:B------:R-:W3:Y:S04]  /*5ff0*/  LDL R54, [R1+0x2a8] ;  /* 0x0002a80001367983 */ /* 0x000ee80000100800 */
[----:B------:R0:W3:Y:S02]  /*6000*/  @P3 LDG.E.U8 R13, desc[UR14][R6.64] ;  /* 0x0000000e060d3981 */ /* 0x0000e4000c1e1100 */
[C---:B0-----:R-:W-:Y:S02]  /*6010*/  IADD3 R6, P0, R2.reuse, R61, RZ ;  /* 0x0000003d02067210 */ /* 0x041fe40007f1e0ff */
[----:B------:R-:W3:Y:S01]  /*6020*/  LDL R61, [R1+0x2bc] ;  /* 0x0002bc00013d7983 */ /* 0x000ee20000100800 */
[----:B----4-:R-:W-:-:S03]  /*6030*/  IADD3 R4, P1, R2, R47, RZ ;  /* 0x0000002f02047210 */ /* 0x010fc60007f3e0ff */
[----:B------:R-:W4:Y:S02]  /*6040*/  LDL R47, [R1+0x2b0] ;  /* 0x0002b000012f7983 */ /* 0x000f240000100800 */
[C---:B------:R-:W-:Y:S02]  /*6050*/  IMAD.X R5, R0.reuse, 0x1, R43, P1 ;  /* 0x0000000100057824 */ /* 0x040fe400008e062b */
[----:B------:R-:W4:Y:S01]  /*6060*/  LDL R43, [R1+0x2c4] ;  /* 0x0002c400012b7983 */ /* 0x000f220000100800 */
[----:B--2---:R-:W-:-:S03]  /*6070*/  IMAD.X R7, R0, 0x1, R9, P0 ;  /* 0x0000000100077824 */ /* 0x004fc600000e0609 */
[----:B------:R-:W2:Y:S01]  /*6080*/  LDL R9, [R1+0x2b8] ;  /* 0x0002b80001097983 */ /* 0x000ea20000100800 */
[C---:B------:R-:W-:Y:S02]  /*6090*/  ISETP.GT.AND P2, PT, R3.reuse, 0x8, PT ;  /* 0x000000080300780c */ /* 0x040fe40003f44270 */
[----:B------:R-:W-:Y:S02]  /*60a0*/  PRMT R44, RZ, 0x7610, R44 ;  /* 0x00007610ff2c7816 */ /* 0x000fe4000000002c */
[----:B------:R-:W-:Y:S02]  /*60b0*/  PRMT R21, RZ, 0x7610, R21 ;  /* 0x00007610ff157816 */ /* 0x000fe40000000015 */
[----:B------:R-:W-:-:S07]  /*60c0*/  ISETP.GT.AND P3, PT, R3, 0x9, PT ;  /* 0x000000090300780c */ /* 0x000fce0003f64270 */
[----:B------:R3:W2:Y:S04]  /*60d0*/  @P2 LDG.E.U8 R44, desc[UR14][R6.64] ;  /* 0x0000000e062c2981 */ /* 0x0006a8000c1e1100 */
[----:B------:R0:W2:Y:S01]  /*60e0*/  @P2 LDG.E.U8 R21, desc[UR14][R4.64] ;  /* 0x0000000e04152981 */ /* 0x0000a2000c1e1100 */
[----:B---3--:R-:W-:-:S03]  /*60f0*/  IADD3 R6, P0, R2, R8, RZ ;  /* 0x0000000802067210 */ /* 0x008fc60007f1e0ff */
[----:B------:R-:W3:Y:S01]  /*6100*/  LDL R8, [R1+0x2c0] ;  /* 0x0002c00001087983 */ /* 0x000ee20000100800 */
[----:B0-----:R-:W-:-:S03]  /*6110*/  IADD3 R4, P1, R2, R64, RZ ;  /* 0x0000004002047210 */ /* 0x001fc60007f3e0ff */
[----:B------:R-:W3:Y:S02]  /*6120*/  LDL R64, [R1+0x2cc] ;  /* 0x0002cc0001407983 */ /* 0x000ee40000100800 */
[C---:B------:R-:W-:Y:S02]  /*6130*/  IMAD.X R5, R0.reuse, 0x1, R62, P1 ;  /* 0x0000000100057824 */ /* 0x040fe400008e063e */
[----:B------:R-:W3:Y:S01]  /*6140*/  LDL R62, [R1+0x2d4] ;  /* 0x0002d400013e7983 */ /* 0x000ee20000100800 */
[----:B------:R-:W-:Y:S01]  /*6150*/  PRMT R12, RZ, 0x7610, R12 ;  /* 0x00007610ff0c7816 */ /* 0x000fe2000000000c */
[----:B------:R-:W-:Y:S01]  /*6160*/  IMAD.X R7, R0, 0x1, R60, P0 ;  /* 0x0000000100077824 */ /* 0x000fe200000e063c */
[----:B------:R-:W-:Y:S01]  /*6170*/  PRMT R20, RZ, 0x7610, R20 ;  /* 0x00007610ff147816 */ /* 0x000fe20000000014 */
[----:B------:R-:W3:Y:S04]  /*6180*/  LDL R60, [R1+0x2c8] ;  /* 0x0002c800013c7983 */ /* 0x000ee80000100800 */
[----:B------:R0:W3:Y:S04]  /*6190*/  @P3 LDG.E.U8 R12, desc[UR14][R6.64] ;  /* 0x0000000e060c3981 */ /* 0x0000e8000c1e1100 */
[----:B------:R1:W3:Y:S01]  /*61a0*/  @P3 LDG.E.U8 R20, desc[UR14][R4.64] ;  /* 0x0000000e04143981 */ /* 0x0002e2000c1e1100 */
[----:B0-----:R-:W-:-:S03]  /*61b0*/  IADD3 R6, P0, R2, R55, RZ ;  /* 0x0000003702067210 */ /* 0x001fc60007f1e0ff */
[----:B------:R-:W3:Y:S01]  /*61c0*/  LDL R55, [R1+0x2d0] ;  /* 0x0002d00001377983 */ /* 0x000ee20000100800 */
[----:B-1----:R-:W-:Y:S02]  /*61d0*/  IADD3 R4, P1, R2, R63, RZ ;  /* 0x0000003f02047210 */ /* 0x002fe40007f3e0ff */
[----:B------:R-:W-:Y:S01]  /*61e0*/  ISETP.GT.AND P2, PT, R3, 0xa, PT ;  /* 0x0000000a0300780c */ /* 0x000fe20003f44270 */
[----:B------:R-:W3:Y:S02]  /*61f0*/  LDL R63, [R1+0x2dc] ;  /* 0x0002dc00013f7983 */ /* 0x000ee40000100800 */
[----:B------:R-:W-:Y:S02]  /*6200*/  IMAD.X R5, R0, 0x1, R54, P1 ;  /* 0x0000000100057824 */ /* 0x000fe400008e0636 */
[----:B------:R-:W3:Y:S01]  /*6210*/  LDL R54, [R1+0x2e4] ;  /* 0x0002e40001367983 */ /* 0x000ee20000100800 */
[----:B------:R-:W-:Y:S02]  /*6220*/  PRMT R53, RZ, 0x7610, R53 ;  /* 0x00007610ff357816 */ /* 0x000fe40000000035 */
[----:B------:R-:W-:-:S06]  /*6230*/  PRMT R19, RZ, 0x7610, R19 ;  /* 0x00007610ff137816 */ /* 0x000fcc0000000013 */
[----:B------:R0:W3:Y:S02]  /*6240*/  @P2 LDG.E.U8 R19, desc[UR14][R4.64] ;  /* 0x0000000e04132981 */ /* 0x0000e4000c1e1100 */
[----:B0-----:R-:W-:Y:S02]  /*6250*/  IADD3 R4, P1, R2, R61, RZ ;  /* 0x0000003d02047210 */ /* 0x001fe40007f3e0ff */
[----:B------:R-:W3:Y:S01]  /*6260*/  LDL R61, [R1+0x2e8] ;  /* 0x0002e800013d7983 */ /* 0x000ee20000100800 */
[----:B----4-:R-:W-:-:S03]  /*6270*/  IMAD.X R7, R0, 0x1, R47, P0 ;  /* 0x0000000100077824 */ /* 0x010fc600000e062f */
[----:B------:R-:W4:Y:S04]  /*6280*/  LDL R47, [R1+0x2d8] ;  /* 0x0002d800012f7983 */ /* 0x000f280000100800 */
[----:B------:R0:W4:Y:S02]  /*6290*/  @P2 LDG.E.U8 R53, desc[UR14][R6.64] ;  /* 0x0000000e06352981 */ /* 0x000124000c1e1100 */
[----:B0-----:R-:W-:Y:S02]  /*62a0*/  IADD3 R6, P0, R2, R43, RZ ;  /* 0x0000002b02067210 */ /* 0x001fe40007f1e0ff */
[----:B------:R-:W4:Y:S01]  /*62b0*/  LDL R43, [R1+0x2e0] ;  /* 0x0002e000012b7983 */ /* 0x000f220000100800 */
[----:B--2---:R-:W-:-:S03]  /*62c0*/  IMAD.X R5, R0, 0x1, R9, P1 ;  /* 0x0000000100057824 */ /* 0x004fc600008e0609 */
[----:B------:R-:W2:Y:S01]  /*62d0*/  LDL R9, [R1+0x2ec] ;  /* 0x0002ec0001097983 */ /* 0x000ea20000100800 */
[C---:B------:R-:W-:Y:S02]  /*62e0*/  ISETP.GT.AND P3, PT, R3.reuse, 0xb, PT ;  /* 0x0000000b0300780c */ /* 0x040fe40003f64270 */
[----:B------:R-:W-:Y:S02]  /*62f0*/  PRMT R52, RZ, 0x7610, R52 ;  /* 0x00007610ff347816 */ /* 0x000fe40000000034 */
[----:B------:R-:W-:Y:S02]  /*6300*/  PRMT R18, RZ, 0x7610, R18 ;  /* 0x00007610ff127816 */ /* 0x000fe40000000012 */
[----:B------:R-:W-:-:S07]  /*6310*/  ISETP.GT.AND P2, PT, R3, 0xc, PT ;  /* 0x0000000c0300780c */ /* 0x000fce0003f44270 */
[----:B------:R0:W2:Y:S01]  /*6320*/  @P3 LDG.E.U8 R18, desc[UR14][R4.64] ;  /* 0x0000000e04123981 */ /* 0x0000a2000c1e1100 */
[----:B---3--:R-:W-:-:S03]  /*6330*/  IMAD.X R7, R0, 0x1, R8, P0 ;  /* 0x0000000100077824 */ /* 0x008fc600000e0608 */
[----:B------:R-:W3:Y:S01]  /*6340*/  LDL R8, [R1+0x2f4] ;  /* 0x0002f40001087983 */ /* 0x000ee20000100800 */
[----:B0-----:R-:W-:-:S03]  /*6350*/  IADD3 R4, P1, R2, R64, RZ ;  /* 0x0000004002047210 */ /* 0x001fc60007f3e0ff */
[----:B------:R0:W3:Y:S01]  /*6360*/  @P3 LDG.E.U8 R52, desc[UR14][R6.64] ;  /* 0x0000000e06343981 */ /* 0x0000e2000c1e1100 */
[----:B------:R-:W-:Y:S02]  /*6370*/  PRMT R17, RZ, 0x7610, R17 ;  /* 0x00007610ff117816 */ /* 0x000fe40000000011 */
[----:B------:R-:W-:Y:S01]  /*6380*/  PRMT R51, RZ, 0x7610, R51 ;  /* 0x00007610ff337816 */ /* 0x000fe20000000033 */
[----:B------:R-:W3:Y:S01]  /*6390*/  LDL R64, [R1+0x31c] ;  /* 0x00031c0001407983 */ /* 0x000ee20000100800 */
[----:B0-----:R-:W-:-:S03]  /*63a0*/  IADD3 R6, P0, R2, R62, RZ ;  /* 0x0000003e02067210 */ /* 0x001fc60007f1e0ff */
[----:B------:R-:W3:Y:S01]  /*63b0*/  LDL R62, [R1+0x2fc] ;  /* 0x0002fc00013e7983 */ /* 0x000ee20000100800 */
[----:B------:R-:W-:-:S03]  /*63c0*/  IMAD.X R5, R0, 0x1, R60, P1 ;  /* 0x0000000100057824 */ /* 0x000fc600008e063c */
[----:B------:R-:W3:Y:S04]  /*63d0*/  LDL R60, [R1+0x304] ;  /* 0x00030400013c7983 */ /* 0x000ee80000100800 */
[----:B------:R0:W3:Y:S01]  /*63e0*/  @P2 LDG.E.U8 R17, desc[UR14][R4.64] ;  /* 0x0000000e04112981 */ /* 0x0000e2000c1e1100 */
[----:B------:R-:W-:-:S03]  /*63f0*/  IMAD.X R7, R0, 0x1, R55, P0 ;  /* 0x0000000100077824 */ /* 0x000fc600000e0637 */
[----:B------:R-:W3:Y:S04]  /*6400*/  LDL R55, [R1+0x2f8] ;  /* 0x0002f80001377983 */ /* 0x000ee80000100800 */
[----:B------:R1:W3:Y:S01]  /*6410*/  @P2 LDG.E.U8 R51, desc[UR14][R6.64] ;  /* 0x0000000e06332981 */ /* 0x0002e2000c1e1100 */
[C---:B0-----:R-:W-:Y:S02]  /*6420*/  IADD3 R4, P1, R2.reuse, R63, RZ ;  /* 0x0000003f02047210 */ /* 0x041fe40007f3e0ff */
[----:B------:R-:W-:Y:S01]  /*6430*/  ISETP.GT.AND P3, PT, R3, 0xd, PT ;  /* 0x0000000d0300780c */ /* 0x000fe20003f64270 */
[----:B------:R-:W3:Y:S01]  /*6440*/  LDL R63, [R1+0x310] ;  /* 0x00031000013f7983 */ /* 0x000ee20000100800 */
[----:B-1----:R-:W-:-:S03]  /*6450*/  IADD3 R6, P0, R2, R54, RZ ;  /* 0x0000003602067210 */ /* 0x002fc60007f1e0ff */
[----:B------:R-:W3:Y:S01]  /*6460*/  LDL R54, [R1+0x300] ;  /* 0x0003000001367983 */ /* 0x000ee20000100800 */
[----:B------:R-:W-:Y:S01]  /*6470*/  PRMT R16, RZ, 0x7610, R16 ;  /* 0x00007610ff107816 */ /* 0x000fe20000000010 */
[C---:B----4-:R-:W-:Y:S02]  /*6480*/  IMAD.X R5, R0.reuse, 0x1, R47, P1 ;  /* 0x0000000100057824 */ /* 0x050fe400008e062f */
[----:B------:R-:W4:Y:S04]  /*6490*/  LDL R47, [R1+0x30c] ;  /* 0x00030c00012f7983 */ /* 0x000f280000100800 */
[----:B------:R2:W4:Y:S01]  /*64a0*/  @P3 LDG.E.U8 R16, desc[UR14][R4.64] ;  /* 0x0000000e04103981 */ /* 0x000522000c1e1100 */
[----:B------:R-:W-:-:S03]  /*64b0*/  IMAD.X R7, R0, 0x1, R43, P0 ;  /* 0x0000000100077824 */ /* 0x000fc600000e062b */
[----:B------:R-:W4:Y:S01]  /*64c0*/  LDL R43, [R1+0x308] ;  /* 0x00030800012b7983 */ /* 0x000f220000100800 */
[----:B--2---:R-:W-:-:S05]  /*64d0*/  IADD3 R4, P1, R2, R9, RZ ;  /* 0x0000000902047210 */ /* 0x004fca0007f3e0ff */
[----:B------:R-:W-:Y:S02]  /*64e0*/  IMAD.X R5, R0, 0x1, R61, P1 ;  /* 0x0000000100057824 */ /* 0x000fe400008e063d */
[----:B------:R-:W2:Y:S01]  /*64f0*/  LDL R61, [R1+0x318] ;  /* 0x00031800013d7983 */ /* 0x000ea20000100800 */
[----:B------:R-:W-:Y:S02]  /*6500*/  ISETP.GT.AND P2, PT, R3, 0xe, PT ;  /* 0x0000000e0300780c */ /* 0x000fe40003f44270 */
[----:B------:R-:W-:Y:S02]  /*6510*/  PRMT R50, RZ, 0x7610, R50 ;  /* 0x00007610ff327816 */ /* 0x000fe40000000032 */
[----:B------:R-:W-:-:S04]  /*6520*/  PRMT R11, RZ, 0x7610, R11 ;  /* 0x00007610ff0b7816 */ /* 0x000fc8000000000b */
[----:B------:R0:W2:Y:S05]  /*6530*/  @P3 LDG.E.U8 R50, desc[UR14][R6.64] ;  /* 0x0000000e06323981 */ /* 0x0000aa000c1e1100 */
[----:B------:R1:W2:Y:S01]  /*6540*/  @P2 LDG.E.U8 R11, desc[UR14][R4.64] ;  /* 0x0000000e040b2981 */ /* 0x0002a2000c1e1100 */
[----:B---3--:R-:W-:-:S05]  /*6550*/  IADD3 R8, P0, R2, R8, RZ ;  /* 0x0000000802087210 */ /* 0x008fca0007f1e0ff */
[----:B------:R-:W-:Y:S01]  /*6560*/  IMAD.X R9, R0, 0x1, R65, P0 ;  /* 0x0000000100097824 */ /* 0x000fe200000e0641 */
[C---:B0-----:R-:W-:Y:S01]  /*6570*/  IADD3 R6, P1, R2.reuse, R62, RZ ;  /* 0x0000003e02067210 */ /* 0x041fe20007f3e0ff */
[----:B------:R-:W3:Y:S04]  /*6580*/  LDL R65, [R1+0x328] ;  /* 0x0003280001417983 */ /* 0x000ee80000100800 */
[----:B------:R-:W3:Y:S01]  /*6590*/  LDL R62, [R1+0x324] ;  /* 0x00032400013e7983 */ /* 0x000ee20000100800 */
[----:B-1----:R-:W-:-:S03]  /*65a0*/  IADD3 R4, P0, R2, R60, RZ ;  /* 0x0000003c02047210 */ /* 0x002fc60007f1e0ff */
[----:B------:R-:W3:Y:S01]  /*65b0*/  LDL R60, [R1+0x320] ;  /* 0x00032000013c7983 */ /* 0x000ee20000100800 */
[----:B------:R-:W-:-:S03]  /*65c0*/  IMAD.X R7, R0, 0x1, R55, P1 ;  /* 0x0000000100077824 */ /* 0x000fc600008e0637 */
[----:B------:R-:W3:Y:S01]  /*65d0*/  LDL R55, [R1+0x32c] ;  /* 0x00032c0001377983 */ /* 0x000ee20000100800 */
[----:B------:R-:W-:Y:S02]  /*65e0*/  PRMT R49, RZ, 0x7610, R49 ;  /* 0x00007610ff317816 */ /* 0x000fe40000000031 */
[----:B------:R-:W-:-:S04]  /*65f0*/  ISETP.GT.AND P3, PT, R3, 0xf, PT ;  /* 0x0000000f0300780c */ /* 0x000fc80003f64270 */
[----:B------:R4:W3:Y:S01]  /*6600*/  @P2 LDG.E.U8 R49, desc[UR14][R8.64] ;  /* 0x0000000e08312981 */ /* 0x0008e2000c1e1100 */
[----:B------:R-:W-:-:S03]  /*6610*/  IMAD.X R5, R0, 0x1, R54, P0 ;  /* 0x0000000100057824 */ /* 0x000fc600000e0636 */
[----:B------:R-:W3:Y:S01]  /*6620*/  LDL R54, [R1+0x334] ;  /* 0x0003340001367983 */ /* 0x000ee20000100800 */
[----:B------:R-:W-:Y:S02]  /*6630*/  PRMT R10, RZ, 0x7610, R10 ;  /* 0x00007610ff0a7816 */ /* 0x000fe4000000000a */
[----:B------:R-:W-:-:S04]  /*6640*/  ISETP.GT.AND P4, PT, R3, 0x10, PT ;  /* 0x000000100300780c */ /* 0x000fc80003f84270 */
[----:B------:R0:W3:Y:S01]  /*6650*/  @P3 LDG.E.U8 R10, desc[UR14][R6.64] ;  /* 0x0000000e060a3981 */ /* 0x0000e2000c1e1100 */
[----:B------:R-:W-:Y:S02]  /*6660*/  PRMT R42, RZ, 0x7610, R42 ;  /* 0x00007610ff2a7816 */ /* 0x000fe4000000002a */
[----:B----4-:R-:W-:Y:S02]  /*6670*/  IADD3 R8, P1, R2, R47, RZ ;  /* 0x0000002f02087210 */ /* 0x010fe40007f3e0ff */
[----:B------:R-:W4:Y:S03]  /*6680*/  LDL R47, [R1+0x330] ;  /* 0x00033000012f7983 */ /* 0x000f260000100800 */
[----:B------:R-:W-:Y:S02]  /*6690*/  IMAD.X R9, R0, 0x1, R43, P1 ;  /* 0x0000000100097824 */ /* 0x000fe400008e062b */
[----:B------:R-:W4:Y:S01]  /*66a0*/  LDL R43, [R1+0x33c] ;  /* 0x00033c00012b7983 */ /* 0x000f220000100800 */
[----:B0-----:R-:W-:-:S03]  /*66b0*/  IADD3 R6, P1, R2, R64, RZ ;  /* 0x0000004002067210 */ /* 0x001fc60007f3e0ff */
[----:B------:R-:W4:Y:S04]  /*66c0*/  LDL R64, [R1+0x338] ;  /* 0x0003380001407983 */ /* 0x000f280000100800 */
[----:B------:R-:W4:Y:S04]  /*66d0*/  @P4 LDG.E.U8 R42, desc[UR14][R8.64] ;  /* 0x0000000e082a4981 */ /* 0x000f28000c1e1100 */
[----:B------:R-:W4:Y:S01]  /*66e0*/  LDL R8, [R1+0x340] ;  /* 0x0003400001087983 */ /* 0x000f220000100800 */
[----:B------:R-:W-:Y:S02]  /*66f0*/  PRMT R48, RZ, 0x7610, R48 ;  /* 0x00007610ff307816 */ /* 0x000fe40000000030 */
[----:B------:R-:W-:Y:S01]  /*6700*/  PRMT R41, RZ, 0x7610, R41 ;  /* 0x00007610ff297816 */ /* 0x000fe20000000029 */
[----:B------:R-:W4:Y:S04]  /*6710*/  LDL R9, [R1+0x360] ;  /* 0x0003600001097983 */ /* 0x000f280000100800 */
[----:B------:R0:W4:Y:S01]  /*6720*/  @P3 LDG.E.U8 R48, desc[UR14][R4.64] ;  /* 0x0000000e04303981 */ /* 0x000122000c1e1100 */
[----:B--2---:R-:W-:-:S03]  /*6730*/  IMAD.X R7, R0, 0x1, R61, P1 ;  /* 0x0000000100077824 */ /* 0x004fc600008e063d */
[----:B------:R-:W2:Y:S01]  /*6740*/  LDL R61, [R1+0x344] ;  /* 0x00034400013d7983 */ /* 0x000ea20000100800 */
[----:B0-----:R-:W-:Y:S02]  /*6750*/  IADD3 R4, P2, R2, R66, RZ ;  /* 0x0000004202047210 */ /* 0x001fe40007f5e0ff */
[----:B------:R-:W-:Y:S01]  /*6760*/  ISETP.GT.AND P0, PT, R3, 0x11, PT ;  /* 0x000000110300780c */ /* 0x000fe20003f04270 */
[----:B------:R-:W2:Y:S02]  /*6770*/  LDL R66, [R1+0x124] ;  /* 0x0001240001427983 */ /* 0x000ea40000100800 */
[----:B------:R-:W-:Y:S02]  /*6780*/  IMAD.X R5, R0, 0x1, R63, P2 ;  /* 0x0000000100057824 */ /* 0x000fe400010e063f */
[----:B------:R-:W2:Y:S04]  /*6790*/  LDL R63, [R1+0x34c] ;  /* 0x00034c00013f7983 */ /* 0x000ea80000100800 */
[----:B------:R3:W2:Y:S01]  /*67a0*/  @P4 LDG.E.U8 R41, desc[UR14][R4.64] ;  /* 0x0000000e04294981 */ /* 0x0006a2000c1e1100 */
[----:B------:R-:W-:-:S02]  /*67b0*/  PRMT R31, RZ, 0x7610, R31 ;  /* 0x00007610ff1f7816 */ /* 0x000fc4000000001f */
[----:B------:R-:W-:-:S04]  /*67c0*/  PRMT R29, RZ, 0x7610, R29 ;  /* 0x00007610ff1d7816 */ /* 0x000fc8000000001d */
[----:B------:R0:W2:Y:S01]  /*67d0*/  @P0 LDG.E.U8 R31, desc[UR14][R6.64] ;  /* 0x0000000e061f0981 */ /* 0x0000a2000c1e1100 */
[----:B------:R-:W-:Y:S02]  /*67e0*/  ISETP.GT.AND P2, PT, R3, 0x12, PT ;  /* 0x000000120300780c */ /* 0x000fe40003f44270 */
[----:B---3--:R-:W-:Y:S02]  /*67f0*/  IADD3 R4, P1, R2, R62, RZ ;  /* 0x0000003e02047210 */ /* 0x008fe40007f3e0ff */
[----:B------:R-:W3:Y:S03]  /*6800*/  LDL R62, [R1+0x348] ;  /* 0x00034800013e7983 */ /* 0x000ee60000100800 */
[----:B------:R-:W-:Y:S02]  /*6810*/  IMAD.X R5, R0, 0x1, R60, P1 ;  /* 0x0000000100057824 */ /* 0x000fe400008e063c */
[----:B------:R-:W3:Y:S01]  /*6820*/  LDL R60, [R1+0x354] ;  /* 0x00035400013c7983 */ /* 0x000ee20000100800 */
[----:B0-----:R-:W-:-:S03]  /*6830*/  IADD3 R6, P1, R2, R55, RZ ;  /* 0x0000003702067210 */ /* 0x001fc60007f3e0ff */
[----:B------:R0:W3:Y:S04]  /*6840*/  @P0 LDG.E.U8 R29, desc[UR14][R4.64] ;  /* 0x0000000e041d0981 */ /* 0x0000e8000c1e1100 */
[----:B------:R-:W3:Y:S01]  /*6850*/  LDL R55, [R1+0x350] ;  /* 0x0003500001377983 */ /* 0x000ee20000100800 */
[----:B------:R-:W-:Y:S02]  /*6860*/  PRMT R39, RZ, 0x7610, R39 ;  /* 0x00007610ff277816 */ /* 0x000fe40000000027 */
[----:B0-----:R-:W-:Y:S02]  /*6870*/  IADD3 R4, P0, R2, R54, RZ ;  /* 0x0000003602047210 */ /* 0x001fe40007f1e0ff */
[----:B------:R-:W3:Y:S01]  /*6880*/  LDL R54, [R1+0x35c] ;  /* 0x00035c0001367983 */ /* 0x000ee20000100800 */
[----:B------:R-:W-:Y:S01]  /*6890*/  IMAD.X R7, R0, 0x1, R65, P1 ;  /* 0x0000000100077824 */ /* 0x000fe200008e0641 */
[----:B------:R-:W-:-:S02]  /*68a0*/  ISETP.GT.AND P1, PT, R3, 0x13, PT ;  /* 0x000000130300780c */ /* 0x000fc40003f24270 */
[----:B------:R-:W-:Y:S01]  /*68b0*/  PRMT R38, RZ, 0x7610, R38 ;  /* 0x00007610ff267816 */ /* 0x000fe20000000026 */
[----:B------:R-:W3:Y:S01]  /*68c0*/  LDL R65, [R1+0x3d4] ;  /* 0x0003d40001417983 */ /* 0x000ee20000100800 */
[----:B----4-:R-:W-:-:S03]  /*68d0*/  IMAD.X R5, R0, 0x1, R47, P0 ;  /* 0x0000000100057824 */ /* 0x010fc600000e062f */
[----:B------:R-:W4:Y:S04]  /*68e0*/  LDL R47, [R1+0x358] ;  /* 0x00035800012f7983 */ /* 0x000f280000100800 */
[----:B------:R0:W4:Y:S02]  /*68f0*/  @P2 LDG.E.U8 R39, desc[UR14][R4.64] ;  /* 0x0000000e04272981 */ /* 0x000124000c1e1100 */
[----:B0-----:R-:W-:Y:S02]  /*6900*/  IADD3 R4, P0, R2, R43, RZ ;  /* 0x0000002b02047210 */ /* 0x001fe40007f1e0ff */
[----:B------:R-:W4:Y:S03]  /*6910*/  LDL R43, [R1+0x364] ;  /* 0x00036400012b7983 */ /* 0x000f260000100800 */
[----:B------:R-:W-:Y:S01]  /*6920*/  IMAD.X R5, R0, 0x1, R64, P0 ;  /* 0x0000000100057824 */ /* 0x000fe200000e0640 */
[----:B------:R-:W-:Y:S01]  /*6930*/  PRMT R40, RZ, 0x7610, R40 ;  /* 0x00007610ff287816 */ /* 0x000fe20000000028 */
[----:B------:R-:W4:Y:S04]  /*6940*/  LDL R64, [R1+0x3d0] ;  /* 0x0003d00001407983 */ /* 0x000f280000100800 */
[----:B------:R2:W4:Y:S04]  /*6950*/  @P1 LDG.E.U8 R38, desc[UR14][R4.64] ;  /* 0x0000000e04261981 */ /* 0x000528000c1e1100 */
[----:B------:R-:W4:Y:S04]  /*6960*/  @P2 LDG.E.U8 R40, desc[UR14][R6.64] ;  /* 0x0000000e06282981 */ /* 0x000f28000c1e1100 */
[----:B------:R-:W4:Y:S04]  /*6970*/  LDL R7, [R1+0x37c] ;  /* 0x00037c0001077983 */ /* 0x000f280000100800 */
[----:B------:R-:W4:Y:S01]  /*6980*/  LDL R6, [R1+0x378] ;  /* 0x0003780001067983 */ /* 0x000f220000100800 */
[----:B--2---:R-:W-:-:S03]  /*6990*/  IADD3 R4, P0, R2, R61, RZ ;  /* 0x0000003d02047210 */ /* 0x004fc60007f1e0ff */
[----:B------:R-:W2:Y:S02]  /*69a0*/  LDL R61, [R1+0x370] ;  /* 0x00037000013d7983 */ /* 0x000ea40000100800 */
[----:B------:R-:W-:Y:S02]  /*69b0*/  IMAD.X R5, R0, 0x1, R8, P0 ;  /* 0x0000000100057824 */ /* 0x000fe400000e0608 */
[----:B------:R-:W2:Y:S01]  /*69c0*/  LDL R8, [R1+0x374] ;  /* 0x0003740001087983 */ /* 0x000ea20000100800 */
[----:B------:R-:W-:-:S06]  /*69d0*/  PRMT R30, RZ, 0x7610, R30 ;  /* 0x00007610ff1e7816 */ /* 0x000fcc000000001e */
[----:B------:R0:W2:Y:S01]  /*69e0*/  @P1 LDG.E.U8 R30, desc[UR14][R4.64] ;  /* 0x0000000e041e1981 */ /* 0x0000a2000c1e1100 */
[----:B------:R-:W-:Y:S02]  /*69f0*/  ISETP.GT.AND P1, PT, R3, 0x14, PT ;  /* 0x000000140300780c */ /* 0x000fe40003f24270 */
[----:B------:R-:W-:Y:S02]  /*6a00*/  PRMT R37, RZ, 0x7610, R37 ;  /* 0x00007610ff257816 */ /* 0x000fe40000000025 */
[----:B0-----:R-:W-:Y:S02]  /*6a10*/  IADD3 R4, P0, R2, R63, RZ ;  /* 0x0000003f02047210 */ /* 0x001fe40007f1e0ff */
[----:B------:R-:W-:Y:S01]  /*6a20*/  PRMT R36, RZ, 0x7610, R36 ;  /* 0x00007610ff247816 */ /* 0x000fe20000000024 */
[----:B------:R-:W2:Y:S02]  /*6a30*/  LDL R63, [R1+0x3dc] ;  /* 0x0003dc00013f7983 */ /* 0x000ea40000100800 */
[----:B---3--:R-:W-:Y:S01]  /*6a40*/  IMAD.X R5, R0, 0x1, R62, P0 ;  /* 0x0000000100057824 */ /* 0x008fe200000e063e */
[----:B------:R-:W-:Y:S01]  /*6a50*/  PRMT R28, RZ, 0x7610, R28 ;  /* 0x00007610ff1c7816 */ /* 0x000fe2000000001c */
[----:B------:R-:W3:Y:S04]  /*6a60*/  LDL R62, [R1+0x390] ;  /* 0x00039000013e7983 */ /* 0x000ee80000100800 */
[----:B------:R0:W3:Y:S02]  /*6a70*/  @P1 LDG.E.U8 R37, desc[UR14][R4.64] ;  /* 0x0000000e04251981 */ /* 0x0000e4000c1e1100 */
[----:B0-----:R-:W-:-:S02]  /*6a80*/  IADD3 R4, P0, R2, R60, RZ ;  /* 0x0000003c02047210 */ /* 0x001fc40007f1e0ff */
[----:B------:R-:W3:Y:S03]  /*6a90*/  LDL R60, [R1+0x384] ;  /* 0x00038400013c7983 */ /* 0x000ee60000100800 */
[----:B------:R-:W-:Y:S02]  /*6aa0*/  IMAD.X R5, R0, 0x1, R55, P0 ;  /* 0x0000000100057824 */ /* 0x000fe400000e0637 */
[----:B------:R-:W3:Y:S04]  /*6ab0*/  LDL R55, [R1+0x380] ;  /* 0x0003800001377983 */ /* 0x000ee80000100800 */
[----:B------:R0:W3:Y:S01]  /*6ac0*/  @P1 LDG.E.U8 R36, desc[UR14][R4.64] ;  /* 0x0000000e04241981 */ /* 0x0000e2000c1e1100 */
[----:B------:R-:W-:-:S02]  /*6ad0*/  ISETP.GT.AND P1, PT, R3, 0x15, PT ;  /* 0x000000150300780c */ /* 0x000fc40003f24270 */
[----:B0-----:R-:W-:Y:S02]  /*6ae0*/  IADD3 R4, P0, R2, R54, RZ ;  /* 0x0000003602047210 */ /* 0x001fe40007f1e0ff */
[----:B------:R-:W3:Y:S01]  /*6af0*/  LDL R54, [R1+0x38c] ;  /* 0x00038c0001367983 */ /* 0x000ee20000100800 */
[----:B------:R-:W-:Y:S02]  /*6b00*/  PRMT R26, RZ, 0x7610, R26 ;  /* 0x00007610ff1a7816 */ /* 0x000fe4000000001a */
[----:B----4-:R-:W-:Y:S02]  /*6b10*/  IMAD.X R5, R0, 0x1, R47, P0 ;  /* 0x0000000100057824 */ /* 0x010fe400000e062f */
[----:B------:R-:W4:Y:S04]  /*6b20*/  LDL R47, [R1+0x388] ;  /* 0x00038800012f7983 */ /* 0x000f280000100800 */
[----:B------:R0:W4:Y:S02]  /*6b30*/  @P1 LDG.E.U8 R28, desc[UR14][R4.64] ;  /* 0x0000000e041c1981 */ /* 0x000124000c1e1100 */
[----:B0-----:R-:W-:-:S02]  /*6b40*/  IADD3 R4, P0, R2, R43, RZ ;  /* 0x0000002b02047210 */ /* 0x001fc40007f1e0ff */
[----:B------:R-:W4:Y:S03]  /*6b50*/  LDL R43, [R1+0x394] ;  /* 0x00039400012b7983 */ /* 0x000f260000100800 */
[----:B------:R-:W-:Y:S02]  /*6b60*/  IMAD.X R5, R0, 0x1, R9, P0 ;  /* 0x0000000100057824 */ /* 0x000fe400000e0609 */
[----:B------:R-:W4:Y:S04]  /*6b70*/  LDL R9, [R1+0x39c] ;  /* 0x00039c0001097983 */ /* 0x000f280000100800 */
[----:B------:R2:W4:Y:S02]  /*6b80*/  @P1 LDG.E.U8 R26, desc[UR14][R4.64] ;  /* 0x0000000e041a1981 */ /* 0x000524000c1e1100 */
[----:B--2---:R-:W-:-:S02]  /*6b90*/  IADD3 R4, P0, R2, R8, RZ ;  /* 0x0000000802047210 */ /* 0x004fc40007f1e0ff */
[----:B------:R-:W2:Y:S01]  /*6ba0*/  LDL R8, [R1+0x398] ;  /* 0x0003980001087983 */ /* 0x000ea20000100800 */
[----:B------:R-:W-:Y:S02]  /*6bb0*/  ISETP.GT.AND P1, PT, R3, 0x16, PT ;  /* 0x000000160300780c */ /* 0x000fe40003f24270 */
[----:B------:R-:W-:Y:S01]  /*6bc0*/  PRMT R35, RZ, 0x7610, R35 ;  /* 0x00007610ff237816 */ /* 0x000fe20000000023 */
[----:B------:R-:W-:Y:S02]  /*6bd0*/  IMAD.X R5, R0, 0x1, R61, P0 ;  /* 0x0000000100057824 */ /* 0x000fe400000e063d */
[----:B------:R-:W2:Y:S08]  /*6be0*/  LDL R61, [R1+0x3a4] ;  /* 0x0003a400013d7983 */ /* 0x000eb00000100800 */
[----:B------:R0:W2:Y:S02]  /*6bf0*/  @P1 LDG.E.U8 R35, desc[UR14][R4.64] ;  /* 0x0000000e04231981 */ /* 0x0000a4000c1e1100 */
[----:B0-----:R-:W-:-:S02]  /*6c00*/  IADD3 R4, P0, R2, R7, RZ ;  /* 0x0000000702047210 */ /* 0x001fc40007f1e0ff */
[----:B------:R-:W2:Y:S03]  /*6c10*/  LDL R7, [R1+0x3a0] ;  /* 0x0003a00001077983 */ /* 0x000ea60000100800 */
[----:B------:R-:W-:Y:S02]  /*6c20*/  IMAD.X R5, R0, 0x1, R6, P0 ;  /* 0x0000000100057824 */ /* 0x000fe400000e0606 */
[----:B------:R-:W2:Y:S01]  /*6c30*/  LDL R6, [R1+0x3ac] ;  /* 0x0003ac0001067983 */ /* 0x000ea20000100800 */
[----:B------:R-:W-:-:S06]  /*6c40*/  PRMT R34, RZ, 0x7610, R34 ;  /* 0x00007610ff227816 */ /* 0x000fcc0000000022 */
[----:B------:R3:W2:Y:S01]  /*6c50*/  @P1 LDG.E.U8 R34, desc[UR14][R4.64] ;  /* 0x0000000e04221981 */ /* 0x0006a2000c1e1100 */
[----:B------:R-:W-:Y:S02]  /*6c60*/  ISETP.GT.AND P1, PT, R3, 0x17, PT ;  /* 0x000000170300780c */ /* 0x000fe40003f24270 */
[----:B------:R-:W-:Y:S02]  /*6c70*/  PRMT R33, RZ, 0x7610, R33 ;  /* 0x00007610ff217816 */ /* 0x000fe40000000021 */
[----:B---3--:R-:W-:Y:S02]  /*6c80*/  IADD3 R4, P0, R2, R60, RZ ;  /* 0x0000003c02047210 */ /* 0x008fe40007f1e0ff */
[----:B------:R-:W3:Y:S03]  /*6c90*/  LDL R60, [R1+0x3a8] ;  /* 0x0003a800013c7983 */ /* 0x000ee60000100800 */
[----:B------:R-:W-:-:S02]  /*6ca0*/  IMAD.X R5, R0, 0x1, R55, P0 ;  /* 0x0000000100057824 */ /* 0x000fc400000e0637 */
[----:B------:R-:W3:Y:S04]  /*6cb0*/  LDL R55, [R1+0x3b4] ;  /* 0x0003b40001377983 */ /* 0x000ee80000100800 */
[----:B------:R0:W3:Y:S01]  /*6cc0*/  @P1 LDG.E.U8 R33, desc[UR14][R4.64] ;  /* 0x0000000e04211981 */ /* 0x0000e2000c1e1100 */
[----:B------:R-:W-:Y:S02]  /*6cd0*/  PRMT R27, RZ, 0x7610, R27 ;  /* 0x00007610ff1b7816 */ /* 0x000fe4000000001b */
[----:B0-----:R-:W-:Y:S02]  /*6ce0*/  IADD3 R4, P0, R2, R54, RZ ;  /* 0x0000003602047210 */ /* 0x001fe40007f1e0ff */
[----:B------:R-:W3:Y:S01]  /*6cf0*/  LDL R54, [R1+0x3b0] ;  /* 0x0003b00001367983 */ /* 0x000ee20000100800 */
[----:B------:R-:W-:-:S02]  /*6d00*/  PRMT R32, RZ, 0x7610, R32 ;  /* 0x00007610ff207816 */ /* 0x000fc40000000020 */
[----:B----4-:R-:W-:Y:S02]  /*6d10*/  IMAD.X R5, R0, 0x1, R47, P0 ;  /* 0x0000000100057824 */ /* 0x010fe400000e062f */
[----:B------:R-:W4:Y:S04]  /*6d20*/  LDL R47, [R1+0x3bc] ;  /* 0x0003bc00012f7983 */ /* 0x000f280000100800 */
[----:B------:R0:W4:Y:S01]  /*6d30*/  @P1 LDG.E.U8 R27, desc[UR14][R4.64] ;  /* 0x0000000e041b1981 */ /* 0x000122000c1e1100 */
[----:B------:R-:W-:Y:S02]  /*6d40*/  ISETP.GT.AND P1, PT, R3, 0x18, PT ;  /* 0x000000180300780c */ /* 0x000fe40003f24270 */
[----:B0-----:R-:W-:Y:S02]  /*6d50*/  IADD3 R4, P0, R2, R43, RZ ;  /* 0x0000002b02047210 */ /* 0x001fe40007f1e0ff */
[----:B------:R-:W4:Y:S03]  /*6d60*/  LDL R43, [R1+0x3b8] ;  /* 0x0003b800012b7983 */ /* 0x000f260000100800 */
[----:B------:R-:W-:Y:S01]  /*6d70*/  IMAD.X R5, R0, 0x1, R62, P0 ;  /* 0x0000000100057824 */ /* 0x000fe200000e063e */
[----:B------:R-:W-:Y:S01]  /*6d80*/  PRMT R25, RZ, 0x7610, R25 ;  /* 0x00007610ff197816 */ /* 0x000fe20000000019 */
[----:B------:R-:W4:Y:S04]  /*6d90*/  LDL R62, [R1+0x3d8] ;  /* 0x0003d800013e7983 */ /* 0x000f280000100800 */
[----:B------:R0:W4:Y:S02]  /*6da0*/  @P1 LDG.E.U8 R32, desc[UR14][R4.64] ;  /* 0x0000000e04201981 */ /* 0x000124000c1e1100 */
[----:B0-----:R-:W-:-:S02]  /*6db0*/  IADD3 R4, P0, R2, R9, RZ ;  /* 0x0000000902047210 */ /* 0x001fc40007f1e0ff */
[----:B------:R-:W4:Y:S03]  /*6dc0*/  LDL R9, [R1+0x3c4] ;  /* 0x0003c40001097983 */ /* 0x000f260000100800 */
[----:B--2---:R-:W-:Y:S02]  /*6dd0*/  IMAD.X R5, R0, 0x1, R8, P0 ;  /* 0x0000000100057824 */ /* 0x004fe400000e0608 */
[----:B------:R-:W2:Y:S04]  /*6de0*/  LDL R8, [R1+0x3c0] ;  /* 0x0003c00001087983 */ /* 0x000ea80000100800 */
[----:B------:R0:W2:Y:S01]  /*6df0*/  @P1 LDG.E.U8 R25, desc[UR14][R4.64] ;  /* 0x0000000e04191981 */ /* 0x0000a2000c1e1100 */
[----:B------:R-:W-:-:S02]  /*6e00*/  ISETP.GT.AND P1, PT, R3, 0x19, PT ;  /* 0x000000190300780c */ /* 0x000fc40003f24270 */
[----:B------:R-:W-:Y:S02]  /*6e10*/  PRMT R24, RZ, 0x7610, R24 ;  /* 0x00007610ff187816 */ /* 0x000fe40000000018 */
[----:B0-----:R-:W-:Y:S02]  /*6e20*/  IADD3 R4, P0, R2, R61, RZ ;  /* 0x0000003d02047210 */ /* 0x001fe40007f1e0ff */
[----:B------:R-:W2:Y:S03]  /*6e30*/  LDL R61, [R1+0x3e4] ;  /* 0x0003e400013d7983 */ /* 0x000ea60000100800 */
[----:B------:R-:W-:Y:S02]  /*6e40*/  IMAD.X R5, R0, 0x1, R7, P0 ;  /* 0x0000000100057824 */ /* 0x000fe400000e0607 */
[----:B------:R-:W2:Y:S04]  /*6e50*/  LDL R7, [R1+0x3cc] ;  /* 0x0003cc0001077983 */ /* 0x000ea80000100800 */
[----:B------:R0:W2:Y:S02]  /*6e60*/  @P1 LDG.E.U8 R24, desc[UR14][R4.64] ;  /* 0x0000000e04181981 */ /* 0x0000a4000c1e1100 */
[----:B0-----:R-:W-:-:S02]  /*6e70*/  IADD3 R4, P0, R2, R6, RZ ;  /* 0x0000000602047210 */ /* 0x001fc40007f1e0ff */
[----:B------:R-:W2:Y:S01]  /*6e80*/  LDL R6, [R1+0x3c8] ;  /* 0x0003c80001067983 */ /* 0x000ea20000100800 */
[----:B------:R-:W-:Y:S02]  /*6e90*/  PRMT R252, RZ, 0x7610, R252 ;  /* 0x00007610fffc7816 */ /* 0x000fe400000000fc */
[----:B---3--:R-:W-:Y:S02]  /*6ea0*/  IMAD.X R5, R0, 0x1, R60, P0 ;  /* 0x0000000100057824 */ /* 0x008fe400000e063c */
[----:B------:R-:W3:Y:S04]  /*6eb0*/  LDL R60, [R1+0x3e0] ;  /* 0x0003e000013c7983 */ /* 0x000ee80000100800 */
[----:B------:R0:W3:Y:S01]  /*6ec0*/  @P1 LDG.E.U8 R252, desc[UR14][R4.64] ;  /* 0x0000000e04fc1981 */ /* 0x0000e2000c1e1100 */
[----:B------:R-:W-:-:S02]  /*6ed0*/  ISETP.GT.AND P1, PT, R3, 0x1a, PT ;  /* 0x0000001a0300780c */ /* 0x000fc40003f24270 */
[----:B------:R-:W-:Y:S02]  /*6ee0*/  PRMT R251, RZ, 0x7610, R251 ;  /* 0x00007610fffb7816 */ /* 0x000fe400000000fb */
[----:B0-----:R-:W-:Y:S02]  /*6ef0*/  IADD3 R4, P0, R2, R55, RZ ;  /* 0x0000003702047210 */ /* 0x001fe40007f1e0ff */
[----:B------:R-:W3:Y:S03]  /*6f00*/  LDL R55, [R1+0x3ec] ;  /* 0x0003ec0001377983 */ /* 0x000ee60000100800 */
[----:B------:R-:W-:Y:S02]  /*6f10*/  IMAD.X R5, R0, 0x1, R54, P0 ;  /* 0x0000000100057824 */ /* 0x000fe400000e0636 */
[----:B------:R-:W3:Y:S04]  /*6f20*/  LDL R54, [R1+0x3e8] ;  /* 0x0003e80001367983 */ /* 0x000ee80000100800 */
[----:B------:R4:W3:Y:S01]  /*6f30*/  @P1 LDG.E.U8 R251, desc[UR14][R4.64] ;  /* 0x0000000e04fb1981 */ /* 0x0008e2000c1e1100 */
[----:B------:R-:W-:-:S02]  /*6f40*/  PRMT R250, RZ, 0x7610, R250 ;  /* 0x00007610fffa7816 */ /* 0x000fc400000000fa */
[----:B----4-:R-:W-:Y:S02]  /*6f50*/  IADD3 R4, P0, R2, R47, RZ ;  /* 0x0000002f02047210 */ /* 0x010fe40007f1e0ff */
[----:B------:R-:W4:Y:S03]  /*6f60*/  LDL R47, [R1+0x3f4] ;  /* 0x0003f400012f7983 */ /* 0x000f260000100800 */
[----:B------:R-:W-:Y:S02]  /*6f70*/  IMAD.X R5, R0, 0x1, R43, P0 ;  /* 0x0000000100057824 */ /* 0x000fe400000e062b */
[----:B------:R-:W4:Y:S04]  /*6f80*/  LDL R43, [R1+0x3f0] ;  /* 0x0003f000012b7983 */ /* 0x000f280000100800 */
[----:B------:R0:W4:Y:S02]  /*6f90*/  @P1 LDG.E.U8 R250, desc[UR14][R4.64] ;  /* 0x0000000e04fa1981 */ /* 0x000124000c1e1100 */
[----:B0-----:R-:W-:-:S02]  /*6fa0*/  IADD3 R4, P0, R2, R9, RZ ;  /* 0x0000000902047210 */ /* 0x001fc40007f1e0ff */
[----:B------:R-:W4:Y:S03]  /*6fb0*/  LDL R9, [R1+0x3fc] ;  /* 0x0003fc0001097983 */ /* 0x000f260000100800 */
[----:B--2---:R-:W-:Y:S02]  /*6fc0*/  IMAD.X R5, R0, 0x1, R8, P0 ;  /* 0x0000000100057824 */ /* 0x004fe400000e0608 */
[----:B------:R-:W2:Y:S01]  /*6fd0*/  LDL R8, [R1+0x3f8] ;  /* 0x0003f80001087983 */ /* 0x000ea20000100800 */
[----:B------:R-:W-:Y:S02]  /*6fe0*/  ISETP.GT.AND P1, PT, R3, 0x1b, PT ;  /* 0x0000001b0300780c */ /* 0x000fe40003f24270 */
[----:B------:R-:W-:Y:S02]  /*6ff0*/  PRMT R249, RZ, 0x7610, R249 ;  /* 0x00007610fff97816 */ /* 0x000fe400000000f9 */
[----:B------:R-:W-:-:S09]  /*7000*/  PRMT R248, RZ, 0x7610, R248 ;  /* 0x00007610fff87816 */ /* 0x000fd200000000f8 */
[----:B------:R0:W2:Y:S02]  /*7010*/  @P1 LDG.E.U8 R249, desc[UR14][R4.64] ;  /* 0x0000000e04f91981 */ /* 0x0000a4000c1e1100 */
[----:B0-----:R-:W-:Y:S02]  /*7020*/  IADD3 R4, P0, R2, R7, RZ ;  /* 0x0000000702047210 */ /* 0x001fe40007f1e0ff */
[----:B------:R-:W-:Y:S01]  /*7030*/  PRMT R247, RZ, 0x7610, R247 ;  /* 0x00007610fff77816 */ /* 0x000fe200000000f7 */
[----:B------:R-:W2:Y:S02]  /*7040*/  LDL R7, [R1+0x404] ;  /* 0x0004040001077983 */ /* 0x000ea40000100800 */
[----:B------:R-:W-:Y:S01]  /*7050*/  IMAD.X R5, R0, 0x1, R6, P0 ;  /* 0x0000000100057824 */ /* 0x000fe200000e0606 */
[----:B------:R-:W-:Y:S01]  /*7060*/  PRMT R246, RZ, 0x7610, R246 ;  /* 0x00007610fff67816 */ /* 0x000fe200000000f6 */
[----:B------:R-:W2:Y:S04]  /*7070*/  LDL R6, [R1+0x400] ;  /* 0x0004000001067983 */ /* 0x000ea80000100800 */
[----:B------:R0:W2:Y:S01]  /*7080*/  @P1 LDG.E.U8 R248, desc[UR14][R4.64] ;  /* 0x0000000e04f81981 */ /* 0x0000a2000c1e1100 */
[----:B------:R-:W-:-:S02]  /*7090*/  ISETP.GT.AND P1, PT, R3, 0x1c, PT ;  /* 0x0000001c0300780c */ /* 0x000fc40003f24270 */
[----:B0-----:R-:W-:-:S05]  /*70a0*/  IADD3 R4, P0, R2, R65, RZ ;  /* 0x0000004102047210 */ /* 0x001fca0007f1e0ff */
[----:B------:R-:W-:-:S06]  /*70b0*/  IMAD.X R5, R0, 0x1, R64, P0 ;  /* 0x0000000100057824 */ /* 0x000fcc00000e0640 */
[----:B------:R0:W2:Y:S02]  /*70c0*/  @P1 LDG.E.U8 R247, desc[UR14][R4.64] ;  /* 0x0000000e04f71981 */ /* 0x0000a4000c1e1100 */
[----:B0-----:R-:W-:Y:S02]  /*70d0*/  IADD3 R4, P0, R2, R63, RZ ;  /* 0x0000003f02047210 */ /* 0x001fe40007f1e0ff */
[----:B------:R-:W-:Y:S01]  /*70e0*/  PRMT R245, RZ, 0x7610, R245 ;  /* 0x00007610fff57816 */ /* 0x000fe200000000f5 */
[----:B------:R-:W2:Y:S02]  /*70f0*/  LDL R63, [R1+0x114] ;  /* 0x00011400013f7983 */ /* 0x000ea40000100800 */
[----:B------:R-:W-:-:S05]  /*7100*/  IMAD.X R5, R0, 0x1, R62, P0 ;  /* 0x0000000100057824 */ /* 0x000fca00000e063e */
[----:B------:R0:W2:Y:S01]  /*7110*/  @P1 LDG.E.U8 R246, desc[UR14][R4.64] ;  /* 0x0000000e04f61981 */ /* 0x0000a2000c1e1100 */
[----:B------:R-:W-:Y:S02]  /*7120*/  ISETP.GT.AND P1, PT, R3, 0x1d, PT ;  /* 0x0000001d0300780c */ /* 0x000fe40003f24270 */
[----:B0-----:R-:W-:-:S05]  /*7130*/  IADD3 R4, P0, R2, R61, RZ ;  /* 0x0000003d02047210 */ /* 0x001fca0007f1e0ff */
[----:B---3--:R-:W-:Y:S01]  /*7140*/  IMAD.X R5, R0, 0x1, R60, P0 ;  /* 0x0000000100057824 */ /* 0x008fe200000e063c */
[----:B------:R-:W-:Y:S01]  /*7150*/  PRMT R244, RZ, 0x7610, R244 ;  /* 0x00007610fff47816 */ /* 0x000fe200000000f4 */
[----:B------:R-:W3:Y:S04]  /*7160*/  LDL R60, [R1+0x120] ;  /* 0x00012000013c7983 */ /* 0x000ee80000100800 */
[----:B------:R0:W3:Y:S02]  /*7170*/  @P1 LDG.E.U8 R245, desc[UR14][R4.64] ;  /* 0x0000000e04f51981 */ /* 0x0000e4000c1e1100 */
[----:B0-----:R-:W-:Y:S02]  /*7180*/  IADD3 R4, P0, R2, R55, RZ ;  /* 0x0000003702047210 */ /* 0x001fe40007f1e0ff */
[----:B------:R-:W-:Y:S01]  /*7190*/  PRMT R243, RZ, 0x7610, R243 ;  /* 0x00007610fff37816 */ /* 0x000fe200000000f3 */
[----:B------:R-:W3:Y:S02]  /*71a0*/  LDL R55, [R1+0x11c] ;  /* 0x00011c0001377983 */ /* 0x000ee40000100800 */
[----:B------:R-:W-:-:S02]  /*71b0*/  IMAD.X R5, R0, 0x1, R54, P0 ;  /* 0x0000000100057824 */ /* 0x000fc400000e0636 */
[----:B------:R-:W3:Y:S04]  /*71c0*/  LDL R54, [R1+0x128] ;  /* 0x0001280001367983 */ /* 0x000ee80000100800 */
[----:B------:R4:W3:Y:S01]  /*71d0*/  @P1 LDG.E.U8 R244, desc[UR14][R4.64] ;  /* 0x0000000e04f41981 */ /* 0x0008e2000c1e1100 */
[----:B------:R-:W-:Y:S02]  /*71e0*/  ISETP.GT.AND P1, PT, R3, 0x1e, PT ;  /* 0x0000001e0300780c */ /* 0x000fe40003f24270 */
[----:B----4-:R-:W-:Y:S02]  /*71f0*/  IADD3 R4, P0, R2, R47, RZ ;  /* 0x0000002f02047210 */ /* 0x010fe40007f1e0ff */
[----:B------:R-:W4:Y:S03]  /*7200*/  LDL R47, [R1+0x408] ;  /* 0x00040800012f7983 */ /* 0x000f260000100800 */
[----:B------:R-:W-:-:S02]  /*7210*/  IMAD.X R5, R0, 0x1, R43, P0 ;  /* 0x0000000100057824 */ /* 0x000fc400000e062b */
[----:B------:R-:W3:Y:S04]  /*7220*/  LDL R43, [R1+0x214] ;  /* 0x00021400012b7983 */ /* 0x000ee80000100800 */
[----:B------:R0:W3:Y:S02]  /*7230*/  @P1 LDG.E.U8 R243, desc[UR14][R4.64] ;  /* 0x0000000e04f31981 */ /* 0x0000e4000c1e1100 */
[----:B0-----:R-:W-:-:S05]  /*7240*/  IADD3 R4, P0, R2, R9, RZ ;  /* 0x0000000902047210 */ /* 0x001fca0007f1e0ff */
[----:B--2---:R-:W-:Y:S02]  /*7250*/  IMAD.X R5, R0, 0x1, R8, P0 ;  /* 0x0000000100057824 */ /* 0x004fe400000e0608 */
[----:B------:R-:W2:Y:S04]  /*7260*/  LDL R8, [R1+0x40c] ;  /* 0x00040c0001087983 */ /* 0x000ea80000100800 */
[----:B------:R0:W-:Y:S04]  /*7270*/  STL [R1+0x430], R2 ;  /* 0x0004300201007387 */ /* 0x0001e80000100800 */
[----:B------:R-:W3:Y:S04]  /*7280*/  LDL R62, [R1+0x130] ;  /* 0x00013000013e7983 */ /* 0x000ee80000100800 */
[----:B------:R-:W3:Y:S04]  /*7290*/  LDL R65, [R1+0x12c] ;  /* 0x00012c0001417983 */ /* 0x000ee80000100800 */
[----:B------:R-:W3:Y:S04]  /*72a0*/  LDL R64, [R1+0x138] ;  /* 0x0001380001407983 */ /* 0x000ee80000100800 */
[----:B------:R-:W3:Y:S01]  /*72b0*/  LDL R61, [R1+0x134] ;  /* 0x00013400013d7983 */ /* 0x000ee20000100800 */
[----:B------:R-:W-:-:S06]  /*72c0*/  PRMT R242, RZ, 0x7610, R242 ;  /* 0x00007610fff27816 */ /* 0x000fcc00000000f2 */
[----:B------:R1:W3:Y:S01]  /*72d0*/  @P1 LDG.E.U8 R242, desc[UR14][R4.64] ;  /* 0x0000000e04f21981 */ /* 0x0002e2000c1e1100 */
[----:B------:R-:W-:Y:S02]  /*72e0*/  ISETP.GT.AND P1, PT, R3, 0x1f, PT ;  /* 0x0000001f0300780c */ /* 0x000fe40003f24270 */
[----:B------:R-:W-:Y:S02]  /*72f0*/  LOP3.LUT R11, R11, 0xffff, RZ, 0xc0, !PT ;  /* 0x0000ffff0b0b7812 */ /* 0x000fe400078ec0ff */
[----:B------:R-:W-:Y:S02]  /*7300*/  LOP3.LUT R10, R10, 0xffff, RZ, 0xc0, !PT ;  /* 0x0000ffff0a0a7812 */ /* 0x000fe400078ec0ff */
[----:B-1----:R-:W-:-:S05]  /*7310*/  IADD3 R4, P0, R2, R7, RZ ;  /* 0x0000000702047210 */ /* 0x002fca0007f1e0ff */
[----:B------:R-:W-:Y:S01]  /*7320*/  IMAD.X R5, R0, 0x1, R6, P0 ;  /* 0x0000000100057824 */ /* 0x000fe200000e0606 */
[--C-:B------:R-:W-:Y:S02]  /*7330*/  PRMT R7, R11, 0x3340, R10.reuse ;  /* 0x000033400b077816 */ /* 0x100fe4000000000a */
[----:B------:R-:W-:Y:S02]  /*7340*/  PRMT R241, RZ, 0x7610, R241 ;  /* 0x00007610fff17816 */ /* 0x000fe400000000f1 */
[----:B------:R-:W-:-:S04]  /*7350*/  PRMT R10, RZ, 0x7610, R10 ;  /* 0x00007610ff0a7816 */ /* 0x000fc8000000000a */
[----:B------:R1:W3:Y:S01]  /*7360*/  @P1 LDG.E.U8 R241, desc[UR14][R4.64] ;  /* 0x0000000e04f11981 */ /* 0x0002e2000c1e1100 */
[----:B------:R-:W-:Y:S02]  /*7370*/  LOP3.LUT R221, R221, 0xffff, RZ, 0xc0, !PT ;  /* 0x0000ffffdddd7812 */ /* 0x000fe400078ec0ff */
[----:B------:R-:W-:Y:S02]  /*7380*/  LOP3.LUT R220, R220, 0xffff, RZ, 0xc0, !PT ;  /* 0x0000ffffdcdc7812 */ /* 0x000fe400078ec0ff */
[----:B------:R-:W-:Y:S02]  /*7390*/  LOP3.LUT R219, R219, 0xffff, RZ, 0xc0, !PT ;  /* 0x0000ffffdbdb7812 */ /* 0x000fe400078ec0ff */
[----:B------:R-:W-:Y:S02]  /*73a0*/  LOP3.LUT R218, R218, 0xffff, RZ, 0xc0, !PT ;  /* 0x0000ffffdada7812 */ /* 0x000fe400078ec0ff */
[----:B------:R-:W-:Y:S02]  /*73b0*/  LOP3.LUT R217, R217, 0xffff, RZ, 0xc0, !PT ;  /* 0x0000ffffd9d97812 */ /* 0x000fe400078ec0ff */
[----:B------:R-:W-:-:S02]  /*73c0*/  LOP3.LUT R216, R216, 0xffff, RZ, 0xc0, !PT ;  /* 0x0000ffffd8d87812 */ /* 0x000fc400078ec0ff */
        /* <DEDUP_REMOVED lines=8> */
[----:B------:R-:W-:Y:S02]  /*7450*/  PRMT R220, R221, 0x3340, R220 ;  /* 0x00003340dddc7816 */ /* 0x000fe400000000dc */
[----:B-1----:R-:W-:Y:S02]  /*7460*/  PRMT R4, R219, 0x3340, R218 ;  /* 0x00003340db047816 */ /* 0x002fe400000000da */
[----:B------:R-:W-:Y:S02]  /*7470*/  PRMT R216, R217, 0x3340, R216 ;  /* 0x00003340d9d87816 */ /* 0x000fe400000000d8 */
[----:B------:R-:W-:-:S02]  /*7480*/  PRMT R5, R23, 0x3340, R22 ;  /* 0x0000334017057816 */ /* 0x000fc40000000016 */
[----:B------:R-:W-:Y:S02]  /*7490*/  PRMT R20, R21, 0x3340, R20 ;  /* 0x0000334015147816 */ /* 0x000fe40000000014 */
[----:B------:R-:W-:Y:S02]  /*74a0*/  PRMT R6, R19, 0x3340, R18 ;  /* 0x0000334013067816 */ /* 0x000fe40000000012 */
[----:B------:R-:W-:Y:S02]  /*74b0*/  PRMT R16, R17, 0x3340, R16 ;  /* 0x0000334011107816 */ /* 0x000fe40000000010 */
[----:B------:R-:W-:Y:S02]  /*74c0*/  PRMT R4, R220, 0x5410, R4 ;  /* 0x00005410dc047816 */ /* 0x000fe40000000004 */
[----:B------:R-:W-:Y:S02]  /*74d0*/  PRMT R5, R216, 0x5410, R5 ;  /* 0x00005410d8057816 */ /* 0x000fe40000000005 */
[----:B------:R-:W-:-:S02]  /*74e0*/  PRMT R6, R20, 0x5410, R6 ;  /* 0x0000541014067816 */ /* 0x000fc40000000006 */
[----:B------:R-:W-:Y:S02]  /*74f0*/  PRMT R7, R16, 0x5410, R7 ;  /* 0x0000541010077816 */ /* 0x000fe40000000007 */
[----:B------:R-:W-:Y:S02]  /*7500*/  PRMT R240, RZ, 0x7610, R240 ;  /* 0x00007610fff07816 */ /* 0x000fe400000000f0 */
[----:B------:R-:W-:Y:S02]  /*7510*/  PRMT R239, RZ, 0x7610, R239 ;  /* 0x00007610ffef7816 */ /* 0x000fe400000000ef */
[----:B------:R-:W-:Y:S02]  /*7520*/  PRMT R238, RZ, 0x7610, R238 ;  /* 0x00007610ffee7816 */ /* 0x000fe400000000ee */
[----:B------:R-:W-:Y:S02]  /*7530*/  PRMT R237, RZ, 0x7610, R237 ;  /* 0x00007610ffed7816 */ /* 0x000fe400000000ed */
[----:B--2---:R-:W-:-:S02]  /*7540*/  IADD3 R8, P0, R2, R8, RZ ;  /* 0x0000000802087210 */ /* 0x004fc40007f1e0ff */
[----:B0-----:R-:W2:Y:S03]  /*7550*/  LDL.LU R2, [R1+0x1c4] ;  /* 0x0001c40001027983 */ /* 0x001ea60000300800 */
[----:B----4-:R-:W-:-:S05]  /*7560*/  IMAD.X R9, R0, 0x1, R47, P0 ;  /* 0x0000000100097824 */ /* 0x010fca00000e062f */
[----:B------:R-:W4:Y:S01]  /*7570*/  @P1 LDG.E.U8 R10, desc[UR14][R8.64] ;  /* 0x0000000e080a1981 */ /* 0x000f22000c1e1100 */
[----:B------:R-:W-:Y:S01]  /*7580*/  BAR.SYNC.DEFER_BLOCKING 0x0 ;  /* 0x0000000000007b1d */ /* 0x000fe20000010000 */
[----:B------:R-:W-:Y:S02]  /*7590*/  ISETP.GE.AND P0, PT, R230, R3, PT ;  /* 0x00000003e600720c */ /* 0x000fe40003f06270 */
[----:B------:R-:W-:-:S03]  /*75a0*/  SHF.R.S32.HI R47, RZ, 0x1f, R15 ;  /* 0x0000001fff2f7819 */ /* 0x000fc6000001140f */
[----:B------:R0:W-:Y:S04]  /*75b0*/  STL [R1+0x424], R0 ;  /* 0x0004240001007387 */ /* 0x0001e80000100800 */
[----:B------:R-:W2:Y:S04]  /*75c0*/  LDL R11, [R1+0x158] ;  /* 0x00015800010b7983 */ /* 0x000ea80000100800 */
[----:B------:R-:W4:Y:S04]  /*75d0*/  LDL R9, [R1+0x160] ;  /* 0x0001600001097983 */ /* 0x000f280000100800 */
[----:B0-----:R-:W2:Y:S04]  /*75e0*/  LDL R0, [R1+0x13c] ;  /* 0x00013c0001007983 */ /* 0x001ea80000100800 */
[----:B---3--:R0:W-:Y:S04]  /*75f0*/  STS.128 [R43+UR12], R4 ;  /* 0x000000042b007988 */ /* 0x0081e80008000c0c */
[----:B------:R-:W3:Y:S04]  /*7600*/  LDL R8, [R1+0x15c] ;  /* 0x00015c0001087983 */ /* 0x000ee80000100800 */
[----:B0-----:R-:W4:Y:S01]  /*7610*/  LDL R6, [R1+0x140] ;  /* 0x0001400001067983 */ /* 0x001f220000100800 */
[----:B------:R-:W-:-:S03]  /*7620*/  IADD3 R4, P1, R15, R67, RZ ;  /* 0x000000430f047210 */ /* 0x000fc60007f3e0ff */
[----:B------:R-:W3:Y:S02]  /*7630*/  LDL R7, [R1+0x164] ;  /* 0x0001640001077983 */ /* 0x000ee40000100800 */
[----:B------:R-:W-:Y:S02]  /*7640*/  IMAD.X R5, R47, 0x1, R63, P1 ;  /* 0x000000012f057824 */ /* 0x000fe400008e063f */
[----:B------:R-:W3:Y:S04]  /*7650*/  LDL R63, [R1+0x148] ;  /* 0x00014800013f7983 */ /* 0x000ee80000100800 */
[----:B------:R0:W3:Y:S02]  /*7660*/  @!P0 LDG.E.U8 R240, desc[UR14][R4.64] ;  /* 0x0000000e04f08981 */ /* 0x0000e4000c1e1100 */
[----:B0-----:R-:W-:-:S02]  /*7670*/  IADD3 R4, P1, R15, R60, RZ ;  /* 0x0000003c0f047210 */ /* 0x001fc40007f3e0ff */
[----:B------:R-:W3:Y:S03]  /*7680*/  LDL R60, [R1+0x144] ;  /* 0x00014400013c7983 */ /* 0x000ee60000100800 */
[----:B------:R-:W-:Y:S02]  /*7690*/  IMAD.X R5, R47, 0x1, R55, P1 ;  /* 0x000000012f057824 */ /* 0x000fe400008e0637 */
[----:B------:R-:W3:Y:S04]  /*76a0*/  LDL R55, [R1+0x150] ;  /* 0x0001500001377983 */ /* 0x000ee80000100800 */
[----:B------:R0:W3:Y:S02]  /*76b0*/  @!P0 LDG.E.U8 R239, desc[UR14][R4.64] ;  /* 0x0000000e04ef8981 */ /* 0x0000e4000c1e1100 */
[----:B0-----:R-:W-:-:S02]  /*76c0*/  IADD3 R4, P1, R15, R54, RZ ;  /* 0x000000360f047210 */ /* 0x001fc40007f3e0ff */
[----:B------:R-:W3:Y:S03]  /*76d0*/  LDL R54, [R1+0x14c] ;  /* 0x00014c0001367983 */ /* 0x000ee60000100800 */
[----:B------:R-:W-:-:S05]  /*76e0*/  IMAD.X R5, R47, 0x1, R66, P1 ;  /* 0x000000012f057824 */ /* 0x000fca00008e0642 */
[----:B------:R0:W3:Y:S02]  /*76f0*/  @!P0 LDG.E.U8 R238, desc[UR14][R4.64] ;  /* 0x0000000e04ee8981 */ /* 0x0000e4000c1e1100 */
[----:B0-----:R-:W-:Y:S02]  /*7700*/  IADD3 R4, P1, R15, R62, RZ ;  /* 0x0000003e0f047210 */ /* 0x001fe40007f3e0ff */
[----:B------:R-:W3:Y:S03]  /*7710*/  LDL R62, [R1+0x154] ;  /* 0x00015400013e7983 */ /* 0x000ee60000100800 */
[----:B------:R-:W-:Y:S01]  /*7720*/  IMAD.X R5, R47, 0x1, R65, P1 ;  /* 0x000000012f057824 */ /* 0x000fe200008e0641 */
[----:B------:R-:W-:Y:S01]  /*7730*/  PRMT R236, RZ, 0x7610, R236 ;  /* 0x00007610ffec7816 */ /* 0x000fe200000000ec */
[----:B------:R-:W3:Y:S04]  /*7740*/  LDL R65, [R1+0x190] ;  /* 0x0001900001417983 */ /* 0x000ee80000100800 */
[----:B------:R0:W3:Y:S02]  /*7750*/  @!P0 LDG.E.U8 R237, desc[UR14][R4.64] ;  /* 0x0000000e04ed8981 */ /* 0x0000e4000c1e1100 */
[----:B0-----:R-:W-:-:S02]  /*7760*/  IADD3 R4, P1, R15, R64, RZ ;  /* 0x000000400f047210 */ /* 0x001fc40007f3e0ff */
[----:B------:R-:W-:Y:S01]  /*7770*/  PRMT R235, RZ, 0x7610, R235 ;  /* 0x00007610ffeb7816 */ /* 0x000fe200000000eb */
[----:B------:R-:W3:Y:S02]  /*7780*/  LDL R64, [R1+0x198] ;  /* 0x0001980001407983 */ /* 0x000ee40000100800 */
[----:B------:R-:W-:Y:S02]  /*7790*/  IMAD.X R5, R47, 0x1, R61, P1 ;  /* 0x000000012f057824 */ /* 0x000fe400008e063d */
[----:B------:R-:W3:Y:S04]  /*77a0*/  LDL R61, [R1+0x168] ;  /* 0x00016800013d7983 */ /* 0x000ee80000100800 */
[----:B------:R4:W3:Y:S01]  /*77b0*/  @!P0 LDG.E.U8 R236, desc[UR14][R4.64] ;  /* 0x0000000e04ec8981 */ /* 0x0008e2000c1e1100 */
[----:B------:R-:W-:-:S02]  /*77c0*/  PRMT R234, RZ, 0x7610, R234 ;  /* 0x00007610ffea7816 */ /* 0x000fc400000000ea */
[----:B------:R-:W-:Y:S02]  /*77d0*/  PRMT R233, RZ, 0x7610, R233 ;  /* 0x00007610ffe97816 */ /* 0x000fe400000000e9 */
[----:B------:R-:W-:Y:S02]  /*77e0*/  PRMT R232, RZ, 0x7610, R232 ;  /* 0x00007610ffe87816 */ /* 0x000fe400000000e8 */
[----:B------:R-:W-:Y:S02]  /*77f0*/  PRMT R231, RZ, 0x7610, R231 ;  /* 0x00007610ffe77816 */ /* 0x000fe400000000e7 */
[----:B----4-:R-:W-:Y:S02]  /*7800*/  IADD3 R4, P1, R15, R6, RZ ;  /* 0x000000060f047210 */ /* 0x010fe40007f3e0ff */
[----:B------:R-:W4:Y:S03]  /*7810*/  LDL R6, [R1+0x170] ;  /* 0x0001700001067983 */ /* 0x000f260000100800 */
[----:B--2---:R-:W-:-:S02]  /*7820*/  IMAD.X R5, R47, 0x1, R0, P1 ;  /* 0x000000012f057824 */ /* 0x004fc400008e0600 */
[----:B------:R-:W2:Y:S04]  /*7830*/  LDL R0, [R1+0x16c] ;  /* 0x00016c0001007983 */ /* 0x000ea80000100800 */
[----:B------:R3:W2:Y:S02]  /*7840*/  @!P0 LDG.E.U8 R235, desc[UR14][R4.64] ;  /* 0x0000000e04eb8981 */ /* 0x0006a4000c1e1100 */
[----:B---3--:R-:W-:Y:S02]  /*7850*/  IADD3 R4, P1, R15, R63, RZ ;  /* 0x0000003f0f047210 */ /* 0x008fe40007f3e0ff */
[----:B------:R-:W-:Y:S01]  /*7860*/  PRMT R229, RZ, 0x7610, R229 ;  /* 0x00007610ffe57816 */ /* 0x000fe200000000e5 */
[----:B------:R-:W3:Y:S02]  /*7870*/  LDL R63, [R1+0x194] ;  /* 0x00019400013f7983 */ /* 0x000ee40000100800 */
[----:B------:R-:W-:-:S02]  /*7880*/  IMAD.X R5, R47, 0x1, R60, P1 ;  /* 0x000000012f057824 */ /* 0x000fc400008e063c */
[----:B------:R-:W3:Y:S04]  /*7890*/  LDL R60, [R1+0x178] ;  /* 0x00017800013c7983 */ /* 0x000ee80000100800 */
[----:B------:R0:W3:Y:S02]  /*78a0*/  @!P0 LDG.E.U8 R234, desc[UR14][R4.64] ;  /* 0x0000000e04ea8981 */ /* 0x0000e4000c1e1100 */
[----:B0-----:R-:W-:Y:S02]  /*78b0*/  IADD3 R4, P1, R15, R55, RZ ;  /* 0x000000370f047210 */ /* 0x001fe40007f3e0ff */
[----:B------:R-:W3:Y:S03]  /*78c0*/  LDL R55, [R1+0x174] ;  /* 0x0001740001377983 */ /* 0x000ee60000100800 */
[----:B------:R-:W-:-:S02]  /*78d0*/  IMAD.X R5, R47, 0x1, R54, P1 ;  /* 0x000000012f057824 */ /* 0x000fc400008e0636 */
[----:B------:R-:W3:Y:S04]  /*78e0*/  LDL R54, [R1+0x180] ;  /* 0x0001800001367983 */ /* 0x000ee80000100800 */
        /* <DEDUP_REMOVED lines=14> */
[----:B------:R-:W-:Y:S02]  /*79d0*/  IMAD.X R5, R47, 0x1, R7, P1 ;  /* 0x000000012f057824 */ /* 0x000fe400008e0607 */
[----:B------:R-:W3:Y:S04]  /*79e0*/  LDL R7, [R1+0x18c] ;  /* 0x00018c0001077983 */ /* 0x000ee80000100800 */
[----:B------:R4:W3:Y:S01]  /*79f0*/  @!P0 LDG.E.U8 R229, desc[UR14][R4.64] ;  /* 0x0000000e04e58981 */ /* 0x0008e2000c1e1100 */
[----:B------:R-:W-:-:S02]  /*7a00*/  PRMT R227, RZ, 0x7610, R227 ;  /* 0x00007610ffe37816 */ /* 0x000fc400000000e3 */
[----:B------:R-:W-:Y:S02]  /*7a10*/  PRMT R226, RZ, 0x7610, R226 ;  /* 0x00007610ffe27816 */ /* 0x000fe400000000e2 */
[----:B------:R-:W-:Y:S02]  /*7a20*/  PRMT R225, RZ, 0x7610, R225 ;  /* 0x00007610ffe17816 */ /* 0x000fe400000000e1 */
[----:B----4-:R-:W-:Y:S02]  /*7a30*/  IADD3 R4, P1, R15, R6, RZ ;  /* 0x000000060f047210 */ /* 0x010fe40007f3e0ff */
[----:B------:R-:W4:Y:S03]  /*7a40*/  LDL R6, [R1+0x1a0] ;  /* 0x0001a00001067983 */ /* 0x000f260000100800 */
[----:B--2---:R-:W-:Y:S02]  /*7a50*/  IMAD.X R5, R47, 0x1, R0, P1 ;  /* 0x000000012f057824 */ /* 0x004fe400008e0600 */
[----:B------:R-:W2:Y:S04]  /*7a60*/  LDL R0, [R1+0x19c] ;  /* 0x00019c0001007983 */ /* 0x000ea80000100800 */
[----:B------:R3:W2:Y:S02]  /*7a70*/  @!P0 LDG.E.U8 R228, desc[UR14][R4.64] ;  /* 0x0000000e04e48981 */ /* 0x0006a4000c1e1100 */
[----:B---3--:R-:W-:-:S02]  /*7a80*/  IADD3 R4, P1, R15, R60, RZ ;  /* 0x0000003c0f047210 */ /* 0x008fc40007f3e0ff */
        /* <DEDUP_REMOVED lines=14> */
[----:B0-----:R-:W-:-:S05]  /*7b70*/  IADD3 R4, P1, R15, R65, RZ ;  /* 0x000000410f047210 */ /* 0x001fca0007f3e0ff */
[----:B------:R-:W-:Y:S02]  /*7b80*/  IMAD.X R5, R47, 0x1, R7, P1 ;  /* 0x000000012f057824 */ /* 0x000fe400008e0607 */
[----:B------:R-:W3:Y:S01]  /*7b90*/  LDL R7, [R1+0x1c8] ;  /* 0x0001c80001077983 */ /* 0x000ee20000100800 */
[----:B------:R-:W-:-:S06]  /*7ba0*/  PRMT R224, RZ, 0x7610, R224 ;  /* 0x00007610ffe07816 */ /* 0x000fcc00000000e0 */
[----:B------:R0:W3:Y:S01]  /*7bb0*/  @!P0 LDG.E.U8 R224, desc[UR14][R4.64] ;  /* 0x0000000e04e08981 */ /* 0x0000e2000c1e1100 */
[----:B------:R-:W-:Y:S02]  /*7bc0*/  PRMT R223, RZ, 0x7610, R223 ;  /* 0x00007610ffdf7816 */ /* 0x000fe400000000df */
[----:B0-----:R-:W-:-:S05]  /*7bd0*/  IADD3 R4, P1, R15, R64, RZ ;  /* 0x000000400f047210 */ /* 0x001fca0007f3e0ff */
[----:B------:R-:W-:-:S05]  /*7be0*/  IMAD.X R5, R47, 0x1, R63, P1 ;  /* 0x000000012f057824 */ /* 0x000fca00008e063f */
[----:B------:R4:W3:Y:S01]  /*7bf0*/  @!P0 LDG.E.U8 R223, desc[UR14][R4.64] ;  /* 0x0000000e04df8981 */ /* 0x0008e2000c1e1100 */
[----:B------:R-:W-:Y:S02]  /*7c00*/  PRMT R222, RZ, 0x7610, R222 ;  /* 0x00007610ffde7816 */ /* 0x000fe400000000de */
[----:B------:R-:W-:Y:S02]  /*7c10*/  PRMT R221, RZ, 0x7610, R221 ;  /* 0x00007610ffdd7816 */ /* 0x000fe400000000dd */
[----:B------:R-:W-:Y:S02]  /*7c20*/  PRMT R220, RZ, 0x7610, R220 ;  /* 0x00007610ffdc7816 */ /* 0x000fe400000000dc */
[----:B------:R-:W-:Y:S02]  /*7c30*/  PRMT R219, RZ, 0x7610, R219 ;  /* 0x00007610ffdb7816 */ /* 0x000fe400000000db */
[----:B------:R-:W-:Y:S02]  /*7c40*/  PRMT R218, RZ, 0x7610, R218 ;  /* 0x00007610ffda7816 */ /* 0x000fe400000000da */
[----:B----4-:R-:W-:-:S02]  /*7c50*/  IADD3 R4, P1, R15, R6, RZ ;  /* 0x000000060f047210 */ /* 0x010fc40007f3e0ff */
[----:B------:R-:W4:Y:S03]  /*7c60*/  LDL R6, [R1+0x1d0] ;  /* 0x0001d00001067983 */ /* 0x000f260000100800 */
[----:B--2---:R-:W-:Y:S02]  /*7c70*/  IMAD.X R5, R47, 0x1, R0, P1 ;  /* 0x000000012f057824 */ /* 0x004fe400008e0600 */
[----:B------:R-:W2:Y:S04]  /*7c80*/  LDL R0, [R1+0x1cc] ;  /* 0x0001cc0001007983 */ /* 0x000ea80000100800 */
[----:B------:R0:W2:Y:S02]  /*7c90*/  @!P0 LDG.E.U8 R222, desc[UR14][R4.64] ;  /* 0x0000000e04de8981 */ /* 0x0000a4000c1e1100 */
[----:B0-----:R-:W-:-:S05]  /*7ca0*/  IADD3 R4, P1, R15, R62, RZ ;  /* 0x0000003e0f047210 */ /* 0x001fca0007f3e0ff */
[----:B------:R-:W-:-:S05]  /*7cb0*/  IMAD.X R5, R47, 0x1, R61, P1 ;  /* 0x000000012f057824 */ /* 0x000fca00008e063d */
[----:B------:R3:W2:Y:S02]  /*7cc0*/  @!P0 LDG.E.U8 R221, desc[UR14][R4.64] ;  /* 0x0000000e04dd8981 */ /* 0x0006a4000c1e1100 */
[----:B---3--:R-:W-:-:S05]  /*7cd0*/  IADD3 R4, P1, R15, R60, RZ ;  /* 0x0000003c0f047210 */ /* 0x008fca0007f3e0ff */
[----:B------:R-:W-:Y:S02]  /*7ce0*/  IMAD.X R5, R47, 0x1, R55, P1 ;  /* 0x000000012f057824 */ /* 0x000fe400008e0637 */
        /* <DEDUP_REMOVED lines=9> */
[----:B------:R-:W-:-:S05]  /*7d80*/  IMAD.X R5, R47, 0x1, R8, P1 ;  /* 0x000000012f057824 */ /* 0x000fca00008e0608 */
[----:B------:R0:W3:Y:S04]  /*7d90*/  @!P0 LDG.E.U8 R218, desc[UR14][R4.64] ;  /* 0x0000000e04da8981 */ /* 0x0000e8000c1e1100 */
[----:B------:R1:W-:Y:S01]  /*7da0*/  STL [R1+0x434], R2 ;  /* 0x0004340201007387 */ /* 0x0003e20000100800 */
[----:B0-----:R-:W-:-:S05]  /*7db0*/  IADD3 R4, P1, R15, R7, RZ ;  /* 0x000000070f047210 */ /* 0x001fca0007f3e0ff */
[----:B------:R-:W-:Y:S02]  /*7dc0*/  IMAD.X R5, R47, 0x1, R2, P1 ;  /* 0x000000012f057824 */ /* 0x000fe400008e0602 */
[----:B-1----:R-:W3:Y:S01]  /*7dd0*/  LDL.LU R2, [R1+0x1d8] ;  /* 0x0001d80001027983 */ /* 0x002ee20000300800 */
[----:B------:R-:W-:Y:S02]  /*7de0*/  PRMT R217, RZ, 0x7610, R217 ;  /* 0x00007610ffd97816 */ /* 0x000fe400000000d9 */
[----:B------:R-:W-:Y:S01]  /*7df0*/  PRMT R216, RZ, 0x7610, R216 ;  /* 0x00007610ffd87816 */ /* 0x000fe200000000d8 */
[----:B------:R-:W3:Y:S04]  /*7e00*/  LDL R8, [R1+0x1f0] ;  /* 0x0001f00001087983 */ /* 0x000ee80000100800 */
[----:B------:R0:W3:Y:S02]  /*7e10*/  @!P0 LDG.E.U8 R217, desc[UR14][R4.64] ;  /* 0x0000000e04d98981 */ /* 0x0000e4000c1e1100 */
[----:B0-----:R-:W-:-:S02]  /*7e20*/  LOP3.LUT R5, R59, 0xffff, RZ, 0xc0, !PT ;  /* 0x0000ffff3b057812 */ /* 0x001fc400078ec0ff */
[----:B------:R-:W-:-:S04]  /*7e30*/  LOP3.LUT R4, R58, 0xffff, RZ, 0xc0, !PT ;  /* 0x0000ffff3a047812 */ /* 0x000fc800078ec0ff */
[----:B------:R-:W-:Y:S02]  /*7e40*/  PRMT R7, R5, 0x3340, R4 ;  /* 0x0000334005077816 */ /* 0x000fe40000000004 */
[----:B------:R-:W-:Y:S02]  /*7e50*/  PRMT R23, RZ, 0x7610, R23 ;  /* 0x00007610ff177816 */ /* 0x000fe40000000017 */
[----:B------:R-:W-:Y:S02]  /*7e60*/  PRMT R22, RZ, 0x7610, R22 ;  /* 0x00007610ff167816 */ /* 0x000fe40000000016 */
[----:B----4-:R-:W-:-:S05]  /*7e70*/  IADD3 R4, P1, R15, R6, RZ ;  /* 0x000000060f047210 */ /* 0x010fca0007f3e0ff */
[----:B--2---:R-:W-:Y:S02]  /*7e80*/  IMAD.X R5, R47, 0x1, R0, P1 ;  /* 0x000000012f057824 */ /* 0x004fe400008e0600 */
[----:B------:R-:W2:Y:S04]  /*7e90*/  LDL.LU R0, [R1+0x1e4] ;  /* 0x0001e40001007983 */ /* 0x000ea80000300800 */
[----:B------:R0:W4:Y:S02]  /*7ea0*/  @!P0 LDG.E.U8 R216, desc[UR14][R4.64] ;  /* 0x0000000e04d88981 */ /* 0x000124000c1e1100 */
[----:B0-----:R-:W-:Y:S02]  /*7eb0*/  LOP3.LUT R5, R57, 0xffff, RZ, 0xc0, !PT ;  /* 0x0000ffff39057812 */ /* 0x001fe400078ec0ff */
[----:B------:R-:W-:-:S04]  /*7ec0*/  LOP3.LUT R4, R56, 0xffff, RZ, 0xc0, !PT ;  /* 0x0000ffff38047812 */ /* 0x000fc800078ec0ff */
[----:B------:R-:W-:Y:S02]  /*7ed0*/  PRMT R6, R5, 0x3340, R4 ;  /* 0x0000334005067816 */ /* 0x000fe40000000004 */
[----:B---3--:R-:W-:-:S05]  /*7ee0*/  IADD3 R4, P1, R15, R2, RZ ;  /* 0x000000020f047210 */ /* 0x008fca0007f3e0ff */
[----:B------:R-:W-:Y:S01]  /*7ef0*/  IMAD.X R5, R47, 0x1, R55, P1 ;  /* 0x000000012f057824 */ /* 0x000fe200008e0637 */
[----:B------:R0:W-:Y:S04]  /*7f00*/  STL [R1+0x438], R2 ;  /* 0x0004380201007387 */ /* 0x0001e80000100800 */
[----:B------:R1:W3:Y:S04]  /*7f10*/  @!P0 LDG.E.U8 R23, desc[UR14][R4.64] ;  /* 0x0000000e04178981 */ /* 0x0002e8000c1e1100 */
[----:B0-----:R-:W4:Y:S01]  /*7f20*/  LDL R2, [R1+0x1f8] ;  /* 0x0001f80001027983 */ /* 0x001f220000100800 */
[----:B-1----:R-:W-:-:S02]  /*7f30*/  LOP3.LUT R5, R45, 0xffff, RZ, 0xc0, !PT ;  /* 0x0000ffff2d057812 */ /* 0x002fc400078ec0ff */
[----:B------:R-:W-:Y:S02]  /*7f40*/  LOP3.LUT R4, R14, 0xffff, RZ, 0xc0, !PT ;  /* 0x0000ffff0e047812 */ /* 0x000fe400078ec0ff */
[----:B------:R-:W3:Y:S02]  /*7f50*/  LDL.LU R14, [R1+0x1ec] ;  /* 0x0001ec00010e7983 */ /* 0x000ee40000300800 */
[----:B------:R-:W-:Y:S02]  /*7f60*/  PRMT R45, R5, 0x3340, R4 ;  /* 0x00003340052d7816 */ /* 0x000fe40000000004 */
[----:B------:R-:W-:-:S05]  /*7f70*/  IADD3 R4, P1, R15, R54, RZ ;  /* 0x000000360f047210 */ /* 0x000fca0007f3e0ff */
[----:B------:R-:W-:-:S05]  /*7f80*/  IMAD.X R5, R47, 0x1, R11, P1 ;  /* 0x000000012f057824 */ /* 0x000fca00008e060b */
[----:B------:R0:W4:Y:S02]  /*7f90*/  @!P0 LDG.E.U8 R22, desc[UR14][R4.64] ;  /* 0x0000000e04168981 */ /* 0x000124000c1e1100 */
[----:B0-----:R-:W-:Y:S02]  /*7fa0*/  LOP3.LUT R4, R13, 0xffff, RZ, 0xc0, !PT ;  /* 0x0000ffff0d047812 */ /* 0x001fe400078ec0ff */
[----:B------:R-:W4:Y:S01]  /*7fb0*/  LDL.LU R13, [R1+0x1f4] ;  /* 0x0001f400010d7983 */ /* 0x000f220000300800 */
[----:B------:R-:W-:-:S04]  /*7fc0*/  LOP3.LUT R5, R46, 0xffff, RZ, 0xc0, !PT ;  /* 0x0000ffff2e057812 */ /* 0x000fc800078ec0ff */
[----:B------:R-:W-:Y:S02]  /*7fd0*/  PRMT R46, R5, 0x3340, R4 ;  /* 0x00003340052e7816 */ /* 0x000fe40000000004 */
[----:B------:R-:W-:Y:S02]  /*7fe0*/  IADD3 R4, P1, R15, R9, RZ ;  /* 0x000000090f047210 */ /* 0x000fe40007f3e0ff */
[----:B------:R-:W-:Y:S02]  /*7ff0*/  PRMT R21, RZ, 0x7610, R21 ;  /* 0x00007610ff157816 */ /* 0x000fe40000000015 */
[----:B------:R-:W-:Y:S01]  /*8000*/  PRMT R20, RZ, 0x7610, R20 ;  /* 0x00007610ff147816 */ /* 0x000fe20000000014 */
[----:B--2---:R-:W-:-:S05]  /*8010*/  IMAD.X R5, R47, 0x1, R0, P1 ;  /* 0x000000012f057824 */ /* 0x004fca00008e0600 */
[----:B------:R0:W2:Y:S02]  /*8020*/  @!P0 LDG.E.U8 R21, desc[UR14][R4.64] ;  /* 0x0000000e04158981 */ /* 0x0000a4000c1e1100 */
[----:B0-----:R-:W-:Y:S02]  /*8030*/  LOP3.LUT R5, R44, 0xffff, RZ, 0xc0, !PT ;  /* 0x0000ffff2c057812 */ /* 0x001fe400078ec0ff */
[----:B------:R-:W-:-:S04]  /*8040*/  LOP3.LUT R4, R12, 0xffff, RZ, 0xc0, !PT ;  /* 0x0000ffff0c047812 */ /* 0x000fc800078ec0ff */
[----:B------:R-:W-:Y:S02]  /*8050*/  PRMT R44, R5, 0x3340, R4 ;  /* 0x00003340052c7816 */ /* 0x000fe40000000004 */
[----:B------:R-:W-:Y:S01]  /*8060*/  IADD3 R4, P1, R15, R8, RZ ;  /* 0x000000080f047210 */ /* 0x000fe20007f3e0ff */
[----:B------:R0:W-:Y:S04]  /*8070*/  STL [R1+0x42c], R0 ;  /* 0x00042c0001007387 */ /* 0x0001e80000100800 */
[----:B0-----:R-:W2:Y:S04]  /*8080*/  LDL.LU R0, [R1+0x200] ;  /* 0x0002000001007983 */ /* 0x001ea80000300800 */
[----:B------:R-:W2:Y:S01]  /*8090*/  LDL.LU R12, [R1+0x1fc] ;  /* 0x0001fc00010c7983 */ /* 0x000ea20000300800 */
[----:B---3--:R-:W-:-:S05]  /*80a0*/  IMAD.X R5, R47, 0x1, R14, P1 ;  /* 0x000000012f057824 */ /* 0x008fca00008e060e */
[----:B------:R0:W3:Y:S02]  /*80b0*/  @!P0 LDG.E.U8 R20, desc[UR14][R4.64] ;  /* 0x0000000e04148981 */ /* 0x0000e4000c1e1100 */
[----:B0-----:R-:W-:Y:S02]  /*80c0*/  LOP3.LUT R5, R53, 0xffff, RZ, 0xc0, !PT ;  /* 0x0000ffff35057812 */ /* 0x001fe400078ec0ff */
[----:B------:R-:W-:-:S04]  /*80d0*/  LOP3.LUT R4, R52, 0xffff, RZ, 0xc0, !PT ;  /* 0x0000ffff34047812 */ /* 0x000fc800078ec0ff */
[----:B------:R-:W-:Y:S02]  /*80e0*/  PRMT R11, R5, 0x3340, R4 ;  /* 0x00003340050b7816 */ /* 0x000fe40000000004 */
[----:B----4-:R-:W-:Y:S01]  /*80f0*/  IADD3 R4, P1, R15, R2, RZ ;  /* 0x000000020f047210 */ /* 0x010fe20007f3e0ff */
[----:B------:R-:W-:Y:S04]  /*8100*/  STL [R1+0x43c], R14 ;  /* 0x00043c0e01007387 */ /* 0x000fe80000100800 */
[----:B------:R-:W4:Y:S01]  /*8110*/  LDL.LU R230, [R1+0x204] ;  /* 0x0002040001e67983 */ /* 0x000f220000300800 */
[----:B------:R-:W-:-:S03]  /*8120*/  IMAD.X R5, R47, 0x1, R13, P1 ;  /* 0x000000012f057824 */ /* 0x000fc600008e060d */
[----:B------:R0:W-:Y:S04]  /*8130*/  STL [R1+0x428], R13 ;  /* 0x0004280d01007387 */ /* 0x0001e80000100800 */
[----:B0-----:R-:W3:Y:S04]  /*8140*/  LDL.LU R13, [R1+0x208] ;  /* 0x00020800010d7983 */ /* 0x001ee80000300800 */
[----:B------:R-:W4:Y:S04]  /*8150*/  LDL.LU R14, [R1+0x110] ;  /* 0x00011000010e7983 */ /* 0x000f280000300800 */
[----:B------:R-:W4:Y:S01]  /*8160*/  LDL.LU R2, [R1+0x10c] ;  /* 0x00010c0001027983 */ /* 0x000f220000300800 */
[----:B------:R-:W-:-:S06]  /*8170*/  PRMT R19, RZ, 0x7610, R19 ;  /* 0x00007610ff137816 */ /* 0x000fcc0000000013 */
[----:B------:R0:W4:Y:S01]  /*8180*/  @!P0 LDG.E.U8 R19, desc[UR14][R4.64] ;  /* 0x0000000e04138981 */ /* 0x000122000c1e1100 */
[----:B------:R-:W-:Y:S02]  /*8190*/  PRMT R18, RZ, 0x7610, R18 ;  /* 0x00007610ff127816 */ /* 0x000fe40000000012 */
[----:B0-----:R-:W-:Y:S02]  /*81a0*/  LOP3.LUT R5, R51, 0xffff, RZ, 0xc0, !PT ;  /* 0x0000ffff33057812 */ /* 0x001fe400078ec0ff */
[----:B------:R-:W-:-:S04]  /*81b0*/  LOP3.LUT R4, R50, 0xffff, RZ, 0xc0, !PT ;  /* 0x0000ffff32047812 */ /* 0x000fc800078ec0ff */
[----:B------:R-:W-:Y:S02]  /*81c0*/  PRMT R9, R5, 0x3340, R4 ;  /* 0x0000334005097816 */ /* 0x000fe40000000004 */
[----:B------:R-:W-:Y:S02]  /*81d0*/  PRMT R17, RZ, 0x7610, R17 ;  /* 0x00007610ff117816 */ /* 0x000fe40000000011 */
[----:B------:R-:W-:Y:S02]  /*81e0*/  PRMT R16, RZ, 0x7610, R16 ;  /* 0x00007610ff107816 */ /* 0x000fe40000000010 */
[----:B--2---:R-:W-:-:S05]  /*81f0*/  IADD3 R4, P1, R15, R0, RZ ;  /* 0x000000000f047210 */ /* 0x004fca0007f3e0ff */
[----:B------:R-:W-:-:S05]  /*8200*/  IMAD.X R5, R47, 0x1, R12, P1 ;  /* 0x000000012f057824 */ /* 0x000fca00008e060c */
[----:B------:R0:W2:Y:S02]  /*8210*/  @!P0 LDG.E.U8 R18, desc[UR14][R4.64] ;  /* 0x0000000e04128981 */ /* 0x0000a4000c1e1100 */
[----:B0-----:R-:W-:Y:S02]  /*8220*/  LOP3.LUT R5, R49, 0xffff, RZ, 0xc0, !PT ;  /* 0x0000ffff31057812 */ /* 0x001fe400078ec0ff */
[----:B------:R-:W-:-:S04]  /*8230*/  LOP3.LUT R4, R48, 0xffff, RZ, 0xc0, !PT ;  /* 0x0000ffff30047812 */ /* 0x000fc800078ec0ff */
[----:B------:R-:W-:Y:S02]  /*8240*/  PRMT R8, R5, 0x3340, R4 ;  /* 0x0000334005087816 */ /* 0x000fe40000000004 */
[----:B---3--:R-:W-:-:S05]  /*8250*/  IADD3 R4, P1, R15, R13, RZ ;  /* 0x0000000d0f047210 */ /* 0x008fca0007f3e0ff */
[----:B----4-:R-:W-:-:S05]  /*8260*/  IMAD.X R5, R47, 0x1, R230, P1 ;  /* 0x000000012f057824 */ /* 0x010fca00008e06e6 */
[----:B------:R0:W3:Y:S02]  /*8270*/  @!P0 LDG.E.U8 R17, desc[UR14][R4.64] ;  /* 0x0000000e04118981 */ /* 0x0000e4000c1e1100 */
[----:B0-----:R-:W-:Y:S02]  /*8280*/  PRMT R4, R7, 0x5410, R6 ;  /* 0x0000541007047816 */ /* 0x001fe40000000006 */
[----:B------:R-:W-:-:S05]  /*8290*/  IADD3 R6, P1, R15, R14, RZ ;  /* 0x0000000e0f067210 */ /* 0x000fca0007f3e0ff */
[----:B------:R-:W-:Y:S01]  /*82a0*/  IMAD.X R7, R47, 0x1, R2, P1 ;  /* 0x000000012f077824 */ /* 0x000fe200008e0602 */
[----:B------:R-:W-:-:S04]  /*82b0*/  PRMT R5, R45, 0x5410, R46 ;  /* 0x000054102d057816 */ /* 0x000fc8000000002e */
[----:B------:R0:W4:Y:S02]  /*82c0*/  @!P0 LDG.E.U8 R16, desc[UR14][R6.64] ;  /* 0x0000000e06108981 */ /* 0x000124000c1e1100 */
[----:B0-----:R-:W-:Y:S02]  /*82d0*/  PRMT R6, R44, 0x5410, R11 ;  /* 0x000054102c067816 */ /* 0x001fe4000000000b */
[----:B------:R-:W-:-:S05]  /*82e0*/  PRMT R7, R9, 0x5410, R8 ;  /* 0x0000541009077816 */ /* 0x000fca0000000008 */
[----:B------:R0:W-:Y:S02]  /*82f0*/  STS.128 [R43+UR12+0x1000], R4 ;  /* 0x001000042b007988 */ /* 0x0001e40008000c0c */
[----:B0-----:R-:W-:Y:S02]  /*8300*/  LOP3.LUT R7, R42, 0xffff, RZ, 0xc0, !PT ;  /* 0x0000ffff2a077812 */ /* 0x001fe400078ec0ff */
[----:B------:R-:W-:-:S04]  /*8310*/  LOP3.LUT R6, R31, 0xffff, RZ, 0xc0, !PT ;  /* 0x0000ffff1f067812 */ /* 0x000fc800078ec0ff */
[----:B------:R-:W-:Y:S02]  /*8320*/  PRMT R31, R7, 0x3340, R6 ;  /* 0x00003340071f7816 */ /* 0x000fe40000000006 */
[----:B------:R-:W-:Y:S02]  /*8330*/  LOP3.LUT R7, R40, 0xffff, RZ, 0xc0, !PT ;  /* 0x0000ffff28077812 */ /* 0x000fe400078ec0ff */
        /* <DEDUP_REMOVED lines=9> */
[----:B------:R-:W2:Y:S01]  /*83d0*/  LDL R24, [R1+0x414] ;  /* 0x0004140001187983 */ /* 0x000ea20000100800 */
        /* <DEDUP_REMOVED lines=13> */
[----:B------:R-:W-:Y:S02]  /*84b0*/  LOP3.LUT R4, R252, 0xffff, RZ, 0xc0, !PT ;  /* 0x0000fffffc047812 */ /* 0x000fe400078ec0ff */
[----:B------:R-:W-:Y:S02]  /*84c0*/  LOP3.LUT R7, R32, 0xffff, RZ, 0xc0, !PT ;  /* 0x0000ffff20077812 */ /* 0x000fe400078ec0ff */
[----:B------:R-:W-:Y:S02]  /*84d0*/  PRMT R252, R5, 0x3340, R4 ;  /* 0x0000334005fc7816 */ /* 0x000fe40000000004 */
[----:B------:R-:W-:-:S02]  /*84e0*/  LOP3.LUT R5, R250, 0xffff, RZ, 0xc0, !PT ;  /* 0x0000fffffa057812 */ /* 0x000fc400078ec0ff */
[----:B------:R-:W-:Y:S02]  /*84f0*/  LOP3.LUT R4, R248, 0xffff, RZ, 0xc0, !PT ;  /* 0x0000fffff8047812 */ /* 0x000fe400078ec0ff */
[----:B------:R-:W-:Y:S02]  /*8500*/  PRMT R25, R7, 0x3340, R6 ;  /* 0x0000334007197816 */ /* 0x000fe40000000006 */
[----:B------:R-:W-:Y:S02]  /*8510*/  PRMT R248, R5, 0x3340, R4 ;  /* 0x0000334005f87816 */ /* 0x000fe40000000004 */
[----:B------:R-:W-:Y:S02]  /*8520*/  LOP3.LUT R7, R251, 0xffff, RZ, 0xc0, !PT ;  /* 0x0000fffffb077812 */ /* 0x000fe400078ec0ff */
[----:B------:R-:W-:Y:S02]  /*8530*/  LOP3.LUT R6, R249, 0xffff, RZ, 0xc0, !PT ;  /* 0x0000fffff9067812 */ /* 0x000fe400078ec0ff */
        /* <DEDUP_REMOVED lines=8> */
[----:B------:R-:W-:Y:S02]  /*85c0*/  LOP3.LUT R4, R242, 0xffff, RZ, 0xc0, !PT ;  /* 0x0000fffff2047812 */ /* 0x000fe400078ec0ff */
[----:B------:R-:W-:Y:S02]  /*85d0*/  LOP3.LUT R10, R10, 0xffff, RZ, 0xc0, !PT ;  /* 0x0000ffff0a0a7812 */ /* 0x000fe400078ec0ff */
[----:B------:R-:W-:Y:S02]  /*85e0*/  PRMT R245, R7, 0x3340, R6 ;  /* 0x0000334007f57816 */ /* 0x000fe40000000006 */
        /* <DEDUP_REMOVED lines=9> */
[----:B------:R-:W-:Y:S01]  /*8680*/  PRMT R7, R244, 0x5410, R7 ;  /* 0x00005410f4077816 */ /* 0x000fe20000000007 */
[----:B--2---:R-:W-:Y:S04]  /*8690*/  STS.128 [R24+UR12], R8 ;  /* 0x0000000818007988 */ /* 0x004fe80008000c0c */
[----:B------:R0:W-:Y:S04]  /*86a0*/  STS.128 [R24+UR12+0x1000], R4 ;  /* 0x0010000418007988 */ /* 0x0001e80008000c0c */
[----:B0-----:R-:W2:Y:S04]  /*86b0*/  LDL.LU.64 R24, [R1] ;  /* 0x0000000001187983 */ /* 0x001ea80000300a00 */
[----:B------:R-:W2:Y:S04]  /*86c0*/  LDL.LU.64 R26, [R1+0x8] ;  /* 0x00000800011a7983 */ /* 0x000ea80000300a00 */
        /* <DEDUP_REMOVED lines=29> */
[----:B------:R-:W2:Y:S01]  /*88a0*/  LDL.LU.64 R86, [R1+0xf8] ;  /* 0x0000f80001567983 */ /* 0x000ea20000300a00 */
[----:B------:R-:W0:Y:S01]  /*88b0*/  S2R R9, SR_TID.X ;  /* 0x0000000000097919 */ /* 0x000e220000002100 */
[----:B------:R-:W-:Y:S01]  /*88c0*/  UMOV UR4, UR13 ;  /* 0x0000000d00047c82 */ /* 0x000fe20008000000 */
[----:B------:R-:W-:Y:S01]  /*88d0*/  UMOV UR5, 0xc0000010 ;  /* 0xc000001000057882 */ /* 0x000fe20000000000 */
[----:B------:R-:W2:Y:S01]  /*88e0*/  LDL.LU R5, [R1+0x100] ;  /* 0x0001000001057983 */ /* 0x000ea20000300800 */
[----:B0-----:R-:W-:-:S05]  /*88f0*/  LOP3.LUT R9, R9, 0x7f, RZ, 0xc0, !PT ;  /* 0x0000007f09097812 */ /* 0x001fca00078ec0ff */
[----:B------:R-:W-:Y:S04]  /*8900*/  STS.U8 [R9+UR12+0x2f00], R240 ;  /* 0x002f00f009007988 */ /* 0x000fe8000800000c */
[----:B------:R-:W-:Y:S04]  /*8910*/  STS.U8 [R9+UR12+0x2e00], R238 ;  /* 0x002e00ee09007988 */ /* 0x000fe8000800000c */
[----:B------:R-:W-:Y:S04]  /*8920*/  STS.U8 [R9+UR12+0x2d00], R236 ;  /* 0x002d00ec09007988 */ /* 0x000fe8000800000c */
[----:B------:R-:W-:Y:S04]  /*8930*/  STS.U8 [R9+UR12+0x2c00], R234 ;  /* 0x002c00ea09007988 */ /* 0x000fe8000800000c */
[----:B------:R-:W-:Y:S04]  /*8940*/  STS.U8 [R9+UR12+0x2b00], R232 ;  /* 0x002b00e809007988 */ /* 0x000fe8000800000c */
[----:B------:R-:W-:Y:S04]  /*8950*/  STS.U8 [R9+UR12+0x2a00], R229 ;  /* 0x002a00e509007988 */ /* 0x000fe8000800000c */
[----:B------:R-:W-:Y:S04]  /*8960*/  STS.U8 [R9+UR12+0x2900], R227 ;  /* 0x002900e309007988 */ /* 0x000fe8000800000c */
[----:B------:R-:W-:Y:S01]  /*8970*/  STS.U8 [R9+UR12+0x2800], R225 ;  /* 0x002800e109007988 */ /* 0x000fe2000800000c */
[----:B------:R-:W-:-:S03]  /*8980*/  LOP3.LUT R8, R9, 0x10, RZ, 0x3c, !PT ;  /* 0x0000001009087812 */ /* 0x000fc600078e3cff */
[----:B------:R-:W-:Y:S04]  /*8990*/  STS.U8 [R9+UR12+0x2700], R223 ;  /* 0x002700df09007988 */ /* 0x000fe8000800000c */
[----:B------:R-:W-:Y:S04]  /*89a0*/  STS.U8 [R9+UR12+0x2600], R221 ;  /* 0x002600dd09007988 */ /* 0x000fe8000800000c */
[----:B------:R-:W-:Y:S04]  /*89b0*/  STS.U8 [R9+UR12+0x2500], R219 ;  /* 0x002500db09007988 */ /* 0x000fe8000800000c */
[----:B------:R-:W-:Y:S04]  /*89c0*/  STS.U8 [R9+UR12+0x2400], R217 ;  /* 0x002400d909007988 */ /* 0x000fe8000800000c */
[----:B------:R-:W-:Y:S04]  /*89d0*/  STS.U8 [R9+UR12+0x2300], R23 ;  /* 0x0023001709007988 */ /* 0x000fe8000800000c */
[----:B------:R-:W-:Y:S04]  /*89e0*/  STS.U8 [R9+UR12+0x2200], R21 ;  /* 0x0022001509007988 */ /* 0x000fe8000800000c */
[----:B------:R-:W-:Y:S04]  /*89f0*/  STS.U8 [R9+UR12+0x2100], R19 ;  /* 0x0021001309007988 */ /* 0x000fe8000800000c */
[----:B---3--:R-:W-:Y:S04]  /*8a00*/  STS.U8 [R9+UR12+0x2000], R17 ;  /* 0x0020001109007988 */ /* 0x008fe8000800000c */
[----:B------:R-:W-:Y:S04]  /*8a10*/  STS.U8 [R8+UR12+0x2080], R18 ;  /* 0x0020801208007988 */ /* 0x000fe8000800000c */
        /* <DEDUP_REMOVED lines=14> */
[----:B----4-:R-:W-:Y:S01]  /*8b00*/  STS.U8 [R8+UR12+0x2f80], R16 ;  /* 0x002f801008007988 */ /* 0x010fe2000800000c */
[----:B------:R0:W-:Y:S06]  /*8b10*/  MEMBAR.ALL.CTA ;  /* 0x0000000000007992 */ /* 0x0001ec0000008000 */
[----:B0-----:R-:W0:Y:S02]  /*8b20*/  FENCE.VIEW.ASYNC.S ;  /* 0x00000000000073c6 */ /* 0x001e240000000000 */
[----:B0-----:R-:W-:Y:S06]  /*8b30*/  BAR.SYNC.DEFER_BLOCKING 0x0 ;  /* 0x0000000000007b1d */ /* 0x001fec0000010000 */
[----:B--2---:R-:W-:-:S06]  /*8b40*/  WARPGROUP.ARRIVE ;  /* 0x00000000000079c5 */ /* 0x004fcc0000000000 */
[----:B------:R-:W-:Y:S01]  /*8b50*/  QGMMA.64x128x32.F32.E4M3.E4M3 R24, gdesc[UR4], R24, gsb0 ;  /* 0x01e00000041879f3 */ /* 0x000fe20008000818 */
[----:B------:R-:W-:Y:S02]  /*8b60*/  IADD3 R14, P0, R14, UR24, RZ ;  /* 0x000000180e0e7c10 */ /* 0x000fe4000ff1e0ff */
[----:B------:R-:W-:Y:S02]  /*8b70*/  WARPGROUP.DEPBAR.LE gsb0, 0x0 ;  /* 0x00008000000079c5 */ /* 0x000fe40000010000 */
[----:B------:R-:W-:Y:S04]  /*8b80*/  STL.64 [R1], R24 ;  /* 0x0000001801007387 */ /* 0x000fe80000100a00 */
        /* <DEDUP_REMOVED lines=31> */
[----:B0-----:R-:W2:Y:S04]  /*8d80*/  LDL.LU.64 R86, [R1+0x538] ;  /* 0x0005380001567983 */ /* 0x001ea80000300a00 */
        /* <DEDUP_REMOVED lines=31> */
[----:B------:R-:W3:Y:S04]  /*8f80*/  LDL.LU R236, [R1+0x118] ;  /* 0x0001180001ec7983 */ /* 0x000ee80000300800 */
[----:B------:R-:W4:Y:S04]  /*8f90*/  LDL.LU R238, [R1+0x120] ;  /* 0x0001200001ee7983 */ /* 0x000f280000300800 */
[----:B------:R-:W2:Y:S04]  /*8fa0*/  LDL.LU R240, [R1+0x128] ;  /* 0x0001280001f07983 */ /* 0x000ea80000300800 */
        /* <DEDUP_REMOVED lines=18> */
[----:B------:R0:W-:Y:S04]  /*90d0*/  STL [R1+0x110], R14 ;  /* 0x0001100e01007387 */ /* 0x0001e80000100800 */
[----:B0-----:R-:W2:Y:S04]  /*90e0*/  LDL.LU R14, [R1+0x43c] ;  /* 0x00043c00010e7983 */ /* 0x001ea80000300800 */
[----:B------:R-:W2:Y:S01]  /*90f0*/  LDL.LU R243, [R1+0x14c] ;  /* 0x00014c0001f37983 */ /* 0x000ea20000300800 */
[----:B------:R-:W-:Y:S01]  /*9100*/  VIADD R5, R5, 0xffffffff ;  /* 0xffffffff05057836 */ /* 0x000fe20000000000 */
[----:B------:R-:W-:-:S04]  /*9110*/  IADD3.X R2, R2, UR25, RZ, P0, !PT ;  /* 0x0000001902027c10 */ /* 0x000fc800087fe4ff */
[----:B------:R-:W-:Y:S01]  /*9120*/  STL [R1+0x100], R5 ;  /* 0x0001000501007387 */ /* 0x000fe20000100800 */
[----:B---3--:R-:W-:Y:S02]  /*9130*/  IADD3 R236, P1, R236, UR24, RZ ;  /* 0x00000018ecec7c10 */ /* 0x008fe4000ff3e0ff */
[----:B----4-:R-:W-:-:S03]  /*9140*/  IADD3 R238, P2, R238, UR24, RZ ;  /* 0x00000018eeee7c10 */ /* 0x010fc6000ff5e0ff */
[----:B------:R-:W-:Y:S01]  /*9150*/  STL [R1+0x118], R236 ;  /* 0x000118ec01007387 */ /* 0x000fe20000100800 */
[----:B--2---:R-:W-:-:S03]  /*9160*/  IADD3 R240, P3, R240, UR24, RZ ;  /* 0x00000018f0f07c10 */ /* 0x004fc6000ff7e0ff */
[----:B------:R-:W-:Y:S01]  /*9170*/  STL [R1+0x120], R238 ;  /* 0x000120ee01007387 */ /* 0x000fe20000100800 */
[----:B------:R-:W-:-:S03]  /*9180*/  IADD3 R4, P4, R4, UR24, RZ ;  /* 0x0000001804047c10 */ /* 0x000fc6000ff9e0ff */
[----:B------:R-:W-:Y:S01]  /*9190*/  STL [R1+0x128], R240 ;  /* 0x000128f001007387 */ /* 0x000fe20000100800 */
[----:B------:R-:W-:-:S03]  /*91a0*/  IADD3 R6, P5, R6, UR24, RZ ;  /* 0x0000001806067c10 */ /* 0x000fc6000ffbe0ff */
[----:B------:R-:W-:Y:S01]  /*91b0*/  STL [R1+0x130], R4 ;  /* 0x0001300401007387 */ /* 0x000fe20000100800 */
[----:B------:R-:W-:-:S03]  /*91c0*/  IADD3 R7, P6, R7, UR24, RZ ;  /* 0x0000001807077c10 */ /* 0x000fc6000ffde0ff */
[----:B------:R0:W-:Y:S01]  /*91d0*/  STL [R1+0x10c], R2 ;  /* 0x00010c0201007387 */ /* 0x0001e20000100800 */
[----:B------:R-:W-:-:S03]  /*91e0*/  IADD3 R8, P0, R8, UR24, RZ ;  /* 0x0000001808087c10 */ /* 0x000fc6000ff1e0ff */
[----:B------:R-:W-:Y:S01]  /*91f0*/  STL [R1+0x138], R6 ;  /* 0x0001380601007387 */ /* 0x000fe20000100800 */
[----:B------:R-:W-:-:S03]  /*9200*/  IADD3.X R9, R9, UR25, RZ, P1, !PT ;  /* 0x0000001909097c10 */ /* 0x000fc60008ffe4ff */
[----:B0-----:R-:W2:Y:S01]  /*9210*/  LDL.LU R2, [R1+0x438] ;  /* 0x0004380001027983 */ /* 0x001ea20000300800 */
[----:B------:R-:W-:Y:S02]  /*9220*/  IADD3 R10, P1, R10, UR24, RZ ;  /* 0x000000180a0a7c10 */ /* 0x000fe4000ff3e0ff */
[----:B------:R-:W-:Y:S01]  /*9230*/  IADD3.X R11, R11, UR25, RZ, P2, !PT ;  /* 0x000000190b0b7c10 */ /* 0x000fe200097fe4ff */
[----:B------:R-:W-:Y:S01]  /*9240*/  STL [R1+0x140], R7 ;  /* 0x0001400701007387 */ /* 0x000fe20000100800 */
[----:B------:R-:W-:-:S03]  /*9250*/  IADD3 R246, P2, R246, UR24, RZ ;  /* 0x00000018f6f67c10 */ /* 0x000fc6000ff5e0ff */
[----:B------:R-:W-:Y:S01]  /*9260*/  STL [R1+0x148], R8 ;  /* 0x0001480801007387 */ /* 0x000fe20000100800 */
[----:B------:R-:W-:-:S03]  /*9270*/  IADD3.X R244, R244, UR25, RZ, P3, !PT ;  /* 0x00000019f4f47c10 */ /* 0x000fc60009ffe4ff */
[----:B------:R-:W-:Y:S01]  /*9280*/  STL [R1+0x114], R9 ;  /* 0x0001140901007387 */ /* 0x000fe20000100800 */
[----:B------:R-:W-:-:S03]  /*9290*/  IADD3 R245, P3, R245, UR24, RZ ;  /* 0x00000018f5f57c10 */ /* 0x000fc6000ff7e0ff */
[----:B------:R0:W-:Y:S01]  /*92a0*/  STL [R1+0x158], R246 ;  /* 0x000158f601007387 */ /* 0x0001e20000100800 */
[----:B------:R-:W-:-:S03]  /*92b0*/  IADD3.X R252, R252, UR25, RZ, P4, !PT ;  /* 0x00000019fcfc7c10 */ /* 0x000fc6000a7fe4ff */
[----:B------:R-:W-:Y:S01]  /*92c0*/  STL [R1+0x150], R10 ;  /* 0x0001500a01007387 */ /* 0x000fe20000100800 */
[----:B------:R-:W-:-:S03]  /*92d0*/  IADD3 R248, P4, R248, UR24, RZ ;  /* 0x00000018f8f87c10 */ /* 0x000fc6000ff9e0ff */
[----:B0-----:R-:W3:Y:S01]  /*92e0*/  LDL.LU R246, [R1+0x188] ;  /* 0x0001880001f67983 */ /* 0x001ee20000300800 */
[----:B------:R-:W-:-:S03]  /*92f0*/  IADD3.X R249, R249, UR25, RZ, P5, !PT ;  /* 0x00000019f9f97c10 */ /* 0x000fc6000affe4ff */
[----:B------:R-:W-:Y:S01]  /*9300*/  STL [R1+0x11c], R11 ;  /* 0x00011c0b01007387 */ /* 0x000fe20000100800 */
[----:B------:R-:W-:-:S03]  /*9310*/  IADD3 R241, P5, R241, UR24, RZ ;  /* 0x00000018f1f17c10 */ /* 0x000fc6000ffbe0ff */
[----:B------:R-:W-:Y:S01]  /*9320*/  STL [R1+0x124], R244 ;  /* 0x000124f401007387 */ /* 0x000fe20000100800 */
[----:B------:R-:W-:-:S03]  /*9330*/  IADD3.X R242, R242, UR25, RZ, P6, !PT ;  /* 0x00000019f2f27c10 */ /* 0x000fc6000b7fe4ff */
[----:B------:R-:W-:Y:S01]  /*9340*/  STL [R1+0x160], R245 ;  /* 0x000160f501007387 */ /* 0x000fe20000100800 */
[----:B------:R-:W-:-:S03]  /*9350*/  IADD3 R247, P6, R247, UR24, RZ ;  /* 0x00000018f7f77c10 */ /* 0x000fc6000ffde0ff */
[----:B------:R-:W-:Y:S04]  /*9360*/  STL [R1+0x12c], R252 ;  /* 0x00012cfc01007387 */ /* 0x000fe80000100800 */
[----:B------:R-:W-:Y:S01]  /*9370*/  STL [R1+0x168], R248 ;  /* 0x000168f801007387 */ /* 0x000fe20000100800 */
[----:B------:R-:W-:-:S03]  /*9380*/  IADD3.X R250, R250, UR25, RZ, P0, !PT ;  /* 0x00000019fafa7c10 */ /* 0x000fc600087fe4ff */
[----:B------:R-:W-:Y:S04]  /*9390*/  STL [R1+0x134], R249 ;  /* 0x000134f901007387 */ /* 0x000fe80000100800 */
[----:B------:R-:W4:Y:S01]  /*93a0*/  LDL.LU R225, [R1+0x154] ;  /* 0x0001540001e17983 */ /* 0x000f220000300800 */
[----:B------:R-:W-:-:S03]  /*93b0*/  IADD3 R251, P0, R251, UR24, RZ ;  /* 0x00000018fbfb7c10 */ /* 0x000fc6000ff1e0ff */
[----:B------:R-:W-:Y:S04]  /*93c0*/  STL [R1+0x170], R241 ;  /* 0x000170f101007387 */ /* 0x000fe80000100800 */
[----:B------:R-:W2:Y:S04]  /*93d0*/  LDL.LU R227, [R1+0x190] ;  /* 0x0001900001e37983 */ /* 0x000ea80000300800 */
[----:B------:R-:W-:Y:S04]  /*93e0*/  STL [R1+0x13c], R242 ;  /* 0x00013cf201007387 */ /* 0x000fe80000100800 */
[----:B------:R-:W2:Y:S04]  /*93f0*/  LDL.LU R229, [R1+0x15c] ;  /* 0x00015c0001e57983 */ /* 0x000ea80000300800 */
[----:B------:R0:W-:Y:S01]  /*9400*/  STL [R1+0x178], R247 ;  /* 0x000178f701007387 */ /* 0x0001e20000100800 */
[----:B------:R-:W-:-:S03]  /*9410*/  IADD3.X R243, R243, UR25, RZ, P1, !PT ;  /* 0x00000019f3f37c10 */ /* 0x000fc60008ffe4ff */
[----:B0-----:R-:W2:Y:S04]  /*9420*/  LDL.LU R247, [R1+0x198] ;  /* 0x0001980001f77983 */ /* 0x001ea80000300800 */
[----:B------:R0:W-:Y:S04]  /*9430*/  STL [R1+0x144], R250 ;  /* 0x000144fa01007387 */ /* 0x0001e80000100800 */
[----:B0-----:R-:W2:Y:S04]  /*9440*/  LDL.LU R250, [R1+0x164] ;  /* 0x0001640001fa7983 */ /* 0x001ea80000300800 */
[----:B------:R0:W-:Y:S04]  /*9450*/  STL [R1+0x180], R251 ;  /* 0x000180fb01007387 */ /* 0x0001e80000100800 */
[----:B0-----:R-:W2:Y:S04]  /*9460*/  LDL.LU R251, [R1+0x1a0] ;  /* 0x0001a00001fb7983 */ /* 0x001ea80000300800 */
[----:B------:R-:W2:Y:S04]  /*9470*/  LDL.LU R232, [R1+0x16c] ;  /* 0x00016c0001e87983 */ /* 0x000ea80000300800 */
[----:B------:R-:W2:Y:S04]  /*9480*/  LDL.LU R234, [R1+0x1a8] ;  /* 0x0001a80001ea7983 */ /* 0x000ea80000300800 */
[----:B------:R-:W2:Y:S04]  /*9490*/  LDL.LU R236, [R1+0x174] ;  /* 0x0001740001ec7983 */ /* 0x000ea80000300800 */
[----:B------:R0:W-:Y:S04]  /*94a0*/  STL [R1+0x14c], R243 ;  /* 0x00014cf301007387 */ /* 0x0001e80000100800 */
        /* <DEDUP_REMOVED lines=12> */
[----:B------:R-:W2:Y:S01]  /*9570*/  LDL.LU R248, [R1+0x1ac] ;  /* 0x0001ac0001f87983 */ /* 0x000ea20000300800 */
[----:B---3--:R-:W-:-:S05]  /*9580*/  IADD3 R246, P1, R246, UR24, RZ ;  /* 0x00000018f6f67c10 */ /* 0x008fca000ff3e0ff */
[----:B------:R1:W-:Y:S04]  /*9590*/  STL [R1+0x188], R246 ;  /* 0x000188f601007387 */ /* 0x0003e80000100800 */
[----:B------:R-:W3:Y:S04]  /*95a0*/  LDL.LU R249, [R1+0x1e8] ;  /* 0x0001e80001f97983 */ /* 0x000ee80000300800 */
[----:B------:R-:W3:Y:S04]  /*95b0*/  LDL.LU R241, [R1+0x1b4] ;  /* 0x0001b40001f17983 */ /* 0x000ee80000300800 */
[----:B------:R-:W3:Y:S04]  /*95c0*/  LDL.LU R242, [R1+0x1f0] ;  /* 0x0001f00001f27983 */ /* 0x000ee80000300800 */
[----:B0-----:R-:W3:Y:S04]  /*95d0*/  LDL.LU R243, [R1+0x1bc] ;  /* 0x0001bc0001f37983 */ /* 0x001ee80000300800 */
[----:B-1----:R-:W3:Y:S01]  /*95e0*/  LDL.LU R246, [R1+0x1f8] ;  /* 0x0001f80001f67983 */ /* 0x002ee20000300800 */
[----:B----4-:R-:W-:-:S05]  /*95f0*/  IADD3.X R225, R225, UR25, RZ, P2, !PT ;  /* 0x00000019e1e17c10 */ /* 0x010fca00097fe4ff */
[----:B------:R-:W-:Y:S01]  /*9600*/  STL [R1+0x154], R225 ;  /* 0x000154e101007387 */ /* 0x000fe20000100800 */
[----:B--2---:R-:W-:Y:S02]  /*9610*/  IADD3 R227, P2, R227, UR24, RZ ;  /* 0x00000018e3e37c10 */ /* 0x004fe4000ff5e0ff */
[----:B------:R-:W-:Y:S02]  /*9620*/  IADD3.X R229, R229, UR25, RZ, P3, !PT ;  /* 0x00000019e5e57c10 */ /* 0x000fe40009ffe4ff */
[----:B------:R-:W-:-:S05]  /*9630*/  IADD3 R247, P3, R247, UR24, RZ ;  /* 0x00000018f7f77c10 */ /* 0x000fca000ff7e0ff */
[----:B------:R0:W-:Y:S04]  /*9640*/  STL [R1+0x198], R247 ;  /* 0x000198f701007387 */ /* 0x0001e80000100800 */
[----:B------:R-:W-:Y:S01]  /*9650*/  STL [R1+0x190], R227 ;  /* 0x000190e301007387 */ /* 0x000fe20000100800 */
[----:B------:R-:W-:-:S03]  /*9660*/  IADD3.X R250, R250, UR25, RZ, P4, !PT ;  /* 0x00000019fafa7c10 */ /* 0x000fc6000a7fe4ff */
[----:B0-----:R-:W2:Y:S04]  /*9670*/  LDL.LU R247, [R1+0x1cc] ;  /* 0x0001cc0001f77983 */ /* 0x001ea80000300800 */
[----:B------:R-:W-:Y:S04]  /*9680*/  STL [R1+0x15c], R229 ;  /* 0x00015ce501007387 */ /* 0x000fe80000100800 */
[----:B------:R0:W-:Y:S01]  /*9690*/  STL [R1+0x164], R250 ;  /* 0x000164fa01007387 */ /* 0x0001e20000100800 */
[----:B------:R-:W-:Y:S02]  /*96a0*/  IADD3 R251, P4, R251, UR24, RZ ;  /* 0x00000018fbfb7c10 */ /* 0x000fe4000ff9e0ff */
[----:B------:R-:W-:Y:S01]  /*96b0*/  IADD3.X R232, R232, UR25, RZ, P5, !PT ;  /* 0x00000019e8e87c10 */ /* 0x000fe2000affe4ff */
[----:B0-----:R-:W4:Y:S01]  /*96c0*/  LDL.LU R250, [R1+0x1d4] ;  /* 0x0001d40001fa7983 */ /* 0x001f220000300800 */
[----:B------:R-:W-:-:S03]  /*96d0*/  IADD3 R234, P5, R234, UR24, RZ ;  /* 0x00000018eaea7c10 */ /* 0x000fc6000ffbe0ff */
[----:B------:R0:W-:Y:S01]  /*96e0*/  STL [R1+0x1a0], R251 ;  /* 0x0001a0fb01007387 */ /* 0x0001e20000100800 */
[----:B------:R-:W-:-:S03]  /*96f0*/  IADD3.X R236, R236, UR25, RZ, P6, !PT ;  /* 0x00000019ecec7c10 */ /* 0x000fc6000b7fe4ff */
[----:B0-----:R-:W4:Y:S01]  /*9700*/  LDL.LU R251, [R1+0x1dc] ;  /* 0x0001dc0001fb7983 */ /* 0x001f220000300800 */
[----:B------:R-:W-:-:S03]  /*9710*/  IADD3 R238, P6, R238, UR24, RZ ;  /* 0x00000018eeee7c10 */ /* 0x000fc6000ffde0ff */
[----:B------:R-:W-:Y:S01]  /*9720*/  STL [R1+0x16c], R232 ;  /* 0x00016ce801007387 */ /* 0x000fe20000100800 */
[----:B------:R-:W-:-:S03]  /*9730*/  IADD3.X R240, R240, UR25, RZ, P0, !PT ;  /* 0x00000019f0f07c10 */ /* 0x000fc600087fe4ff */
[----:B------:R-:W-:Y:S01]  /*9740*/  STL [R1+0x1a8], R234 ;  /* 0x0001a8ea01007387 */ /* 0x000fe20000100800 */
[----:B------:R-:W-:-:S03]  /*9750*/  IADD3 R4, P0, R4, UR24, RZ ;  /* 0x0000001804047c10 */ /* 0x000fc6000ff1e0ff */
[----:B------:R-:W-:Y:S01]  /*9760*/  STL [R1+0x174], R236 ;  /* 0x000174ec01007387 */ /* 0x000fe20000100800 */
[----:B------:R-:W-:-:S03]  /*9770*/  IADD3.X R6, R6, UR25, RZ, P1, !PT ;  /* 0x0000001906067c10 */ /* 0x000fc60008ffe4ff */
[----:B------:R-:W-:Y:S01]  /*9780*/  STL [R1+0x1b0], R238 ;  /* 0x0001b0ee01007387 */ /* 0x000fe20000100800 */
[----:B------:R-:W-:-:S03]  /*9790*/  IADD3 R7, P1, R7, UR24, RZ ;  /* 0x0000001807077c10 */ /* 0x000fc6000ff3e0ff */
[----:B------:R-:W-:Y:S01]  /*97a0*/  STL [R1+0x17c], R240 ;  /* 0x00017cf001007387 */ /* 0x000fe20000100800 */
[----:B------:R-:W-:-:S03]  /*97b0*/  IADD3.X R8, R8, UR25, RZ, P2, !PT ;  /* 0x0000001908087c10 */ /* 0x000fc600097fe4ff */
[----:B------:R0:W-:Y:S01]  /*97c0*/  STL [R1+0x1b8], R4 ;  /* 0x0001b80401007387 */ /* 0x0001e20000100800 */
[----:B------:R-:W-:-:S03]  /*97d0*/  IADD3 R9, P2, R9, UR24, RZ ;  /* 0x0000001809097c10 */ /* 0x000fc6000ff5e0ff */
[----:B------:R-:W-:Y:S01]  /*97e0*/  STL [R1+0x184], R6 ;  /* 0x0001840601007387 */ /* 0x000fe20000100800 */
[----:B------:R-:W-:-:S03]  /*97f0*/  IADD3.X R10, R10, UR25, RZ, P3, !PT ;  /* 0x000000190a0a7c10 */ /* 0x000fc60009ffe4ff */
[----:B------:R-:W-:Y:S01]  /*9800*/  STL [R1+0x1c0], R7 ;  /* 0x0001c00701007387 */ /* 0x000fe20000100800 */
[----:B------:R-:W-:Y:S01]  /*9810*/  IADD3 R11, P3, R11, UR24, RZ ;  /* 0x000000180b0b7c10 */ /* 0x000fe2000ff7e0ff */
[----:B------:R-:W-:Y:S01]  /*9820*/  WARPGROUP.ARRIVE ;  /* 0x00000000000079c5 */ /* 0x000fe20000000000 */
[----:B------:R-:W-:Y:S01]  /*9830*/  UMOV UR10, UR6 ;  /* 0x00000006000a7c82 */ /* 0x000fe20008000000 */
[----:B------:R-:W-:Y:S01]  /*9840*/  IADD3.X R244, R244, UR25, RZ, P4, !PT ;  /* 0x00000019f4f47c10 */ /* 0x000fe2000a7fe4ff */
[----:B------:R-:W-:Y:S01]  /*9850*/  UMOV UR11, UR7 ;  /* 0x00000007000b7c82 */ /* 0x000fe20008000000 */
[----:B------:R-:W-:Y:S01]  /*9860*/  IADD3 R2, P4, R2, UR24, RZ ;  /* 0x0000001802027c10 */ /* 0x000fe2000ff9e0ff */
[----:B------:R-:W-:Y:S01]  /*9870*/  STL [R1+0x18c], R8 ;  /* 0x00018c0801007387 */ /* 0x000fe20000100800 */
[----:B------:R-:W-:Y:S01]  /*9880*/  IADD3.X R245, R245, UR25, RZ, P5, !PT ;  /* 0x00000019f5f57c10 */ /* 0x000fe2000affe4ff */
[----:B------:R-:W-:Y:S01]  /*9890*/  QGMMA.64x128x32.F32.E4M3.E4M3 R152, gdesc[UR8], R152, gsb0 ;  /* 0x01e00000089879f3 */ /* 0x000fe20008000898 */
[----:B------:R-:W-:Y:S01]  /*98a0*/  UMOV UR18, UR6 ;  /* 0x0000000600127c82 */ /* 0x000fe20008000000 */
[----:B------:R-:W-:Y:S01]  /*98b0*/  STL [R1+0x1c8], R9 ;  /* 0x0001c80901007387 */ /* 0x000fe20000100800 */
[----:B------:R-:W-:Y:S01]  /*98c0*/  UMOV UR19, UR7 ;  /* 0x0000000700137c82 */ /* 0x000fe20008000000 */
[----:B------:R-:W-:Y:S01]  /*98d0*/  UMOV UR22, UR6 ;  /* 0x0000000600167c82 */ /* 0x000fe20008000000 */
[----:B------:R-:W-:Y:S01]  /*98e0*/  UMOV UR23, UR7 ;  /* 0x0000000700177c82 */ /* 0x000fe20008000000 */
[----:B------:R-:W-:Y:S01]  /*98f0*/  STL [R1+0x194], R10 ;  /* 0x0001940a01007387 */ /* 0x000fe20000100800 */
[----:B------:R-:W-:Y:S01]  /*9900*/  IADD3.X R248, R248, UR25, RZ, P6, !PT ;  /* 0x00000019f8f87c10 */ /* 0x000fe2000b7fe4ff */
[----:B0-----:R-:W0:Y:S02]  /*9910*/  LDC R4, c[0x0][0x238] ;  /* 0x00008e00ff047b82 */ /* 0x001e240000000800 */
[----:B------:R1:W-:Y:S04]  /*9920*/  STL [R1+0x1d8], R2 ;  /* 0x0001d80201007387 */ /* 0x0003e80000100800 */
[----:B------:R-:W-:Y:S04]  /*9930*/  STL [R1+0x1d0], R11 ;  /* 0x0001d00b01007387 */ /* 0x000fe80000100800 */
[----:B-1----:R-:W2:Y:S01]  /*9940*/  LDL.LU R2, [R1+0x434] ;  /* 0x0004340001027983 */ /* 0x002ea20000300800 */
[----:B------:R-:W-:-:S03]  /*9950*/  IADD3 R252, P5, R252, UR24, RZ ;  /* 0x00000018fcfc7c10 */ /* 0x000fc6000ffbe0ff */
[----:B------:R-:W-:Y:S04]  /*9960*/  STL [R1+0x19c], R244 ;  /* 0x00019cf401007387 */ /* 0x000fe80000100800 */
[----:B------:R-:W-:Y:S04]  /*9970*/  STL [R1+0x1a4], R245 ;  /* 0x0001a4f501007387 */ /* 0x000fe80000100800 */
[----:B------:R-:W-:Y:S04]  /*9980*/  STL [R1+0x1e0], R252 ;  /* 0x0001e0fc01007387 */ /* 0x000fe80000100800 */
[----:B------:R-:W-:Y:S01]  /*9990*/  STL [R1+0x1ac], R248 ;  /* 0x0001acf801007387 */ /* 0x000fe20000100800 */
[----:B---3--:R-:W-:-:S02]  /*99a0*/  IADD3 R249, P6, R249, UR24, RZ ;  /* 0x00000018f9f97c10 */ /* 0x008fc4000ffde0ff */
[----:B------:R-:W-:-:S03]  /*99b0*/  IADD3.X R241, R241, UR25, RZ, P0, !PT ;  /* 0x00000019f1f17c10 */ /* 0x000fc600087fe4ff */
[----:B------:R-:W-:Y:S01]  /*99c0*/  STL [R1+0x1e8], R249 ;  /* 0x0001e8f901007387 */ /* 0x000fe20000100800 */
[----:B------:R-:W-:-:S03]  /*99d0*/  IADD3 R242, P0, R242, UR24, RZ ;  /* 0x00000018f2f27c10 */ /* 0x000fc6000ff1e0ff */
[----:B------:R-:W-:Y:S01]  /*99e0*/  STL [R1+0x1b4], R241 ;  /* 0x0001b4f101007387 */ /* 0x000fe20000100800 */
[----:B------:R-:W-:-:S03]  /*99f0*/  IADD3.X R243, R243, UR25, RZ, P1, !PT ;  /* 0x00000019f3f37c10 */ /* 0x000fc60008ffe4ff */
[----:B------:R-:W-:Y:S01]  /*9a00*/  STL [R1+0x1f0], R242 ;  /* 0x0001f0f201007387 */ /* 0x000fe20000100800 */
[----:B------:R-:W-:Y:S02]  /*9a10*/  IADD3 R246, P1, R246, UR24, RZ ;  /* 0x00000018f6f67c10 */ /* 0x000fe4000ff3e0ff */
[----:B--2---:R-:W-:Y:S02]  /*9a20*/  IADD3.X R2, R2, UR25, RZ, P2, !PT ;  /* 0x0000001902027c10 */ /* 0x004fe400097fe4ff */
[----:B------:R-:W-:-:S03]  /*9a30*/  IADD3 R0, P2, R0, UR24, RZ ;  /* 0x0000001800007c10 */ /* 0x000fc6000ff5e0ff */
[----:B------:R1:W-:Y:S04]  /*9a40*/  STL [R1+0x1c4], R2 ;  /* 0x0001c40201007387 */ /* 0x0003e80000100800 */
[----:B------:R-:W-:Y:S04]  /*9a50*/  STL [R1+0x1bc], R243 ;  /* 0x0001bcf301007387 */ /* 0x000fe80000100800 */
[----:B-1----:R-:W2:Y:S04]  /*9a60*/  LDL.LU R2, [R1+0x430] ;  /* 0x0004300001027983 */ /* 0x002ea80000300800 */
[----:B------:R-:W-:Y:S04]  /*9a70*/  STL [R1+0x1f8], R246 ;  /* 0x0001f8f601007387 */ /* 0x000fe80000100800 */
[----:B------:R1:W-:Y:S04]  /*9a80*/  STL [R1+0x200], R0 ;  /* 0x0002000001007387 */ /* 0x0003e80000100800 */
[----:B-1----:R-:W3:Y:S01]  /*9a90*/  LDL.LU R0, [R1+0x42c] ;  /* 0x00042c0001007983 */ /* 0x002ee20000300800 */
[----:B------:R-:W-:-:S02]  /*9aa0*/  IADD3.X R247, R247, UR25, RZ, P3, !PT ;  /* 0x00000019f7f77c10 */ /* 0x000fc40009ffe4ff */
[----:B------:R-:W-:-:S05]  /*9ab0*/  IADD3 R13, P3, R13, UR24, RZ ;  /* 0x000000180d0d7c10 */ /* 0x000fca000ff7e0ff */
[----:B------:R1:W-:Y:S04]  /*9ac0*/  STL [R1+0x208], R13 ;  /* 0x0002080d01007387 */ /* 0x0003e80000100800 */
[----:B-1----:R-:W2:Y:S01]  /*9ad0*/  LDL.LU R13, [R1+0x428] ;  /* 0x00042800010d7983 */ /* 0x002ea20000300800 */
[----:B----4-:R-:W-:Y:S02]  /*9ae0*/  IADD3.X R250, R250, UR25, RZ, P4, !PT ;  /* 0x00000019fafa7c10 */ /* 0x010fe4000a7fe4ff */
[----:B------:R-:W-:Y:S01]  /*9af0*/  IADD3.X R251, R251, UR25, RZ, P5, !PT ;  /* 0x00000019fbfb7c10 */ /* 0x000fe2000affe4ff */
[----:B------:R-:W-:Y:S04]  /*9b00*/  STL [R1+0x1cc], R247 ;  /* 0x0001ccf701007387 */ /* 0x000fe80000100800 */
[----:B------:R-:W-:Y:S01]  /*9b10*/  STL [R1+0x1d4], R250 ;  /* 0x0001d4fa01007387 */ /* 0x000fe20000100800 */
[----:B------:R-:W-:-:S02]  /*9b20*/  WARPGROUP.DEPBAR.LE gsb0, 0x0 ;  /* 0x00008000000079c5 */ /* 0x000fc40000010000 */
[----:B------:R-:W-:-:S06]  /*9b30*/  WARPGROUP.ARRIVE ;  /* 0x00000000000079c5 */ /* 0x000fcc0000000000 */
[----:B------:R-:W-:Y:S01]  /*9b40*/  QGMMA.64x128x32.F32.E4M3.E4M3 R88, gdesc[UR16], R88, gsb0 ;  /* 0x01e00000105879f3 */ /* 0x000fe20008000858 */
[----:B------:R-:W-:Y:S02]  /*9b50*/  IADD3.X R14, R14, UR25, RZ, P0, !PT ;  /* 0x000000190e0e7c10 */ /* 0x000fe400087fe4ff */
[----:B---3--:R-:W-:-:S05]  /*9b60*/  IADD3.X R0, R0, UR25, RZ, P6, !PT ;  /* 0x0000001900007c10 */ /* 0x008fca000b7fe4ff */
[----:B------:R1:W-:Y:S04]  /*9b70*/  STL [R1+0x1e4], R0 ;  /* 0x0001e40001007387 */ /* 0x0003e80000100800 */
[----:B------:R-:W-:Y:S04]  /*9b80*/  STL [R1+0x1dc], R251 ;  /* 0x0001dcfb01007387 */ /* 0x000fe80000100800 */
[----:B-1----:R-:W3:Y:S01]  /*9b90*/  LDL.LU R0, [R1+0x424] ;  /* 0x0004240001007983 */ /* 0x002ee20000300800 */
[----:B------:R-:W-:Y:S02]  /*9ba0*/  WARPGROUP.DEPBAR.LE gsb0, 0x0 ;  /* 0x00008000000079c5 */ /* 0x000fe40000010000 */
[----:B------:R-:W-:-:S06]  /*9bb0*/  WARPGROUP.ARRIVE ;  /* 0x00000000000079c5 */ /* 0x000fcc0000000000 */
[----:B------:R-:W-:Y:S01]  /*9bc0*/  QGMMA.64x128x32.F32.E4M3.E4M3 R24, gdesc[UR20], R24, gsb0 ;  /* 0x01e00000141879f3 */ /* 0x000fe20008000818 */
[----:B--2---:R-:W-:Y:S01]  /*9bd0*/  IADD3.X R13, R13, UR25, RZ, P1, !PT ;  /* 0x000000190d0d7c10 */ /* 0x004fe20008ffe4ff */
[----:B------:R1:W-:Y:S01]  /*9be0*/  STL [R1+0x1ec], R14 ;  /* 0x0001ec0e01007387 */ /* 0x0003e20000100800 */
[----:B------:R-:W-:Y:S02]  /*9bf0*/  IADD3.X R12, R12, UR25, RZ, P2, !PT ;  /* 0x000000190c0c7c10 */ /* 0x000fe400097fe4ff */
[----:B------:R-:W-:Y:S01]  /*9c00*/  IADD3.X R230, R230, UR25, RZ, P3, !PT ;  /* 0x00000019e6e67c10 */ /* 0x000fe20009ffe4ff */
[----:B-1----:R1:W5:Y:S04]  /*9c10*/  LDL.LU R14, [R1+0x420] ;  /* 0x00042000010e7983 */ /* 0x0023680000300800 */
[----:B------:R2:W-:Y:S04]  /*9c20*/  STL [R1+0x1f4], R13 ;  /* 0x0001f40d01007387 */ /* 0x0005e80000100800 */
[----:B--2---:R1:W5:Y:S04]  /*9c30*/  LDL.LU R13, [R1+0x41c] ;  /* 0x00041c00010d7983 */ /* 0x0043680000300800 */
[----:B------:R2:W-:Y:S04]  /*9c40*/  STL [R1+0x1fc], R12 ;  /* 0x0001fc0c01007387 */ /* 0x0005e80000100800 */
[----:B--2---:R1:W5:Y:S04]  /*9c50*/  LDL.LU R12, [R1+0x418] ;  /* 0x00041800010c7983 */ /* 0x0043680000300800 */
[----:B------:R2:W-:Y:S02]  /*9c60*/  STL [R1+0x204], R230 ;  /* 0x000204e601007387 */ /* 0x0005e40000100800 */
[----:B--2---:R-:W2:Y:S01]  /*9c70*/  S2R R230, SR_TID.X ;  /* 0x0000000000e67919 */ /* 0x004ea20000002100 */
[----:B------:R-:W-:Y:S01]  /*9c80*/  ISETP.NE.U32.AND P5, PT, R5, RZ, PT ;  /* 0x000000ff0500720c */ /* 0x000fe20003fa5070 */
[----:B0-----:R-:W-:-:S05]  /*9c90*/  IMAD.SHL.U32 R4, R4, 0x20, RZ ;  /* 0x0000002004047824 */ /* 0x001fca00078e00ff */
[----:B------:R-:W-:Y:S01]  /*9ca0*/  IADD3 R2, P4, R4, R2, RZ ;  /* 0x0000000204027210 */ /* 0x000fe20007f9e0ff */
[----:B------:R-:W-:Y:S01]  /*9cb0*/  VIADD R3, R3, 0xffffffe0 ;  /* 0xffffffe003037836 */ /* 0x000fe20000000000 */
[----:B--2---:R-:W-:Y:S01]  /*9cc0*/  LOP3.LUT R230, R230, 0x1f, RZ, 0xc0, !PT ;  /* 0x0000001fe6e67812 */ /* 0x004fe200078ec0ff */
[----:B------:R-:W-:Y:S02]  /*9cd0*/  WARPGROUP.DEPBAR.LE gsb0, 0x0 ;  /* 0x00008000000079c5 */ /* 0x000fe40000010000 */
[----:B---3--:R-:W-:Y:S02]  /*9ce0*/  LEA.HI.X.SX32 R0, R4, R0, 0x1, P4 ;  /* 0x0000000004007211 */ /* 0x008fe400020f0eff */
[----:B-1----:R-:W-:Y:S06]  /*9cf0*/  @P5 BRA `(.L_x_1) ;  /* 0xffffffb800605947 */ /* 0x002fec000383ffff */
.L_x_0:
[----:B------:R0:W-:Y:S01]  /*9d00*/  STL [R1+0x430], R84 ;  /* 0x0004305401007387 */ /* 0x0001e20000100800 */
[----:B------:R-:W-:Y:S01]  /*9d10*/  F2FP.SATFINITE.E4M3.F32.PACK_AB_MERGE_C R120, R121, R120, RZ ;  /* 0x000000787978723e */ /* 0x000fe200048070ff */
[----:B------:R-:W-:Y:S01]  /*9d20*/  ULDC UR4, c[0x0][0x22c] ;  /* 0x00008b0000047ab9 */ /* 0x000fe20000000800 */
[----:B------:R-:W-:Y:S01]  /*9d30*/  F2FP.SATFINITE.E4M3.F32.PACK_AB_MERGE_C R116, R117, R116, RZ ;  /* 0x000000747574723e */ /* 0x000fe200048070ff */
[----:B------:R-:W2:Y:S01]  /*9d40*/  LDL.LU R7, [R1+0x4] ;  /* 0x0000040001077983 */ /* 0x000ea20000300800 */
[----:B------:R-:W-:Y:S01]  /*9d50*/  F2FP.SATFINITE.E4M3.F32.PACK_AB_MERGE_C R114, R115, R114, RZ ;  /* 0x000000727372723e */ /* 0x000fe200048070ff */
[----:B------:R-:W-:Y:S01]  /*9d60*/  ULDC UR5, c[0x0][0x22c] ;  /* 0x00008b0000057ab9 */ /* 0x000fe20000000800 */
[----:B------:R-:W-:Y:S01]  /*9d70*/  F2FP.SATFINITE.E4M3.F32.PACK_AB_MERGE_C R152, R153, R152, RZ ;  /* 0x000000989998723e */ /* 0x000fe200048070ff */
[----:B------:R-:W-:Y:S01]  /*9d80*/  ULDC.64 UR6, c[0x0][0x228] ;  /* 0x00008a0000067ab9 */ /* 0x000fe20000000a00 */
[----:B------:R-:W-:Y:S01]  /*9d90*/  F2FP.SATFINITE.E4M3.F32.PACK_AB_MERGE_C R154, R155, R154, RZ ;  /* 0x0000009a9b9a723e */ /* 0x000fe200048070ff */
[----:B0-----:R-:W2:Y:S01]  /*9da0*/  LDL.LU R84, [R1] ;  /* 0x0000000001547983 */ /* 0x001ea20000300800 */
[----:B------:R-:W-:Y:S01]  /*9db0*/  F2FP.SATFINITE.E4M3.F32.PACK_AB_MERGE_C R90, R91, R90, RZ ;  /* 0x0000005a5b5a723e */ /* 0x000fe200048070ff */
[----:B------:R-:W-:Y:S01]  /*9dc0*/  ULDC.64 UR28, c[0x0][0x228] ;  /* 0x00008a00001c7ab9 */ /* 0x000fe20000000a00 */
[----:B------:R-:W-:Y:S01]  /*9dd0*/  F2FP.SATFINITE.E4M3.F32.PACK_AB_MERGE_C R27, R27, R26, RZ ;  /* 0x0000001a1b1b723e */ /* 0x000fe200048070ff */
[----:B------:R0:W-:Y:S01]  /*9de0*/  STL [R1+0x42c], R85 ;  /* 0x00042c5501007387 */ /* 0x0001e20000100800 */
[----:B------:R-:W-:Y:S01]  /*9df0*/  F2FP.SATFINITE.E4M3.F32.PACK_AB_MERGE_C R110, R111, R110, RZ ;  /* 0x0000006e6f6e723e */ /* 0x000fe200048070ff */
[----:B------:R-:W-:Y:S01]  /*9e00*/  ULDC UR8, c[0x0][0x248] ;  /* 0x0000920000087ab9 */ /* 0x000fe20000000800 */
[----:B------:R-:W-:Y:S01]  /*9e10*/  F2FP.SATFINITE.E4M3.F32.PACK_AB_MERGE_C R88, R89, R88, RZ ;  /* 0x000000585958723e */ /* 0x000fe200048070ff */
[----:B------:R-:W-:Y:S01]  /*9e20*/  ULDC.64 UR10, c[0x0][0x228] ;  /* 0x00008a00000a7ab9 */ /* 0x000fe20000000a00 */
[----:B------:R-:W-:Y:S01]  /*9e30*/  F2FP.SATFINITE.E4M3.F32.PACK_AB_MERGE_C R118, R119, R118, RZ ;  /* 0x000000767776723e */ /* 0x000fe200048070ff */
[----:B------:R-:W-:Y:S01]  /*9e40*/  ULDC.64 UR16, c[0x0][0x228] ;  /* 0x00008a0000107ab9 */ /* 0x000fe20000000a00 */
[----:B------:R-:W-:Y:S01]  /*9e50*/  F2FP.SATFINITE.E4M3.F32.PACK_AB_MERGE_C R108, R109, R108, RZ ;  /* 0x0000006c6d6c723e */ /* 0x000fe200048070ff */
[----:B------:R-:W-:Y:S01]  /*9e60*/  ULDC.64 UR20, c[0x0][0x228] ;  /* 0x00008a0000147ab9 */ /* 0x000fe20000000a00 */
[----:B------:R-:W-:Y:S01]  /*9e70*/  F2FP.SATFINITE.E4M3.F32.PACK_AB_MERGE_C R112, R113, R112, RZ ;  /* 0x000000707170723e */ /* 0x000fe200048070ff */
[----:B0-----:R-:W3:Y:S01]  /*9e80*/  LDL.LU R85, [R1+0x8] ;  /* 0x0000080001557983 */ /* 0x001ee20000300800 */
[----:B------:R-:W-:Y:S01]  /*9e90*/  F2FP.SATFINITE.E4M3.F32.PACK_AB_MERGE_C R92, R93, R92, RZ ;  /* 0x0000005c5d5c723e */ /* 0x000fe200048070ff */
[----:B------:R-:W-:Y:S01]  /*9ea0*/  ULDC.64 UR18, c[0x0][0x228] ;  /* 0x00008a0000127ab9 */ /* 0x000fe20000000a00 */
[----:B------:R-:W-:Y:S01]  /*9eb0*/  F2FP.SATFINITE.E4M3.F32.PACK_AB_MERGE_C R94, R95, R94, RZ ;  /* 0x0000005e5f5e723e */ /* 0x000fe200048070ff */
[----:B------:R-:W3:Y:S01]  /*9ec0*/  LDL.LU R5, [R1+0xc] ;  /* 0x00000c0001057983 */ /* 0x000ee20000300800 */
[----:B------:R-:W-:Y:S01]  /*9ed0*/  F2FP.SATFINITE.E4M3.F32.PACK_AB_MERGE_C R156, R157, R156, RZ ;  /* 0x0000009c9d9c723e */ /* 0x000fe200048070ff */
[----:B------:R-:W-:Y:S01]  /*9ee0*/  ULDC.64 UR24, c[0x0][0x228] ;  /* 0x00008a0000187ab9 */ /* 0x000fe20000000a00 */
[----:B------:R-:W-:Y:S01]  /*9ef0*/  F2FP.SATFINITE.E4M3.F32.PACK_AB_MERGE_C R158, R159, R158, RZ ;  /* 0x0000009e9f9e723e */ /* 0x000fe200048070ff */
[----:B-----5:R0:W-:Y:S01]  /*9f00*/  STL [R1+0x428], R12 ;  /* 0x0004280c01007387 */ /* 0x0201e20000100800 */
[----:B------:R-:W-:Y:S01]  /*9f10*/  F2FP.SATFINITE.E4M3.F32.PACK_AB_MERGE_C R104, R105, R104, RZ ;  /* 0x000000686968723e */ /* 0x000fe200048070ff */
[----:B------:R-:W-:Y:S01]  /*9f20*/  ULDC.64 UR22, c[0x0][0x228] ;  /* 0x00008a0000167ab9 */ /* 0x000fe20000000a00 */
[----:B------:R-:W-:Y:S01]  /*9f30*/  F2FP.SATFINITE.E4M3.F32.PACK_AB_MERGE_C R106, R107, R106, RZ ;  /* 0x0000006a6b6a723e */ /* 0x000fe200048070ff */
[----:B------:R-:W-:Y:S01]  /*9f40*/  ULDC.64 UR26, c[0x0][0x228] ;  /* 0x00008a00001a7ab9 */ /* 0x000fe20000000a00 */
[----:B0-----:R-:W4:Y:S04]  /*9f50*/  LDL.LU R12, [R1+0x10] ;  /* 0x00001000010c7983 */ /* 0x001f280000300800 */
[----:B------:R-:W4:Y:S04]  /*9f60*/  LDL.LU R3, [R1+0x14] ;  /* 0x0000140001037983 */ /* 0x000f280000300800 */
[----:B------:R0:W-:Y:S04]  /*9f70*/  STL [R1+0x424], R86 ;  /* 0x0004245601007387 */ /* 0x0001e80000100800 */
        /* <DEDUP_REMOVED lines=58> */
[----:B------:R-:W4:Y:S01]  /*a320*/  LDL.LU R226, [R1+0xf4] ;  /* 0x0000f40001e27983 */ /* 0x000f220000300800 */
[----:B--2---:R-:W-:-:S03]  /*a330*/  F2FP.SATFINITE.E4M3.F32.PACK_AB_MERGE_C R7, R7, R84, RZ ;  /* 0x000000540707723e */ /* 0x004fc600048070ff */
[----:B------:R-:W2:Y:S04]  /*a340*/  LDL.LU R228, [R1+0xf8] ;  /* 0x0000f80001e47983 */ /* 0x000ea80000300800 */
[----:B------:R-:W2:Y:S04]  /*a350*/  LDL.LU R227, [R1+0xfc] ;  /* 0x0000fc0001e37983 */ /* 0x000ea80000300800 */
[----:B------:R-:W2:Y:S01]  /*a360*/  LDL.LU R84, [R1+0x430] ;  /* 0x0004300001547983 */ /* 0x000ea20000300800 */
[----:B---3--:R-:W-:-:S03]  /*a370*/  F2FP.SATFINITE.E4M3.F32.PACK_AB_MERGE_C R5, R5, R85, RZ ;  /* 0x000000550505723e */ /* 0x008fc600048070ff */
[----:B------:R-:W2:Y:S01]  /*a380*/  LDL.LU R85, [R1+0x42c] ;  /* 0x00042c0001557983 */ /* 0x000ea20000300800 */
[----:B----4-:R-:W-:-:S03]  /*a390*/  F2FP.SATFINITE.E4M3.F32.PACK_AB_MERGE_C R3, R3, R12, RZ ;  /* 0x0000000c0303723e */ /* 0x010fc600048070ff */
[----:B------:R-:W3:Y:S01]  /*a3a0*/  LDL.LU R12, [R1+0x428] ;  /* 0x00042800010c7983 */ /* 0x000ee20000300800 */
[----:B------:R-:W-:-:S03]  /*a3b0*/  F2FP.SATFINITE.E4M3.F32.PACK_AB_MERGE_C R0, R0, R86, RZ ;  /* 0x000000560000723e */ /* 0x000fc600048070ff */
[----:B------:R-:W4:Y:S01]  /*a3c0*/  LDL.LU R86, [R1+0x424] ;  /* 0x0004240001567983 */ /* 0x000f220000300800 */
[----:B------:R-:W-:-:S03]  /*a3d0*/  F2FP.SATFINITE.E4M3.F32.PACK_AB_MERGE_C R2, R2, R87, RZ ;  /* 0x000000570202723e */ /* 0x000fc600048070ff */
[----:B------:R-:W4:Y:S01]  /*a3e0*/  LDL.LU R87, [R1+0x420] ;  /* 0x0004200001577983 */ /* 0x000f220000300800 */
[----:B------:R-:W0:Y:S01]  /*a3f0*/  S2R R121, SR_TID.X ;  /* 0x0000000000797919 */ /* 0x000e220000002100 */
[----:B------:R-:W-:Y:S02]  /*a400*/  F2FP.SATFINITE.E4M3.F32.PACK_AB_MERGE_C R117, R29, R28, RZ ;  /* 0x0000001c1d75723e */ /* 0x000fe400048070ff */
[----:B------:R-:W-:Y:S02]  /*a410*/  F2FP.SATFINITE.E4M3.F32.PACK_AB_MERGE_C R115, R25, R24, RZ ;  /* 0x000000181973723e */ /* 0x000fe400048070ff */
[----:B------:R-:W-:Y:S02]  /*a420*/  LOP3.LUT R7, R7, 0xffff, RZ, 0xc0, !PT ;  /* 0x0000ffff07077812 */ /* 0x000fe400078ec0ff */
[----:B------:R-:W-:Y:S02]  /*a430*/  LOP3.LUT R152, R152, 0xffff, RZ, 0xc0, !PT ;  /* 0x0000ffff98987812 */ /* 0x000fe400078ec0ff */
[----:B------:R-:W-:-:S02]  /*a440*/  F2FP.SATFINITE.E4M3.F32.PACK_AB_MERGE_C R111, R39, R38, RZ ;  /* 0x00000026276f723e */ /* 0x000fc400048070ff */
[----:B------:R-:W-:Y:S02]  /*a450*/  LOP3.LUT R5, R5, 0xffff, RZ, 0xc0, !PT ;  /* 0x0000ffff05057812 */ /* 0x000fe400078ec0ff */
[----:B------:R-:W-:Y:S02]  /*a460*/  LOP3.LUT R115, R115, 0xffff, RZ, 0xc0, !PT ;  /* 0x0000ffff73737812 */ /* 0x000fe400078ec0ff */
[----:B------:R-:W-:Y:S02]  /*a470*/  LOP3.LUT R154, R154, 0xffff, RZ, 0xc0, !PT ;  /* 0x0000ffff9a9a7812 */ /* 0x000fe400078ec0ff */
[----:B------:R-:W-:Y:S02]  /*a480*/  LOP3.LUT R90, R90, 0xffff, RZ, 0xc0, !PT ;  /* 0x0000ffff5a5a7812 */ /* 0x000fe400078ec0ff */
[----:B------:R-:W-:Y:S02]  /*a490*/  F2FP.SATFINITE.E4M3.F32.PACK_AB_MERGE_C R119, R31, R30, RZ ;  /* 0x0000001e1f77723e */ /* 0x000fe400048070ff */
[----:B------:R-:W-:-:S02]  /*a4a0*/  F2FP.SATFINITE.E4M3.F32.PACK_AB_MERGE_C R109, R37, R36, RZ ;  /* 0x00000024256d723e */ /* 0x000fc400048070ff */
[----:B------:R-:W-:Y:S02]  /*a4b0*/  F2FP.SATFINITE.E4M3.F32.PACK_AB_MERGE_C R113, R35, R34, RZ ;  /* 0x000000222371723e */ /* 0x000fe400048070ff */
[----:B------:R-:W-:Y:S02]  /*a4c0*/  LOP3.LUT R88, R88, 0xffff, RZ, 0xc0, !PT ;  /* 0x0000ffff58587812 */ /* 0x000fe400078ec0ff */
[----:B------:R-:W-:Y:S02]  /*a4d0*/  LOP3.LUT R92, R92, 0xffff, RZ, 0xc0, !PT ;  /* 0x0000ffff5c5c7812 */ /* 0x000fe400078ec0ff */
[----:B------:R-:W-:Y:S02]  /*a4e0*/  LOP3.LUT R94, R94, 0xffff, RZ, 0xc0, !PT ;  /* 0x0000ffff5e5e7812 */ /* 0x000fe400078ec0ff */
[----:B------:R-:W-:Y:S01]  /*a4f0*/  LOP3.LUT R156, R156, 0xffff, RZ, 0xc0, !PT ;  /* 0x0000ffff9c9c7812 */ /* 0x000fe200078ec0ff */
[C---:B0-----:R-:W-:Y:S01]  /*a500*/  IMAD.SHL.U32 R28, R121.reuse, 0x40, RZ ;  /* 0x00000040791c7824 */ /* 0x041fe200078e00ff */
[----:B------:R-:W-:Y:S01]  /*a510*/  LOP3.LUT R158, R158, 0xffff, RZ, 0xc0, !PT ;  /* 0x0000ffff9e9e7812 */ /* 0x000fe200078ec0ff */
[----:B------:R-:W-:Y:S01]  /*a520*/  IMAD.SHL.U32 R24, R121, 0x10, RZ ;  /* 0x0000001079187824 */ /* 0x000fe200078e00ff */
[----:B------:R-:W-:-:S02]  /*a530*/  F2FP.SATFINITE.E4M3.F32.PACK_AB_MERGE_C R105, R45, R44, RZ ;  /* 0x0000002c2d69723e */ /* 0x000fc400048070ff */
[----:B------:R-:W-:Y:S02]  /*a540*/  LOP3.LUT R29, R28, 0x400, RZ, 0xc0, !PT ;  /* 0x000004001c1d7812 */ /* 0x000fe400078ec0ff */
[----:B------:R-:W-:Y:S02]  /*a550*/  LOP3.LUT R24, R24, 0xf0, RZ, 0xc0, !PT ;  /* 0x000000f018187812 */ /* 0x000fe400078ec0ff */
[----:B------:R-:W-:Y:S02]  /*a560*/  F2FP.SATFINITE.E4M3.F32.PACK_AB_MERGE_C R107, R47, R46, RZ ;  /* 0x0000002e2f6b723e */ /* 0x000fe400048070ff */
[----:B------:R-:W-:Y:S02]  /*a570*/  IADD3 R24, R29, UR12, R24 ;  /* 0x0000000c1d187c10 */ /* 0x000fe4000fffe018 */
[----:B------:R-:W-:Y:S02]  /*a580*/  LOP3.LUT R39, R27, 0xffff, RZ, 0xc0, !PT ;  /* 0x0000ffff1b277812 */ /* 0x000fe400078ec0ff */
[----:B------:R-:W-:-:S02]  /*a590*/  SHF.R.U32.HI R27, RZ, 0x8, R7 ;  /* 0x00000008ff1b7819 */ /* 0x000fc40000011607 */
[----:B------:R-:W-:Y:S02]  /*a5a0*/  SHF.R.U32.HI R30, RZ, 0x8, R152 ;  /* 0x00000008ff1e7819 */ /* 0x000fe40000011698 */
[----:B------:R-:W-:Y:S02]  /*a5b0*/  F2FP.SATFINITE.E4M3.F32.PACK_AB_MERGE_C R25, R33, R32, RZ ;  /* 0x000000202119723e */ /* 0x000fe400048070ff */
[----:B------:R-:W-:Y:S02]  /*a5c0*/  SHF.R.U32.HI R37, RZ, 0x8, R115 ;  /* 0x00000008ff257819 */ /* 0x000fe40000011673 */
[----:B------:R-:W-:Y:S02]  /*a5d0*/  SHF.R.U32.HI R32, RZ, 0x8, R154 ;  /* 0x00000008ff207819 */ /* 0x000fe4000001169a */
[----:B------:R-:W-:Y:S02]  /*a5e0*/  SHF.R.U32.HI R38, RZ, 0x8, R39 ;  /* 0x00000008ff267819 */ /* 0x000fe40000011627 */
[----:B------:R-:W-:-:S02]  /*a5f0*/  F2FP.SATFINITE.E4M3.F32.PACK_AB_MERGE_C R35, R41, R40, RZ ;  /* 0x000000282923723e */ /* 0x000fc400048070ff */
[----:B------:R-:W-:Y:S02]  /*a600*/  LOP3.LUT R40, R27, 0xffff, RZ, 0xc0, !PT ;  /* 0x0000ffff1b287812 */ /* 0x000fe400078ec0ff */
[----:B------:R-:W-:Y:S02]  /*a610*/  SHF.R.U32.HI R33, RZ, 0x8, R88 ;  /* 0x00000008ff217819 */ /* 0x000fe40000011658 */
[----:B------:R-:W-:Y:S02]  /*a620*/  LOP3.LUT R3, R3, 0xffff, RZ, 0xc0, !PT ;  /* 0x0000ffff03037812 */ /* 0x000fe400078ec0ff */
[----:B------:R-:W-:Y:S02]  /*a630*/  LOP3.LUT R33, R33, 0xffff, RZ, 0xc0, !PT ;  /* 0x0000ffff21217812 */ /* 0x000fe400078ec0ff */
[----:B------:R-:W-:Y:S02]  /*a640*/  F2FP.SATFINITE.E4M3.F32.PACK_AB_MERGE_C R36, R43, R42, RZ ;  /* 0x0000002a2b24723e */ /* 0x000fe400048070ff */
[----:B------:R-:W-:-:S02]  /*a650*/  LOP3.LUT R117, R117, 0xffff, RZ, 0xc0, !PT ;  /* 0x0000ffff75757812 */ /* 0x000fc400078ec0ff */
[----:B------:R-:W-:Y:S02]  /*a660*/  PRMT R41, R3, 0x3340, R92 ;  /* 0x0000334003297816 */ /* 0x000fe4000000005c */
[----:B------:R-:W-:Y:S02]  /*a670*/  LOP3.LUT R119, R119, 0xffff, RZ, 0xc0, !PT ;  /* 0x0000ffff77777812 */ /* 0x000fe400078ec0ff */
[----:B------:R-:W-:Y:S02]  /*a680*/  SHF.R.U32.HI R42, RZ, 0x8, R94 ;  /* 0x00000008ff2a7819 */ /* 0x000fe4000001165e */
[----:B------:R-:W-:Y:S02]  /*a690*/  SHF.R.U32.HI R45, RZ, 0x8, R117 ;  /* 0x00000008ff2d7819 */ /* 0x000fe40000011675 */
[----:B------:R-:W-:Y:S02]  /*a6a0*/  SHF.R.U32.HI R46, RZ, 0x8, R119 ;  /* 0x00000008ff2e7819 */ /* 0x000fe40000011677 */
[----:B------:R-:W-:-:S02]  /*a6b0*/  LOP3.LUT R42, R42, 0xffff, RZ, 0xc0, !PT ;  /* 0x0000ffff2a2a7812 */ /* 0x000fc400078ec0ff */
[----:B------:R-:W-:Y:S02]  /*a6c0*/  F2FP.SATFINITE.E4M3.F32.PACK_AB_MERGE_C R4, R4, R13, RZ ;  /* 0x0000000d0404723e */ /* 0x000fe400048070ff */
[----:B------:R-:W-:Y:S01]  /*a6d0*/  F2FP.SATFINITE.E4M3.F32.PACK_AB_MERGE_C R96, R97, R96, RZ ;  /* 0x000000606160723e */ /* 0x000fe200048070ff */
[----:B------:R-:W2:Y:S01]  /*a6e0*/  LDL.LU R13, [R1+0x41c] ;  /* 0x00041c00010d7983 */ /* 0x000ea20000300800 */
[----:B------:R-:W-:Y:S02]  /*a6f0*/  F2FP.SATFINITE.E4M3.F32.PACK_AB_MERGE_C R98, R99, R98, RZ ;  /* 0x000000626362723e */ /* 0x000fe400048070ff */
[----:B------:R-:W-:Y:S02]  /*a700*/  F2FP.SATFINITE.E4M3.F32.PACK_AB_MERGE_C R160, R161, R160, RZ ;  /* 0x000000a0a1a0723e */ /* 0x000fe400048070ff */
[----:B------:R-:W-:Y:S02]  /*a710*/  F2FP.SATFINITE.E4M3.F32.PACK_AB_MERGE_C R162, R163, R162, RZ ;  /* 0x000000a2a3a2723e */ /* 0x000fe400048070ff */
[----:B------:R-:W-:-:S02]  /*a720*/  F2FP.SATFINITE.E4M3.F32.PACK_AB_MERGE_C R43, R49, R48, RZ ;  /* 0x00000030312b723e */ /* 0x000fc400048070ff */
[----:B------:R-:W-:Y:S02]  /*a730*/  F2FP.SATFINITE.E4M3.F32.PACK_AB_MERGE_C R44, R51, R50, RZ ;  /* 0x00000032332c723e */ /* 0x000fe400048070ff */
        /* <DEDUP_REMOVED lines=8> */
[----:B------:R-:W-:Y:S02]  /*a7c0*/  F2FP.SATFINITE.E4M3.F32.PACK_AB_MERGE_C R93, R53, R52, RZ ;  /* 0x00000034355d723e */ /* 0x000fe400048070ff */
[----:B------:R-:W-:Y:S02]  /*a7d0*/  SHF.R.U32.HI R52, RZ, 0x8, R113 ;  /* 0x00000008ff347819 */ /* 0x000fe40000011671 */
[----:B------:R-:W-:-:S02]  /*a7e0*/  SHF.R.U32.HI R49, RZ, 0x8, R25 ;  /* 0x00000008ff317819 */ /* 0x000fc40000011619 */
[----:B------:R-:W-:Y:S02]  /*a7f0*/  F2FP.SATFINITE.E4M3.F32.PACK_AB_MERGE_C R6, R6, R14, RZ ;  /* 0x0000000e0606723e */ /* 0x000fe400048070ff */
[----:B------:R-:W-:Y:S01]  /*a800*/  F2FP.SATFINITE.E4M3.F32.PACK_AB_MERGE_C R100, R101, R100, RZ ;  /* 0x000000646564723e */ /* 0x000fe200048070ff */
[----:B------:R-:W2:Y:S01]  /*a810*/  LDL.LU R14, [R1+0x418] ;  /* 0x00041800010e7983 */ /* 0x000ea20000300800 */
[----:B------:R-:W-:Y:S02]  /*a820*/  F2FP.SATFINITE.E4M3.F32.PACK_AB_MERGE_C R8, R8, R230, RZ ;  /* 0x000000e60808723e */ /* 0x000fe400048070ff */
[----:B------:R-:W-:Y:S02]  /*a830*/  LOP3.LUT R49, R49, 0xffff, RZ, 0xc0, !PT ;  /* 0x0000ffff31317812 */ /* 0x000fe400078ec0ff */
[----:B------:R-:W-:Y:S02]  /*a840*/  F2FP.SATFINITE.E4M3.F32.PACK_AB_MERGE_C R102, R103, R102, RZ ;  /* 0x000000666766723e */ /* 0x000fe400048070ff */
[----:B------:R-:W-:-:S02]  /*a850*/  F2FP.SATFINITE.E4M3.F32.PACK_AB_MERGE_C R99, R61, R60, RZ ;  /* 0x0000003c3d63723e */ /* 0x000fc400048070ff */
[----:B------:R-:W-:Y:S02]  /*a860*/  LOP3.LUT R6, R6, 0xffff, RZ, 0xc0, !PT ;  /* 0x0000ffff06067812 */ /* 0x000fe400078ec0ff */
[----:B------:R-:W-:Y:S02]  /*a870*/  LOP3.LUT R60, R8, 0xffff, RZ, 0xc0, !PT ;  /* 0x0000ffff083c7812 */ /* 0x000fe400078ec0ff */
[----:B------:R-:W-:Y:S02]  /*a880*/  F2FP.SATFINITE.E4M3.F32.PACK_AB_MERGE_C R166, R167, R166, RZ ;  /* 0x000000a6a7a6723e */ /* 0x000fe400048070ff */
[----:B------:R-:W-:Y:S02]  /*a890*/  F2FP.SATFINITE.E4M3.F32.PACK_AB_MERGE_C R164, R165, R164, RZ ;  /* 0x000000a4a5a4723e */ /* 0x000fe400048070ff */
[----:B------:R-:W-:Y:S02]  /*a8a0*/  LOP3.LUT R166, R166, 0xffff, RZ, 0xc0, !PT ;  /* 0x0000ffffa6a67812 */ /* 0x000fe400078ec0ff */
[----:B------:R-:W-:-:S02]  /*a8b0*/  LOP3.LUT R111, R111, 0xffff, RZ, 0xc0, !PT ;  /* 0x0000ffff6f6f7812 */ /* 0x000fc400078ec0ff */
[----:B------:R-:W-:Y:S02]  /*a8c0*/  LOP3.LUT R164, R164, 0xffff, RZ, 0xc0, !PT ;  /* 0x0000ffffa4a47812 */ /* 0x000fe400078ec0ff */
[----:B------:R-:W-:Y:S02]  /*a8d0*/  LOP3.LUT R109, R109, 0xffff, RZ, 0xc0, !PT ;  /* 0x0000ffff6d6d7812 */ /* 0x000fe400078ec0ff */
[----:B------:R-:W-:Y:S02]  /*a8e0*/  F2FP.SATFINITE.E4M3.F32.PACK_AB_MERGE_C R95, R55, R54, RZ ;  /* 0x00000036375f723e */ /* 0x000fe400048070ff */
[----:B------:R-:W-:Y:S02]  /*a8f0*/  F2FP.SATFINITE.E4M3.F32.PACK_AB_MERGE_C R51, R59, R58, RZ ;  /* 0x0000003a3b33723e */ /* 0x000fe400048070ff */
[----:B------:R-:W-:Y:S02]  /*a900*/  SHF.R.U32.HI R55, RZ, 0x8, R111 ;  /* 0x00000008ff377819 */ /* 0x000fe4000001166f */
[----:B------:R-:W-:-:S02]  /*a910*/  F2FP.SATFINITE.E4M3.F32.PACK_AB_MERGE_C R9, R9, R15, RZ ;  /* 0x0000000f0909723e */ /* 0x000fc400048070ff */
[----:B------:R-:W-:Y:S02]  /*a920*/  SHF.R.U32.HI R54, RZ, 0x8, R109 ;  /* 0x00000008ff367819 */ /* 0x000fe4000001166d */
[----:B------:R-:W-:Y:S02]  /*a930*/  F2FP.SATFINITE.E4M3.F32.PACK_AB_MERGE_C R10, R10, R252, RZ ;  /* 0x000000fc0a0a723e */ /* 0x000fe400048070ff */
[----:B------:R-:W-:Y:S02]  /*a940*/  F2FP.SATFINITE.E4M3.F32.PACK_AB_MERGE_C R168, R169, R168, RZ ;  /* 0x000000a8a9a8723e */ /* 0x000fe400048070ff */
[----:B------:R-:W-:Y:S02]  /*a950*/  F2FP.SATFINITE.E4M3.F32.PACK_AB_MERGE_C R170, R171, R170, RZ ;  /* 0x000000aaabaa723e */ /* 0x000fe400048070ff */
[----:B------:R-:W-:Y:S02]  /*a960*/  F2FP.SATFINITE.E4M3.F32.PACK_AB_MERGE_C R97, R65, R64, RZ ;  /* 0x000000404161723e */ /* 0x000fe400048070ff */
[----:B------:R-:W-:-:S02]  /*a970*/  LOP3.LUT R55, R55, 0xffff, RZ, 0xc0, !PT ;  /* 0x0000ffff37377812 */ /* 0x000fc400078ec0ff */
[----:B------:R-:W-:Y:S02]  /*a980*/  LOP3.LUT R54, R54, 0xffff, RZ, 0xc0, !PT ;  /* 0x0000ffff36367812 */ /* 0x000fe400078ec0ff */
[----:B------:R-:W-:Y:S02]  /*a990*/  LOP3.LUT R9, R9, 0xffff, RZ, 0xc0, !PT ;  /* 0x0000ffff09097812 */ /* 0x000fe400078ec0ff */
[----:B------:R-:W-:Y:S02]  /*a9a0*/  LOP3.LUT R104, R104, 0xffff, RZ, 0xc0, !PT ;  /* 0x0000ffff68687812 */ /* 0x000fe400078ec0ff */
[----:B------:R-:W-:Y:S02]  /*a9b0*/  F2FP.SATFINITE.E4M3.F32.PACK_AB_MERGE_C R91, R71, R70, RZ ;  /* 0x00000046475b723e */ /* 0x000fe400048070ff */
[----:B------:R-:W-:Y:S02]  /*a9c0*/  LOP3.LUT R10, R10, 0xffff, RZ, 0xc0, !PT ;  /* 0x0000ffff0a0a7812 */ /* 0x000fe400078ec0ff */
[----:B------:R-:W-:-:S02]  /*a9d0*/  LOP3.LUT R168, R168, 0xffff, RZ, 0xc0, !PT ;  /* 0x0000ffffa8a87812 */ /* 0x000fc400078ec0ff */
[----:B------:R-:W-:Y:S02]  /*a9e0*/  LOP3.LUT R35, R35, 0xffff, RZ, 0xc0, !PT ;  /* 0x0000ffff23237812 */ /* 0x000fe400078ec0ff */
[----:B------:R-:W-:Y:S02]  /*a9f0*/  F2FP.SATFINITE.E4M3.F32.PACK_AB_MERGE_C R103, R63, R62, RZ ;  /* 0x0000003e3f67723e */ /* 0x000fe400048070ff */
[----:B------:R-:W-:Y:S02]  /*aa00*/  LOP3.LUT R170, R170, 0xffff, RZ, 0xc0, !PT ;  /* 0x0000ffffaaaa7812 */ /* 0x000fe400078ec0ff */
[----:B------:R-:W-:Y:S02]  /*aa10*/  F2FP.SATFINITE.E4M3.F32.PACK_AB_MERGE_C R15, R249, R250, RZ ;  /* 0x000000faf90f723e */ /* 0x000fe400048070ff */
[----:B------:R-:W-:Y:S02]  /*aa20*/  F2FP.SATFINITE.E4M3.F32.PACK_AB_MERGE_C R172, R173, R172, RZ ;  /* 0x000000acadac723e */ /* 0x000fe400048070ff */
[----:B------:R-:W-:-:S02]  /*aa30*/  F2FP.SATFINITE.E4M3.F32.PACK_AB_MERGE_C R11, R11, R251, RZ ;  /* 0x000000fb0b0b723e */ /* 0x000fc400048070ff */
[----:B------:R-:W-:Y:S02]  /*aa40*/  F2FP.SATFINITE.E4M3.F32.PACK_AB_MERGE_C R174, R175, R174, RZ ;  /* 0x000000aeafae723e */ /* 0x000fe400048070ff */
[----:B------:R-:W-:Y:S02]  /*aa50*/  LOP3.LUT R15, R15, 0xffff, RZ, 0xc0, !PT ;  /* 0x0000ffff0f0f7812 */ /* 0x000fe400078ec0ff */
[----:B------:R-:W-:Y:S02]  /*aa60*/  LOP3.LUT R172, R172, 0xffff, RZ, 0xc0, !PT ;  /* 0x0000ffffacac7812 */ /* 0x000fe400078ec0ff */
[----:B------:R-:W-:Y:S02]  /*aa70*/  LOP3.LUT R105, R105, 0xffff, RZ, 0xc0, !PT ;  /* 0x0000ffff69697812 */ /* 0x000fe400078ec0ff */
[----:B------:R-:W-:Y:S02]  /*aa80*/  F2FP.SATFINITE.E4M3.F32.PACK_AB_MERGE_C R26, R57, R56, RZ ;  /* 0x00000038391a723e */ /* 0x000fe400048070ff */
[----:B------:R-:W-:-:S02]  /*aa90*/  LOP3.LUT R11, R11, 0xffff, RZ, 0xc0, !PT ;  /* 0x0000ffff0b0b7812 */ /* 0x000fc400078ec0ff */
[----:B------:R-:W-:Y:S02]  /*aaa0*/  LOP3.LUT R108, R108, 0xffff, RZ, 0xc0, !PT ;  /* 0x0000ffff6c6c7812 */ /* 0x000fe400078ec0ff */
[----:B------:R-:W-:Y:S02]  /*aab0*/  LOP3.LUT R174, R174, 0xffff, RZ, 0xc0, !PT ;  /* 0x0000ffffaeae7812 */ /* 0x000fe400078ec0ff */
[----:B------:R-:W-:Y:S02]  /*aac0*/  LOP3.LUT R107, R107, 0xffff, RZ, 0xc0, !PT ;  /* 0x0000ffff6b6b7812 */ /* 0x000fe400078ec0ff */
[----:B------:R-:W-:Y:S02]  /*aad0*/  F2FP.SATFINITE.E4M3.F32.PACK_AB_MERGE_C R76, R77, R76, RZ ;  /* 0x0000004c4d4c723e */ /* 0x000fe400048070ff */
[----:B------:R-:W-:Y:S02]  /*aae0*/  PRMT R77, R11, 0x3340, R108 ;  /* 0x000033400b4d7816 */ /* 0x000fe4000000006c */
[----:B------:R-:W-:-:S02]  /*aaf0*/  LOP3.LUT R110, R110, 0xffff, RZ, 0xc0, !PT ;  /* 0x0000ffff6e6e7812 */ /* 0x000fc400078ec0ff */
[----:B------:R-:W-:Y:S02]  /*ab00*/  F2FP.SATFINITE.E4M3.F32.PACK_AB_MERGE_C R16, R16, R248, RZ ;  /* 0x000000f81010723e */ /* 0x000fe400048070ff */
[----:B------:R-:W-:Y:S02]  /*ab10*/  F2FP.SATFINITE.E4M3.F32.PACK_AB_MERGE_C R17, R17, R247, RZ ;  /* 0x000000f71111723e */ /* 0x000fe400048070ff */
[----:B------:R-:W-:Y:S02]  /*ab20*/  F2FP.SATFINITE.E4M3.F32.PACK_AB_MERGE_C R74, R75, R74, RZ ;  /* 0x0000004a4b4a723e */ /* 0x000fe400048070ff */
[----:B------:R-:W-:Y:S02]  /*ab30*/  F2FP.SATFINITE.E4M3.F32.PACK_AB_MERGE_C R176, R177, R176, RZ ;  /* 0x000000b0b1b0723e */ /* 0x000fe400048070ff */
[----:B------:R-:W-:Y:S02]  /*ab40*/  SHF.R.U32.HI R34, RZ, 0x8, R90 ;  /* 0x00000008ff227819 */ /* 0x000fe4000001165a */
[----:B------:R-:W-:-:S02]  /*ab50*/  PRMT R75, R15, 0x3340, R110 ;  /* 0x000033400f4b7816 */ /* 0x000fc4000000006e */
[----:B------:R-:W-:Y:S02]  /*ab60*/  F2FP.SATFINITE.E4M3.F32.PACK_AB_MERGE_C R178, R179, R178, RZ ;  /* 0x000000b2b3b2723e */ /* 0x000fe400048070ff */
[----:B------:R-:W-:Y:S02]  /*ab70*/  LOP3.LUT R16, R16, 0xffff, RZ, 0xc0, !PT ;  /* 0x0000ffff10107812 */ /* 0x000fe400078ec0ff */
[----:B------:R-:W-:Y:S02]  /*ab80*/  F2FP.SATFINITE.E4M3.F32.PACK_AB_MERGE_C R72, R73, R72, RZ ;  /* 0x000000484948723e */ /* 0x000fe400048070ff */
[----:B------:R-:W-:Y:S02]  /*ab90*/  LOP3.LUT R17, R17, 0xffff, RZ, 0xc0, !PT ;  /* 0x0000ffff11117812 */ /* 0x000fe400078ec0ff */
[----:B------:R-:W-:Y:S02]  /*aba0*/  LOP3.LUT R176, R176, 0xffff, RZ, 0xc0, !PT ;  /* 0x0000ffffb0b07812 */ /* 0x000fe400078ec0ff */
[----:B------:R-:W-:-:S02]  /*abb0*/  LOP3.LUT R43, R43, 0xffff, RZ, 0xc0, !PT ;  /* 0x0000ffff2b2b7812 */ /* 0x000fc400078ec0ff */
[----:B------:R-:W-:Y:S02]  /*abc0*/  F2FP.SATFINITE.E4M3.F32.PACK_AB_MERGE_C R89, R69, R68, RZ ;  /* 0x000000444559723e */ /* 0x000fe400048070ff */
[----:B------:R-:W-:Y:S02]  /*abd0*/  LOP3.LUT R178, R178, 0xffff, RZ, 0xc0, !PT ;  /* 0x0000ffffb2b27812 */ /* 0x000fe400078ec0ff */
[----:B------:R-:W-:Y:S02]  /*abe0*/  PRMT R31, R7, 0x3340, R88 ;  /* 0x00003340071f7816 */ /* 0x000fe40000000058 */
[----:B------:R-:W-:Y:S02]  /*abf0*/  F2FP.SATFINITE.E4M3.F32.PACK_AB_MERGE_C R18, R18, R246, RZ ;  /* 0x000000f61212723e */ /* 0x000fe400048070ff */
[----:B------:R-:W-:Y:S02]  /*ac00*/  F2FP.SATFINITE.E4M3.F32.PACK_AB_MERGE_C R19, R19, R245, RZ ;  /* 0x000000f51313723e */ /* 0x000fe400048070ff */
[----:B------:R-:W-:-:S02]  /*ac10*/  F2FP.SATFINITE.E4M3.F32.PACK_AB_MERGE_C R180, R181, R180, RZ ;  /* 0x000000b4b5b4723e */ /* 0x000fc400048070ff */
[----:B------:R-:W-:Y:S02]  /*ac20*/  F2FP.SATFINITE.E4M3.F32.PACK_AB_MERGE_C R182, R183, R182, RZ ;  /* 0x000000b6b7b6723e */ /* 0x000fe400048070ff */
[----:B------:R-:W-:Y:S02]  /*ac30*/  PRMT R63, R176, 0x3340, R43 ;  /* 0x00003340b03f7816 */ /* 0x000fe4000000002b */
[----:B------:R-:W-:Y:S02]  /*ac40*/  LOP3.LUT R18, R18, 0xffff, RZ, 0xc0, !PT ;  /* 0x0000ffff12127812 */ /* 0x000fe400078ec0ff */
[----:B------:R-:W-:Y:S01]  /*ac50*/  LOP3.LUT R19, R19, 0xffff, RZ, 0xc0, !PT ;  /* 0x0000ffff13137812 */ /* 0x000fe200078ec0ff */
[----:B---3--:R-:W-:Y:S01]  /*ac60*/  VIADD R28, R12, 0x1 ;  /* 0x000000010c1c7836 */ /* 0x008fe20000000000 */
[----:B------:R-:W-:Y:S01]  /*ac70*/  LOP3.LUT R180, R180, 0xffff, RZ, 0xc0, !PT ;  /* 0x0000ffffb4b47812 */ /* 0x000fe200078ec0ff */
[----:B------:R-:W-:Y:S01]  /*ac80*/  VIADD R29, R12, 0x2 ;  /* 0x000000020c1d7836 */ /* 0x000fe20000000000 */
[----:B------:R-:W-:-:S02]  /*ac90*/  LOP3.LUT R114, R114, 0xffff, RZ, 0xc0, !PT ;  /* 0x0000ffff72727812 */ /* 0x000fc400078ec0ff */
[----:B------:R-:W-:Y:S01]  /*aca0*/  ISETP.GE.AND P3, PT, R28, UR4, PT ;  /* 0x000000041c007c0c */ /* 0x000fe2000bf66270 */
[----:B------:R-:W-:Y:S01]  /*acb0*/  VIADD R28, R12, 0x3 ;  /* 0x000000030c1c7836 */ /* 0x000fe20000000000 */
[----:B------:R-:W-:Y:S01]  /*acc0*/  ULDC UR4, c[0x0][0x22c] ;  /* 0x00008b0000047ab9 */ /* 0x000fe20000000800 */
[----:B------:R-:W-:Y:S02]  /*acd0*/  LOP3.LUT R182, R182, 0xffff, RZ, 0xc0, !PT ;  /* 0x0000ffffb6b67812 */ /* 0x000fe400078ec0ff */
[----:B------:R-:W-:Y:S01]  /*ace0*/  ISETP.GE.AND P0, PT, R29, UR4, PT ;  /* 0x000000041d007c0c */ /* 0x000fe2000bf06270 */
[----:B------:R-:W-:Y:S01]  /*acf0*/  ULDC UR4, c[0x0][0x244] ;  /* 0x0000910000047ab9 */ /* 0x000fe20000000800 */
[----:B------:R-:W-:Y:S02]  /*ad00*/  ISETP.GE.AND P2, PT, R28, UR5, PT ;  /* 0x000000051c007c0c */ /* 0x000fe4000bf46270 */
[----:B------:R-:W-:Y:S02]  /*ad10*/  SHF.R.U32.HI R28, RZ, 0x8, R5 ;  /* 0x00000008ff1c7819 */ /* 0x000fe40000011605 */
[----:B------:R-:W-:-:S02]  /*ad20*/  PRMT R29, R5, 0x3340, R90 ;  /* 0x00003340051d7816 */ /* 0x000fc4000000005a */
[----:B------:R-:W-:Y:S02]  /*ad30*/  PRMT R5, R154, 0x3340, R39 ;  /* 0x000033409a057816 */ /* 0x000fe40000000027 */
[----:B------:R-:W-:Y:S02]  /*ad40*/  LOP3.LUT R39, R30, 0xffff, RZ, 0xc0, !PT ;  /* 0x0000ffff1e277812 */ /* 0x000fe400078ec0ff */
[----:B------:R-:W-:Y:S02]  /*ad50*/  LOP3.LUT R27, R28, 0xffff, RZ, 0xc0, !PT ;  /* 0x0000ffff1c1b7812 */ /* 0x000fe400078ec0ff */
[----:B------:R-:W-:Y:S02]  /*ad60*/  LOP3.LUT R30, R37, 0xffff, RZ, 0xc0, !PT ;  /* 0x0000ffff251e7812 */ /* 0x000fe400078ec0ff */
[----:B------:R-:W-:Y:S02]  /*ad70*/  LOP3.LUT R37, R32, 0xffff, RZ, 0xc0, !PT ;  /* 0x0000ffff20257812 */ /* 0x000fe400078ec0ff */
[----:B------:R-:W-:-:S02]  /*ad80*/  LOP3.LUT R28, R38, 0xffff, RZ, 0xc0, !PT ;  /* 0x0000ffff261c7812 */ /* 0x000fc400078ec0ff */
[----:B------:R-:W-:Y:S02]  /*ad90*/  PRMT R38, R40, 0x3340, R33 ;  /* 0x0000334028267816 */ /* 0x000fe40000000021 */
[----:B------:R-:W-:Y:S02]  /*ada0*/  PRMT R28, R37, 0x3340, R28 ;  /* 0x00003340251c7816 */ /* 0x000fe4000000001c */
[----:B------:R-:W-:Y:S02]  /*adb0*/  LOP3.LUT R37, R0, 0xffff, RZ, 0xc0, !PT ;  /* 0x0000ffff00257812 */ /* 0x000fe400078ec0ff */
[----:B------:R-:W-:Y:S02]  /*adc0*/  SHF.R.U32.HI R0, RZ, 0x8, R3 ;  /* 0x00000008ff007819 */ /* 0x000fe40000011603 */
[----:B------:R-:W-:Y:S02]  /*add0*/  SHF.R.U32.HI R40, RZ, 0x8, R92 ;  /* 0x00000008ff287819 */ /* 0x000fe4000001165c */
[----:B------:R-:W-:-:S02]  /*ade0*/  SHF.R.U32.HI R3, RZ, 0x8, R37 ;  /* 0x00000008ff037819 */ /* 0x000fc40000011625 */
[----:B------:R-:W-:Y:S02]  /*adf0*/  PRMT R30, R39, 0x3340, R30 ;  /* 0x00003340271e7816 */ /* 0x000fe4000000001e */
[----:B------:R-:W-:Y:S02]  /*ae00*/  SHF.R.U32.HI R32, RZ, 0x8, R156 ;  /* 0x00000008ff207819 */ /* 0x000fe4000001169c */
[----:B------:R-:W-:Y:S02]  /*ae10*/  SHF.R.U32.HI R39, RZ, 0x8, R158 ;  /* 0x00000008ff277819 */ /* 0x000fe4000001169e */
[----:B------:R-:W-:Y:S02]  /*ae20*/  LOP3.LUT R47, R0, 0xffff, RZ, 0xc0, !PT ;  /* 0x0000ffff002f7812 */ /* 0x000fe400078ec0ff */
[----:B------:R-:W-:Y:S02]  /*ae30*/  LOP3.LUT R40, R40, 0xffff, RZ, 0xc0, !PT ;  /* 0x0000ffff28287812 */ /* 0x000fe400078ec0ff */
[----:B------:R-:W-:-:S02]  /*ae40*/  LOP3.LUT R3, R3, 0xffff, RZ, 0xc0, !PT ;  /* 0x0000ffff03037812 */ /* 0x000fc400078ec0ff */
[----:B------:R-:W-:Y:S02]  /*ae50*/  LOP3.LUT R32, R32, 0xffff, RZ, 0xc0, !PT ;  /* 0x0000ffff20207812 */ /* 0x000fe400078ec0ff */
[----:B------:R-:W-:Y:S02]  /*ae60*/  LOP3.LUT R39, R39, 0xffff, RZ, 0xc0, !PT ;  /* 0x0000ffff27277812 */ /* 0x000fe400078ec0ff */
[----:B------:R-:W-:Y:S02]  /*ae70*/  PRMT R50, R47, 0x3340, R40 ;  /* 0x000033402f327816 */ /* 0x000fe40000000028 */
[----:B------:R-:W-:Y:S02]  /*ae80*/  PRMT R48, R3, 0x3340, R42 ;  /* 0x0000334003307816 */ /* 0x000fe4000000002a */
[----:B------:R-:W-:Y:S02]  /*ae90*/  LOP3.LUT R3, R96, 0xffff, RZ, 0xc0, !PT ;  /* 0x0000ffff60037812 */ /* 0x000fe400078ec0ff */
[----:B------:R-:W-:-:S02]  /*aea0*/  LOP3.LUT R47, R98, 0xffff, RZ, 0xc0, !PT ;  /* 0x0000ffff622f7812 */ /* 0x000fc400078ec0ff */
[----:B------:R-:W-:Y:S02]  /*aeb0*/  PRMT R40, R32, 0x3340, R45 ;  /* 0x0000334020287816 */ /* 0x000fe4000000002d */
[----:B------:R-:W-:Y:S02]  /*aec0*/  PRMT R32, R39, 0x3340, R46 ;  /* 0x0000334027207816 */ /* 0x000fe4000000002e */
[----:B------:R-:W-:Y:S02]  /*aed0*/  SHF.R.U32.HI R0, RZ, 0x8, R2 ;  /* 0x00000008ff007819 */ /* 0x000fe40000011602 */
[--C-:B------:R-:W-:Y:S02]  /*aee0*/  PRMT R45, R2, 0x3340, R3.reuse ;  /* 0x00003340022d7816 */ /* 0x100fe40000000003 */
[----:B------:R-:W-:Y:S02]  /*aef0*/  SHF.R.U32.HI R46, RZ, 0x8, R3 ;  /* 0x00000008ff2e7819 */ /* 0x000fe40000011603 */
[----:B------:R-:W-:-:S02]  /*af00*/  PRMT R42, R4, 0x3340, R47 ;  /* 0x00003340042a7816 */ /* 0x000fc4000000002f */
[----:B------:R-:W-:Y:S02]  /*af10*/  SHF.R.U32.HI R2, RZ, 0x8, R4 ;  /* 0x00000008ff027819 */ /* 0x000fe40000011604 */
[----:B------:R-:W-:Y:S02]  /*af20*/  SHF.R.U32.HI R47, RZ, 0x8, R47 ;  /* 0x00000008ff2f7819 */ /* 0x000fe4000001162f */
[----:B------:R-:W-:Y:S02]  /*af30*/  SHF.R.U32.HI R3, RZ, 0x8, R160 ;  /* 0x00000008ff037819 */ /* 0x000fe400000116a0 */
[----:B------:R-:W-:Y:S02]  /*af40*/  SHF.R.U32.HI R4, RZ, 0x8, R162 ;  /* 0x00000008ff047819 */ /* 0x000fe400000116a2 */
[----:B------:R-:W-:Y:S02]  /*af50*/  LOP3.LUT R53, R0, 0xffff, RZ, 0xc0, !PT ;  /* 0x0000ffff00357812 */ /* 0x000fe400078ec0ff */
[----:B------:R-:W-:-:S02]  /*af60*/  LOP3.LUT R2, R2, 0xffff, RZ, 0xc0, !PT ;  /* 0x0000ffff02027812 */ /* 0x000fc400078ec0ff */
[----:B------:R-:W-:Y:S02]  /*af70*/  LOP3.LUT R47, R47, 0xffff, RZ, 0xc0, !PT ;  /* 0x0000ffff2f2f7812 */ /* 0x000fe400078ec0ff */
[----:B------:R-:W-:Y:S02]  /*af80*/  LOP3.LUT R0, R3, 0xffff, RZ, 0xc0, !PT ;  /* 0x0000ffff03007812 */ /* 0x000fe400078ec0ff */
[----:B------:R-:W-:Y:S02]  /*af90*/  LOP3.LUT R4, R4, 0xffff, RZ, 0xc0, !PT ;  /* 0x0000ffff04047812 */ /* 0x000fe400078ec0ff */
[----:B------:R-:W-:Y:S02]  /*afa0*/  LOP3.LUT R3, R52, 0xffff, RZ, 0xc0, !PT ;  /* 0x0000ffff34037812 */ /* 0x000fe400078ec0ff */
[----:B------:R-:W-:Y:S02]  /*afb0*/  LOP3.LUT R46, R46, 0xffff, RZ, 0xc0, !PT ;  /* 0x0000ffff2e2e7812 */ /* 0x000fe400078ec0ff */
[----:B------:R-:W-:-:S02]  /*afc0*/  PRMT R47, R2, 0x3340, R47 ;  /* 0x00003340022f7816 */ /* 0x000fc4000000002f */
[----:B------:R-:W-:Y:S02]  /*afd0*/  PRMT R2, R4, 0x3340, R3 ;  /* 0x0000334004027816 */ /* 0x000fe40000000003 */
[----:B------:R-:W-:Y:S02]  /*afe0*/  PRMT R52, R53, 0x3340, R46 ;  /* 0x0000334035347816 */ /* 0x000fe4000000002e */
[----:B------:R-:W-:Y:S02]  /*aff0*/  LOP3.LUT R3, R100, 0xffff, RZ, 0xc0, !PT ;  /* 0x0000ffff64037812 */ /* 0x000fe400078ec0ff */
[----:B------:R-:W-:Y:S02]  /*b000*/  PRMT R46, R0, 0x3340, R49 ;  /* 0x00003340002e7816 */ /* 0x000fe40000000031 */
[----:B------:R-:W-:Y:S02]  /*b010*/  LOP3.LUT R49, R102, 0xffff, RZ, 0xc0, !PT ;  /* 0x0000ffff66317812 */ /* 0x000fe400078ec0ff */
[----:B------:R-:W-:-:S02]  /*b020*/  PRMT R61, R6, 0x3340, R3 ;  /* 0x00003340063d7816 */ /* 0x000fc40000000003 */
[----:B------:R-:W-:Y:S02]  /*b030*/  SHF.R.U32.HI R8, RZ, 0x8, R3 ;  /* 0x00000008ff087819 */ /* 0x000fe40000011603 */
[----:B------:R-:W-:Y:S02]  /*b040*/  SHF.R.U32.HI R3, RZ, 0x8, R60 ;  /* 0x00000008ff037819 */ /* 0x000fe4000001163c */
[----:B------:R-:W-:Y:S02]  /*b050*/  SHF.R.U32.HI R0, RZ, 0x8, R6 ;  /* 0x00000008ff007819 */ /* 0x000fe40000011606 */
[--C-:B------:R-:W-:Y:S02]  /*b060*/  PRMT R60, R60, 0x3340, R49.reuse ;  /* 0x000033403c3c7816 */ /* 0x100fe40000000031 */
[----:B------:R-:W-:Y:S02]  /*b070*/  SHF.R.U32.HI R49, RZ, 0x8, R49 ;  /* 0x00000008ff317819 */ /* 0x000fe40000011631 */
[----:B------:R-:W-:-:S02]  /*b080*/  SHF.R.U32.HI R6, RZ, 0x8, R166 ;  /* 0x00000008ff067819 */ /* 0x000fc400000116a6 */
[----:B------:R-:W-:Y:S02]  /*b090*/  LOP3.LUT R59, R0, 0xffff, RZ, 0xc0, !PT ;  /* 0x0000ffff003b7812 */ /* 0x000fe400078ec0ff */
[----:B------:R-:W-:Y:S02]  /*b0a0*/  SHF.R.U32.HI R4, RZ, 0x8, R164 ;  /* 0x00000008ff047819 */ /* 0x000fe400000116a4 */
[----:B------:R-:W-:Y:S02]  /*b0b0*/  LOP3.LUT R0, R3, 0xffff, RZ, 0xc0, !PT ;  /* 0x0000ffff03007812 */ /* 0x000fe400078ec0ff */
[----:B------:R-:W-:Y:S02]  /*b0c0*/  LOP3.LUT R49, R49, 0xffff, RZ, 0xc0, !PT ;  /* 0x0000ffff31317812 */ /* 0x000fe400078ec0ff */
[----:B------:R-:W-:Y:S02]  /*b0d0*/  LOP3.LUT R8, R8, 0xffff, RZ, 0xc0, !PT ;  /* 0x0000ffff08087812 */ /* 0x000fe400078ec0ff */
[----:B------:R-:W-:-:S02]  /*b0e0*/  LOP3.LUT R6, R6, 0xffff, RZ, 0xc0, !PT ;  /* 0x0000ffff06067812 */ /* 0x000fc400078ec0ff */
[----:B------:R-:W-:Y:S02]  /*b0f0*/  LOP3.LUT R3, R4, 0xffff, RZ, 0xc0, !PT ;  /* 0x0000ffff04037812 */ /* 0x000fe400078ec0ff */
[----:B------:R-:W-:Y:S02]  /*b100*/  PRMT R65, R0, 0x3340, R49 ;  /* 0x0000334000417816 */ /* 0x000fe40000000031 */
[----:B------:R-:W-:Y:S02]  /*b110*/  LOP3.LUT R49, R106, 0xffff, RZ, 0xc0, !PT ;  /* 0x0000ffff6a317812 */ /* 0x000fe400078ec0ff */
[----:B------:R-:W-:Y:S02]  /*b120*/  PRMT R70, R59, 0x3340, R8 ;  /* 0x000033403b467816 */ /* 0x000fe40000000008 */
[----:B------:R-:W-:Y:S02]  /*b130*/  PRMT R58, R6, 0x3340, R55 ;  /* 0x00003340063a7816 */ /* 0x000fe40000000037 */
[----:B------:R-:W-:-:S02]  /*b140*/  LOP3.LUT R59, R36, 0xffff, RZ, 0xc0, !PT ;  /* 0x0000ffff243b7812 */ /* 0x000fc400078ec0ff */
[----:B------:R-:W-:Y:S02]  /*b150*/  PRMT R62, R3, 0x3340, R54 ;  /* 0x00003340033e7816 */ /* 0x000fe40000000036 */
[----:B------:R-:W-:Y:S02]  /*b160*/  SHF.R.U32.HI R0, RZ, 0x8, R9 ;  /* 0x00000008ff007819 */ /* 0x000fe40000011609 */
[----:B------:R-:W-:Y:S02]  /*b170*/  PRMT R55, R9, 0x3340, R104 ;  /* 0x0000334009377816 */ /* 0x000fe40000000068 */
[----:B------:R-:W-:Y:S02]  /*b180*/  SHF.R.U32.HI R3, RZ, 0x8, R10 ;  /* 0x00000008ff037819 */ /* 0x000fe4000001160a */
[--C-:B------:R-:W-:Y:S02]  /*b190*/  PRMT R54, R10, 0x3340, R49.reuse ;  /* 0x000033400a367816 */ /* 0x100fe40000000031 */
[----:B------:R-:W-:-:S02]  /*b1a0*/  SHF.R.U32.HI R9, RZ, 0x8, R49 ;  /* 0x00000008ff097819 */ /* 0x000fc40000011631 */
[----:B------:R-:W-:Y:S02]  /*b1b0*/  SHF.R.U32.HI R4, RZ, 0x8, R168 ;  /* 0x00000008ff047819 */ /* 0x000fe400000116a8 */
[--C-:B------:R-:W-:Y:S02]  /*b1c0*/  PRMT R49, R168, 0x3340, R35.reuse ;  /* 0x00003340a8317816 */ /* 0x100fe40000000023 */
[----:B------:R-:W-:Y:S02]  /*b1d0*/  SHF.R.U32.HI R10, RZ, 0x8, R35 ;  /* 0x00000008ff0a7819 */ /* 0x000fe40000011623 */
[--C-:B------:R-:W-:Y:S02]  /*b1e0*/  PRMT R36, R170, 0x3340, R59.reuse ;  /* 0x00003340aa247816 */ /* 0x100fe4000000003b */
[----:B------:R-:W-:Y:S02]  /*b1f0*/  SHF.R.U32.HI R35, RZ, 0x8, R59 ;  /* 0x00000008ff237819 */ /* 0x000fe4000001163b */
[----:B------:R-:W-:-:S02]  /*b200*/  SHF.R.U32.HI R8, RZ, 0x8, R104 ;  /* 0x00000008ff087819 */ /* 0x000fc40000011668 */
[----:B------:R-:W-:Y:S02]  /*b210*/  LOP3.LUT R59, R0, 0xffff, RZ, 0xc0, !PT ;  /* 0x0000ffff003b7812 */ /* 0x000fe400078ec0ff */
[----:B------:R-:W-:Y:S02]  /*b220*/  LOP3.LUT R0, R3, 0xffff, RZ, 0xc0, !PT ;  /* 0x0000ffff03007812 */ /* 0x000fe400078ec0ff */
[----:B------:R-:W-:Y:S02]  /*b230*/  SHF.R.U32.HI R6, RZ, 0x8, R170 ;  /* 0x00000008ff067819 */ /* 0x000fe400000116aa */
[----:B------:R-:W-:Y:S02]  /*b240*/  LOP3.LUT R3, R4, 0xffff, RZ, 0xc0, !PT ;  /* 0x0000ffff04037812 */ /* 0x000fe400078ec0ff */
[----:B------:R-:W-:Y:S02]  /*b250*/  LOP3.LUT R10, R10, 0xffff, RZ, 0xc0, !PT ;  /* 0x0000ffff0a0a7812 */ /* 0x000fe400078ec0ff */
[----:B------:R-:W-:-:S02]  /*b260*/  LOP3.LUT R8, R8, 0xffff, RZ, 0xc0, !PT ;  /* 0x0000ffff08087812 */ /* 0x000fc400078ec0ff */
[----:B------:R-:W-:Y:S02]  /*b270*/  LOP3.LUT R9, R9, 0xffff, RZ, 0xc0, !PT ;  /* 0x0000ffff09097812 */ /* 0x000fe400078ec0ff */
[----:B------:R-:W-:Y:S02]  /*b280*/  LOP3.LUT R6, R6, 0xffff, RZ, 0xc0, !PT ;  /* 0x0000ffff06067812 */ /* 0x000fe400078ec0ff */
[----:B------:R-:W-:Y:S02]  /*b290*/  LOP3.LUT R35, R35, 0xffff, RZ, 0xc0, !PT ;  /* 0x0000ffff23237812 */ /* 0x000fe400078ec0ff */
[----:B------:R-:W-:Y:S02]  /*b2a0*/  PRMT R56, R3, 0x3340, R10 ;  /* 0x0000334003387816 */ /* 0x000fe4000000000a */
[----:B------:R-:W-:Y:S02]  /*b2b0*/  SHF.R.U32.HI R3, RZ, 0x8, R15 ;  /* 0x00000008ff037819 */ /* 0x000fe4000001160f */
[----:B------:R-:W-:-:S02]  /*b2c0*/  PRMT R64, R59, 0x3340, R8 ;  /* 0x000033403b407816 */ /* 0x000fc40000000008 */
[----:B------:R-:W-:Y:S02]  /*b2d0*/  SHF.R.U32.HI R4, RZ, 0x8, R172 ;  /* 0x00000008ff047819 */ /* 0x000fe400000116ac */
[----:B------:R-:W-:Y:S02]  /*b2e0*/  SHF.R.U32.HI R10, RZ, 0x8, R105 ;  /* 0x00000008ff0a7819 */ /* 0x000fe40000011669 */
[----:B------:R-:W-:Y:S02]  /*b2f0*/  PRMT R59, R0, 0x3340, R9 ;  /* 0x00003340003b7816 */ /* 0x000fe40000000009 */
[----:B------:R-:W-:Y:S02]  /*b300*/  PRMT R37, R37, 0x3340, R94 ;  /* 0x0000334025257816 */ /* 0x000fe4000000005e */
[----:B------:R-:W-:Y:S02]  /*b310*/  PRMT R35, R6, 0x3340, R35 ;  /* 0x0000334006237816 */ /* 0x000fe40000000023 */
[----:B------:R-:W-:-:S02]  /*b320*/  SHF.R.U32.HI R0, RZ, 0x8, R11 ;  /* 0x00000008ff007819 */ /* 0x000fc4000001160b */
[----:B------:R-:W-:Y:S02]  /*b330*/  SHF.R.U32.HI R6, RZ, 0x8, R174 ;  /* 0x00000008ff067819 */ /* 0x000fe400000116ae */
[----:B------:R-:W-:Y:S02]  /*b340*/  SHF.R.U32.HI R11, RZ, 0x8, R107 ;  /* 0x00000008ff0b7819 */ /* 0x000fe4000001166b */
[----:B------:R-:W-:Y:S02]  /*b350*/  LOP3.LUT R94, R3, 0xffff, RZ, 0xc0, !PT ;  /* 0x0000ffff035e7812 */ /* 0x000fe400078ec0ff */
[----:B------:R-:W-:Y:S02]  /*b360*/  SHF.R.U32.HI R8, RZ, 0x8, R108 ;  /* 0x00000008ff087819 */ /* 0x000fe4000001166c */
[----:B------:R-:W-:Y:S02]  /*b370*/  LOP3.LUT R3, R4, 0xffff, RZ, 0xc0, !PT ;  /* 0x0000ffff04037812 */ /* 0x000fe400078ec0ff */
[----:B------:R-:W-:-:S02]  /*b380*/  LOP3.LUT R10, R10, 0xffff, RZ, 0xc0, !PT ;  /* 0x0000ffff0a0a7812 */ /* 0x000fc400078ec0ff */
[----:B------:R-:W-:Y:S02]  /*b390*/  LOP3.LUT R6, R6, 0xffff, RZ, 0xc0, !PT ;  /* 0x0000ffff06067812 */ /* 0x000fe400078ec0ff */
[----:B------:R-:W-:Y:S02]  /*b3a0*/  LOP3.LUT R11, R11, 0xffff, RZ, 0xc0, !PT ;  /* 0x0000ffff0b0b7812 */ /* 0x000fe400078ec0ff */
[----:B------:R-:W-:Y:S02]  /*b3b0*/  LOP3.LUT R15, R0, 0xffff, RZ, 0xc0, !PT ;  /* 0x0000ffff000f7812 */ /* 0x000fe400078ec0ff */
[----:B------:R-:W-:Y:S02]  /*b3c0*/  LOP3.LUT R8, R8, 0xffff, RZ, 0xc0, !PT ;  /* 0x0000ffff08087812 */ /* 0x000fe400078ec0ff */
[----:B------:R-:W-:Y:S02]  /*b3d0*/  PRMT R90, R3, 0x3340, R10 ;  /* 0x00003340035a7816 */ /* 0x000fe4000000000a */
[----:B------:R-:W-:-:S02]  /*b3e0*/  LOP3.LUT R3, R112, 0xffff, RZ, 0xc0, !PT ;  /* 0x0000ffff70037812 */ /* 0x000fc400078ec0ff */
[----:B------:R-:W-:Y:S02]  /*b3f0*/  PRMT R73, R6, 0x3340, R11 ;  /* 0x0000334006497816 */ /* 0x000fe4000000000b */
[----:B------:R-:W-:Y:S02]  /*b400*/  PRMT R98, R15, 0x3340, R8 ;  /* 0x000033400f627816 */ /* 0x000fe40000000008 */
[----:B------:R-:W-:Y:S02]  /*b410*/  LOP3.LUT R11, R44, 0xffff, RZ, 0xc0, !PT ;  /* 0x0000ffff2c0b7812 */ /* 0x000fe400078ec0ff */
[--C-:B------:R-:W-:Y:S02]  /*b420*/  PRMT R69, R16, 0x3340, R3.reuse ;  /* 0x0000334010457816 */ /* 0x100fe40000000003 */
[----:B------:R-:W-:Y:S02]  /*b430*/  SHF.R.U32.HI R8, RZ, 0x8, R3 ;  /* 0x00000008ff087819 */ /* 0x000fe40000011603 */
[----:B------:R-:W-:-:S02]  /*b440*/  SHF.R.U32.HI R3, RZ, 0x8, R17 ;  /* 0x00000008ff037819 */ /* 0x000fc40000011611 */
[----:B------:R-:W-:Y:S02]  /*b450*/  SHF.R.U32.HI R4, RZ, 0x8, R176 ;  /* 0x00000008ff047819 */ /* 0x000fe400000116b0 */
[----:B------:R-:W-:Y:S02]  /*b460*/  SHF.R.U32.HI R10, RZ, 0x8, R43 ;  /* 0x00000008ff0a7819 */ /* 0x000fe4000001162b */
[--C-:B------:R-:W-:Y:S02]  /*b470*/  PRMT R44, R178, 0x3340, R11.reuse ;  /* 0x00003340b22c7816 */ /* 0x100fe4000000000b */
[----:B------:R-:W-:Y:S02]  /*b480*/  SHF.R.U32.HI R6, RZ, 0x8, R178 ;  /* 0x00000008ff067819 */ /* 0x000fe400000116b2 */
[----:B------:R-:W-:Y:S02]  /*b490*/  SHF.R.U32.HI R11, RZ, 0x8, R11 ;  /* 0x00000008ff0b7819 */ /* 0x000fe4000001160b */
[----:B------:R-:W-:-:S02]  /*b4a0*/  SHF.R.U32.HI R0, RZ, 0x8, R16 ;  /* 0x00000008ff007819 */ /* 0x000fc40000011610 */
[----:B------:R-:W-:Y:S02]  /*b4b0*/  LOP3.LUT R88, R3, 0xffff, RZ, 0xc0, !PT ;  /* 0x0000ffff03587812 */ /* 0x000fe400078ec0ff */
[----:B------:R-:W-:Y:S02]  /*b4c0*/  LOP3.LUT R3, R4, 0xffff, RZ, 0xc0, !PT ;  /* 0x0000ffff04037812 */ /* 0x000fe400078ec0ff */
[----:B------:R-:W-:Y:S02]  /*b4d0*/  LOP3.LUT R10, R10, 0xffff, RZ, 0xc0, !PT ;  /* 0x0000ffff0a0a7812 */ /* 0x000fe400078ec0ff */
[----:B------:R-:W-:Y:S02]  /*b4e0*/  LOP3.LUT R6, R6, 0xffff, RZ, 0xc0, !PT ;  /* 0x0000ffff06067812 */ /* 0x000fe400078ec0ff */
[----:B------:R-:W-:Y:S02]  /*b4f0*/  LOP3.LUT R11, R11, 0xffff, RZ, 0xc0, !PT ;  /* 0x0000ffff0b0b7812 */ /* 0x000fe400078ec0ff */
[----:B------:R-:W-:-:S02]  /*b500*/  LOP3.LUT R15, R0, 0xffff, RZ, 0xc0, !PT ;  /* 0x0000ffff000f7812 */ /* 0x000fc400078ec0ff */
[----:B------:R-:W-:Y:S02]  /*b510*/  LOP3.LUT R8, R8, 0xffff, RZ, 0xc0, !PT ;  /* 0x0000ffff08087812 */ /* 0x000fe400078ec0ff */
[----:B------:R-:W-:Y:S02]  /*b520*/  SHF.R.U32.HI R9, RZ, 0x8, R110 ;  /* 0x00000008ff097819 */ /* 0x000fe4000001166e */
[----:B------:R-:W-:Y:S02]  /*b530*/  PRMT R68, R3, 0x3340, R10 ;  /* 0x0000334003447816 */ /* 0x000fe4000000000a */
[----:B------:R-:W-:Y:S02]  /*b540*/  LOP3.LUT R3, R116, 0xffff, RZ, 0xc0, !PT ;  /* 0x0000ffff74037812 */ /* 0x000fe400078ec0ff */
[----:B------:R-:W-:Y:S02]  /*b550*/  PRMT R43, R6, 0x3340, R11 ;  /* 0x00003340062b7816 */ /* 0x000fe4000000000b */
[----:B------:R-:W-:-:S02]  /*b560*/  PRMT R92, R15, 0x3340, R8 ;  /* 0x000033400f5c7816 */ /* 0x000fc40000000008 */
[----:B------:R-:W-:Y:S02]  /*b570*/  LOP3.LUT R11, R93, 0xffff, RZ, 0xc0, !PT ;  /* 0x0000ffff5d0b7812 */ /* 0x000fe400078ec0ff */
[----:B------:R-:W-:Y:S02]  /*b580*/  LOP3.LUT R9, R9, 0xffff, RZ, 0xc0, !PT ;  /* 0x0000ffff09097812 */ /* 0x000fe400078ec0ff */
[----:B------:R-:W-:Y:S02]  /*b590*/  LOP3.LUT R15, R95, 0xffff, RZ, 0xc0, !PT ;  /* 0x0000ffff5f0f7812 */ /* 0x000fe400078ec0ff */
[--C-:B------:R-:W-:Y:S02]  /*b5a0*/  PRMT R95, R18, 0x3340, R3.reuse ;  /* 0x00003340125f7816 */ /* 0x100fe40000000003 */
[----:B------:R-:W-:Y:S02]  /*b5b0*/  SHF.R.U32.HI R8, RZ, 0x8, R3 ;  /* 0x00000008ff087819 */ /* 0x000fe40000011603 */
[----:B------:R-:W-:-:S02]  /*b5c0*/  SHF.R.U32.HI R3, RZ, 0x8, R19 ;  /* 0x00000008ff037819 */ /* 0x000fc40000011613 */
[----:B----4-:R-:W-:Y:S02]  /*b5d0*/  F2FP.SATFINITE.E4M3.F32.PACK_AB_MERGE_C R86, R87, R86, RZ ;  /* 0x000000565756723e */ /* 0x010fe400048070ff */
[----:B------:R-:W-:Y:S02]  /*b5e0*/  SHF.R.U32.HI R4, RZ, 0x8, R180 ;  /* 0x00000008ff047819 */ /* 0x000fe400000116b4 */
[----:B------:R-:W-:Y:S02]  /*b5f0*/  SHF.R.U32.HI R10, RZ, 0x8, R11 ;  /* 0x00000008ff0a7819 */ /* 0x000fe4000001160b */
        /* <DEDUP_REMOVED lines=9> */
[----:B------:R-:W-:Y:S02]  /*b690*/  F2FP.SATFINITE.E4M3.F32.PACK_AB_MERGE_C R20, R20, R244, RZ ;  /* 0x000000f41414723e */ /* 0x000fe400048070ff */
[----:B------:R-:W-:Y:S02]  /*b6a0*/  F2FP.SATFINITE.E4M3.F32.PACK_AB_MERGE_C R21, R21, R243, RZ ;  /* 0x000000f31515723e */ /* 0x000fe400048070ff */
[----:B------:R-:W-:Y:S02]  /*b6b0*/  F2FP.SATFINITE.E4M3.F32.PACK_AB_MERGE_C R80, R81, R80, RZ ;  /* 0x000000505150723e */ /* 0x000fe400048070ff */
[----:B------:R-:W-:Y:S02]  /*b6c0*/  LOP3.LUT R9, R9, 0xffff, RZ, 0xc0, !PT ;  /* 0x0000ffff09097812 */ /* 0x000fe400078ec0ff */
[----:B------:R-:W-:Y:S02]  /*b6d0*/  LOP3.LUT R6, R6, 0xffff, RZ, 0xc0, !PT ;  /* 0x0000ffff06067812 */ /* 0x000fe400078ec0ff */
[----:B------:R-:W-:-:S02]  /*b6e0*/  LOP3.LUT R11, R11, 0xffff, RZ, 0xc0, !PT ;  /* 0x0000ffff0b0b7812 */ /* 0x000fc400078ec0ff */
[----:B------:R-:W-:Y:S02]  /*b6f0*/  F2FP.SATFINITE.E4M3.F32.PACK_AB_MERGE_C R184, R185, R184, RZ ;  /* 0x000000b8b9b8723e */ /* 0x000fe400048070ff */
[----:B------:R-:W-:Y:S02]  /*b700*/  LOP3.LUT R118, R118, 0xffff, RZ, 0xc0, !PT ;  /* 0x0000ffff76767812 */ /* 0x000fe400078ec0ff */
[----:B------:R-:W-:Y:S02]  /*b710*/  PRMT R81, R182, 0x3340, R15 ;  /* 0x00003340b6517816 */ /* 0x000fe4000000000f */
[----:B------:R-:W-:Y:S02]  /*b720*/  LOP3.LUT R15, R0, 0xffff, RZ, 0xc0, !PT ;  /* 0x0000ffff000f7812 */ /* 0x000fe400078ec0ff */
[----:B------:R-:W-:Y:S02]  /*b730*/  LOP3.LUT R8, R8, 0xffff, RZ, 0xc0, !PT ;  /* 0x0000ffff08087812 */ /* 0x000fe400078ec0ff */
[----:B------:R-:W-:-:S02]  /*b740*/  PRMT R104, R3, 0x3340, R10 ;  /* 0x0000334003687816 */ /* 0x000fc4000000000a */
[----:B------:R-:W-:Y:S02]  /*b750*/  LOP3.LUT R20, R20, 0xffff, RZ, 0xc0, !PT ;  /* 0x0000ffff14147812 */ /* 0x000fe400078ec0ff */
[----:B------:R-:W-:Y:S02]  /*b760*/  LOP3.LUT R3, R120, 0xffff, RZ, 0xc0, !PT ;  /* 0x0000ffff78037812 */ /* 0x000fe400078ec0ff */
[----:B------:R-:W-:Y:S02]  /*b770*/  PRMT R88, R88, 0x3340, R9 ;  /* 0x0000334058587816 */ /* 0x000fe40000000009 */
[----:B------:R-:W-:Y:S02]  /*b780*/  PRMT R102, R6, 0x3340, R11 ;  /* 0x0000334006667816 */ /* 0x000fe4000000000b */
[----:B------:R-:W-:Y:S02]  /*b790*/  LOP3.LUT R21, R21, 0xffff, RZ, 0xc0, !PT ;  /* 0x0000ffff15157812 */ /* 0x000fe400078ec0ff */
[----:B------:R-:W-:-:S02]  /*b7a0*/  SHF.R.U32.HI R9, RZ, 0x8, R118 ;  /* 0x00000008ff097819 */ /* 0x000fc40000011676 */
[----:B------:R-:W-:Y:S02]  /*b7b0*/  LOP3.LUT R184, R184, 0xffff, RZ, 0xc0, !PT ;  /* 0x0000ffffb8b87812 */ /* 0x000fe400078ec0ff */
[----:B------:R-:W-:Y:S02]  /*b7c0*/  LOP3.LUT R11, R26, 0xffff, RZ, 0xc0, !PT ;  /* 0x0000ffff1a0b7812 */ /* 0x000fe400078ec0ff */
[----:B------:R-:W-:Y:S02]  /*b7d0*/  F2FP.SATFINITE.E4M3.F32.PACK_AB_MERGE_C R122, R123, R122, RZ ;  /* 0x0000007a7b7a723e */ /* 0x000fe400048070ff */
[----:B--2---:R-:W-:Y:S02]  /*b7e0*/  F2FP.SATFINITE.E4M3.F32.PACK_AB_MERGE_C R84, R85, R84, RZ ;  /* 0x000000545554723e */ /* 0x004fe400048070ff */
[----:B------:R-:W-:Y:S02]  /*b7f0*/  PRMT R112, R15, 0x3340, R8 ;  /* 0x000033400f707816 */ /* 0x000fe40000000008 */
[----:B------:R-:W-:-:S02]  /*b800*/  PRMT R85, R20, 0x3340, R3 ;  /* 0x0000334014557816 */ /* 0x000fc40000000003 */
[----:B------:R-:W-:Y:S02]  /*b810*/  SHF.R.U32.HI R8, RZ, 0x8, R3 ;  /* 0x00000008ff087819 */ /* 0x000fe40000011603 */
[----:B------:R-:W-:Y:S02]  /*b820*/  SHF.R.U32.HI R3, RZ, 0x8, R21 ;  /* 0x00000008ff037819 */ /* 0x000fe40000011615 */
[----:B------:R-:W-:Y:S02]  /*b830*/  LOP3.LUT R9, R9, 0xffff, RZ, 0xc0, !PT ;  /* 0x0000ffff09097812 */ /* 0x000fe400078ec0ff */
[----:B------:R-:W-:Y:S02]  /*b840*/  SHF.R.U32.HI R4, RZ, 0x8, R184 ;  /* 0x00000008ff047819 */ /* 0x000fe400000116b8 */
[----:B------:R-:W-:Y:S02]  /*b850*/  SHF.R.U32.HI R10, RZ, 0x8, R11 ;  /* 0x00000008ff0a7819 */ /* 0x000fe4000001160b */
[----:B------:R-:W-:-:S02]  /*b860*/  LOP3.LUT R122, R122, 0xffff, RZ, 0xc0, !PT ;  /* 0x0000ffff7a7a7812 */ /* 0x000fc400078ec0ff */
[----:B------:R-:W-:Y:S02]  /*b870*/  LOP3.LUT R100, R3, 0xffff, RZ, 0xc0, !PT ;  /* 0x0000ffff03647812 */ /* 0x000fe400078ec0ff */
[----:B------:R-:W-:Y:S02]  /*b880*/  PRMT R108, R108, 0x3340, R9 ;  /* 0x000033406c6c7816 */ /* 0x000fe40000000009 */
[----:B------:R-:W-:Y:S02]  /*b890*/  SHF.R.U32.HI R0, RZ, 0x8, R20 ;  /* 0x00000008ff007819 */ /* 0x000fe40000011614 */
[----:B------:R-:W-:Y:S02]  /*b8a0*/  LOP3.LUT R3, R4, 0xffff, RZ, 0xc0, !PT ;  /* 0x0000ffff04037812 */ /* 0x000fe400078ec0ff */
[----:B------:R-:W-:Y:S02]  /*b8b0*/  LOP3.LUT R10, R10, 0xffff, RZ, 0xc0, !PT ;  /* 0x0000ffff0a0a7812 */ /* 0x000fe400078ec0ff */
[----:B------:R-:W-:-:S02]  /*b8c0*/  F2FP.SATFINITE.E4M3.F32.PACK_AB_MERGE_C R22, R22, R242, RZ ;  /* 0x000000f21616723e */ /* 0x000fc400048070ff */
[----:B------:R-:W-:Y:S02]  /*b8d0*/  F2FP.SATFINITE.E4M3.F32.PACK_AB_MERGE_C R124, R125, R124, RZ ;  /* 0x0000007c7d7c723e */ /* 0x000fe400048070ff */
[----:B------:R-:W-:Y:S02]  /*b8e0*/  SHF.R.U32.HI R9, RZ, 0x8, R122 ;  /* 0x00000008ff097819 */ /* 0x000fe4000001167a */
[----:B------:R-:W-:Y:S02]  /*b8f0*/  F2FP.SATFINITE.E4M3.F32.PACK_AB_MERGE_C R23, R23, R241, RZ ;  /* 0x000000f11717723e */ /* 0x000fe400048070ff */
[----:B------:R-:W-:Y:S02]  /*b900*/  F2FP.SATFINITE.E4M3.F32.PACK_AB_MERGE_C R126, R127, R126, RZ ;  /* 0x0000007e7f7e723e */ /* 0x000fe400048070ff */
[----:B------:R-:W-:Y:S02]  /*b910*/  LOP3.LUT R15, R0, 0xffff, RZ, 0xc0, !PT ;  /* 0x0000ffff000f7812 */ /* 0x000fe400078ec0ff */
[----:B------:R-:W-:-:S02]  /*b920*/  LOP3.LUT R8, R8, 0xffff, RZ, 0xc0, !PT ;  /* 0x0000ffff08087812 */ /* 0x000fc400078ec0ff */
[----:B------:R-:W-:Y:S02]  /*b930*/  PRMT R96, R3, 0x3340, R10 ;  /* 0x0000334003607816 */ /* 0x000fe4000000000a */
[----:B------:R-:W-:Y:S02]  /*b940*/  F2FP.SATFINITE.E4M3.F32.PACK_AB_MERGE_C R186, R187, R186, RZ ;  /* 0x000000babbba723e */ /* 0x000fe400048070ff */
[----:B------:R-:W-:Y:S02]  /*b950*/  LOP3.LUT R9, R9, 0xffff, RZ, 0xc0, !PT ;  /* 0x0000ffff09097812 */ /* 0x000fe400078ec0ff */
[----:B------:R-:W-:Y:S02]  /*b960*/  LOP3.LUT R22, R22, 0xffff, RZ, 0xc0, !PT ;  /* 0x0000ffff16167812 */ /* 0x000fe400078ec0ff */
[----:B------:R-:W-:Y:S02]  /*b970*/  LOP3.LUT R3, R124, 0xffff, RZ, 0xc0, !PT ;  /* 0x0000ffff7c037812 */ /* 0x000fe400078ec0ff */
[----:B------:R-:W-:-:S02]  /*b980*/  LOP3.LUT R23, R23, 0xffff, RZ, 0xc0, !PT ;  /* 0x0000ffff17177812 */ /* 0x000fc400078ec0ff */
[----:B------:R-:W-:Y:S02]  /*b990*/  LOP3.LUT R126, R126, 0xffff, RZ, 0xc0, !PT ;  /* 0x0000ffff7e7e7812 */ /* 0x000fe400078ec0ff */
[----:B------:R-:W-:Y:S02]  /*b9a0*/  F2FP.SATFINITE.E4M3.F32.PACK_AB_MERGE_C R188, R189, R188, RZ ;  /* 0x000000bcbdbc723e */ /* 0x000fe400048070ff */
[----:B------:R-:W-:Y:S02]  /*b9b0*/  PRMT R57, R164, 0x3340, R109 ;  /* 0x00003340a4397816 */ /* 0x000fe4000000006d */
[----:B------:R-:W-:Y:S02]  /*b9c0*/  PRMT R106, R15, 0x3340, R8 ;  /* 0x000033400f6a7816 */ /* 0x000fe40000000008 */
[----:B------:R-:W-:Y:S02]  /*b9d0*/  LOP3.LUT R186, R186, 0xffff, RZ, 0xc0, !PT ;  /* 0x0000ffffbaba7812 */ /* 0x000fe400078ec0ff */
[----:B------:R-:W-:-:S02]  /*b9e0*/  LOP3.LUT R51, R51, 0xffff, RZ, 0xc0, !PT ;  /* 0x0000ffff33337812 */ /* 0x000fc400078ec0ff */
[----:B------:R-:W-:Y:S02]  /*b9f0*/  PRMT R100, R100, 0x3340, R9 ;  /* 0x0000334064647816 */ /* 0x000fe40000000009 */
[--C-:B------:R-:W-:Y:S02]  /*ba00*/  PRMT R109, R22, 0x3340, R3.reuse ;  /* 0x00003340166d7816 */ /* 0x100fe40000000003 */
[----:B------:R-:W-:Y:S02]  /*ba10*/  SHF.R.U32.HI R8, RZ, 0x8, R3 ;  /* 0x00000008ff087819 */ /* 0x000fe40000011603 */
[----:B------:R-:W-:Y:S02]  /*ba20*/  SHF.R.U32.HI R3, RZ, 0x8, R23 ;  /* 0x00000008ff037819 */ /* 0x000fe40000011617 */
[----:B------:R-:W-:Y:S02]  /*ba30*/  SHF.R.U32.HI R9, RZ, 0x8, R126 ;  /* 0x00000008ff097819 */ /* 0x000fe4000001167e */
[----:B------:R-:W-:-:S02]  /*ba40*/  F2FP.SATFINITE.E4M3.F32.PACK_AB_MERGE_C R78, R79, R78, RZ ;  /* 0x0000004e4f4e723e */ /* 0x000fc400048070ff */
[----:B------:R-:W-:Y:S02]  /*ba50*/  F2FP.SATFINITE.E4M3.F32.PACK_AB_MERGE_C R82, R83, R82, RZ ;  /* 0x000000525352723e */ /* 0x000fe400048070ff */
[----:B------:R-:W-:Y:S02]  /*ba60*/  PRMT R79, R184, 0x3340, R11 ;  /* 0x00003340b84f7816 */ /* 0x000fe4000000000b */
[----:B------:R-:W-:Y:S02]  /*ba70*/  LOP3.LUT R188, R188, 0xffff, RZ, 0xc0, !PT ;  /* 0x0000ffffbcbc7812 */ /* 0x000fe400078ec0ff */
[----:B------:R-:W-:Y:S02]  /*ba80*/  LOP3.LUT R99, R99, 0xffff, RZ, 0xc0, !PT ;  /* 0x0000ffff63637812 */ /* 0x000fe400078ec0ff */
[----:B------:R-:W-:Y:S02]  /*ba90*/  PRMT R83, R21, 0x3340, R122 ;  /* 0x0000334015537816 */ /* 0x000fe4000000007a */
[----:B------:R-:W-:-:S02]  /*baa0*/  SHF.R.U32.HI R6, RZ, 0x8, R186 ;  /* 0x00000008ff067819 */ /* 0x000fc400000116ba */
[----:B------:R-:W-:Y:S02]  /*bab0*/  SHF.R.U32.HI R11, RZ, 0x8, R51 ;  /* 0x00000008ff0b7819 */ /* 0x000fe40000011633 */
[----:B------:R-:W-:Y:S02]  /*bac0*/  F2FP.SATFINITE.E4M3.F32.PACK_AB_MERGE_C R190, R191, R190, RZ ;  /* 0x000000bebfbe723e */ /* 0x000fe400048070ff */
[----:B------:R-:W-:Y:S02]  /*bad0*/  LOP3.LUT R122, R3, 0xffff, RZ, 0xc0, !PT ;  /* 0x0000ffff037a7812 */ /* 0x000fe400078ec0ff */
[----:B------:R-:W-:Y:S02]  /*bae0*/  LOP3.LUT R9, R9, 0xffff, RZ, 0xc0, !PT ;  /* 0x0000ffff09097812 */ /* 0x000fe400078ec0ff */
[----:B------:R-:W-:Y:S02]  /*baf0*/  F2FP.SATFINITE.E4M3.F32.PACK_AB_MERGE_C R216, R216, R240, RZ ;  /* 0x000000f0d8d8723e */ /* 0x000fe400048070ff */
[----:B------:R-:W-:-:S02]  /*bb00*/  F2FP.SATFINITE.E4M3.F32.PACK_AB_MERGE_C R128, R129, R128, RZ ;  /* 0x000000808180723e */ /* 0x000fc400048070ff */
[----:B------:R-:W-:Y:S02]  /*bb10*/  SHF.R.U32.HI R0, RZ, 0x8, R22 ;  /* 0x00000008ff007819 */ /* 0x000fe40000011616 */
[----:B------:R-:W-:Y:S02]  /*bb20*/  SHF.R.U32.HI R4, RZ, 0x8, R188 ;  /* 0x00000008ff047819 */ /* 0x000fe400000116bc */
[----:B------:R-:W-:Y:S02]  /*bb30*/  SHF.R.U32.HI R10, RZ, 0x8, R99 ;  /* 0x00000008ff0a7819 */ /* 0x000fe40000011663 */
[----:B------:R-:W-:Y:S02]  /*bb40*/  F2FP.SATFINITE.E4M3.F32.PACK_AB_MERGE_C R217, R217, R239, RZ ;  /* 0x000000efd9d9723e */ /* 0x000fe400048070ff */
[----:B------:R-:W-:Y:S02]  /*bb50*/  F2FP.SATFINITE.E4M3.F32.PACK_AB_MERGE_C R130, R131, R130, RZ ;  /* 0x000000828382723e */ /* 0x000fe400048070ff */
[----:B------:R-:W-:-:S02]  /*bb60*/  LOP3.LUT R6, R6, 0xffff, RZ, 0xc0, !PT ;  /* 0x0000ffff06067812 */ /* 0x000fc400078ec0ff */
[----:B------:R-:W-:Y:S02]  /*bb70*/  LOP3.LUT R11, R11, 0xffff, RZ, 0xc0, !PT ;  /* 0x0000ffff0b0b7812 */ /* 0x000fe400078ec0ff */
[----:B------:R-:W-:Y:S02]  /*bb80*/  LOP3.LUT R190, R190, 0xffff, RZ, 0xc0, !PT ;  /* 0x0000ffffbebe7812 */ /* 0x000fe400078ec0ff */
[----:B------:R-:W-:Y:S02]  /*bb90*/  LOP3.LUT R103, R103, 0xffff, RZ, 0xc0, !PT ;  /* 0x0000ffff67677812 */ /* 0x000fe400078ec0ff */
[----:B------:R-:W-:Y:S02]  /*bba0*/  PRMT R122, R122, 0x3340, R9 ;  /* 0x000033407a7a7816 */ /* 0x000fe40000000009 */
[----:B------:R-:W-:Y:S02]  /*bbb0*/  LOP3.LUT R15, R0, 0xffff, RZ, 0xc0, !PT ;  /* 0x0000ffff000f7812 */ /* 0x000fe400078ec0ff */
[----:B------:R-:W-:-:S02]  /*bbc0*/  LOP3.LUT R8, R8, 0xffff, RZ, 0xc0, !PT ;  /* 0x0000ffff08087812 */ /* 0x000fc400078ec0ff */
[----:B------:R-:W-:Y:S02]  /*bbd0*/  LOP3.LUT R216, R216, 0xffff, RZ, 0xc0, !PT ;  /* 0x0000ffffd8d87812 */ /* 0x000fe400078ec0ff */
[----:B------:R-:W-:Y:S02]  /*bbe0*/  LOP3.LUT R9, R128, 0xffff, RZ, 0xc0, !PT ;  /* 0x0000ffff80097812 */ /* 0x000fe400078ec0ff */
[----:B------:R-:W-:Y:S02]  /*bbf0*/  F2FP.SATFINITE.E4M3.F32.PACK_AB_MERGE_C R194, R195, R194, RZ ;  /* 0x000000c2c3c2723e */ /* 0x000fe400048070ff */
[----:B------:R-:W-:Y:S02]  /*bc00*/  F2FP.SATFINITE.E4M3.F32.PACK_AB_MERGE_C R101, R67, R66, RZ ;  /* 0x000000424365723e */ /* 0x000fe400048070ff */
[----:B------:R-:W-:Y:S02]  /*bc10*/  PRMT R71, R172, 0x3340, R105 ;  /* 0x00003340ac477816 */ /* 0x000fe40000000069 */
[----:B------:R-:W-:-:S02]  /*bc20*/  PRMT R26, R186, 0x3340, R51 ;  /* 0x00003340ba1a7816 */ /* 0x000fc40000000033 */
[----:B------:R-:W-:Y:S02]  /*bc30*/  LOP3.LUT R3, R4, 0xffff, RZ, 0xc0, !PT ;  /* 0x0000ffff04037812 */ /* 0x000fe400078ec0ff */
[----:B------:R-:W-:Y:S02]  /*bc40*/  LOP3.LUT R10, R10, 0xffff, RZ, 0xc0, !PT ;  /* 0x0000ffff0a0a7812 */ /* 0x000fe400078ec0ff */
[----:B------:R-:W-:Y:S02]  /*bc50*/  PRMT R51, R6, 0x3340, R11 ;  /* 0x0000334006337816 */ /* 0x000fe4000000000b */
[----:B------:R-:W-:Y:S02]  /*bc60*/  PRMT R105, R188, 0x3340, R99 ;  /* 0x00003340bc697816 */ /* 0x000fe40000000063 */
[----:B------:R-:W-:Y:S02]  /*bc70*/  LOP3.LUT R217, R217, 0xffff, RZ, 0xc0, !PT ;  /* 0x0000ffffd9d97812 */ /* 0x000fe400078ec0ff */
[----:B------:R-:W-:-:S02]  /*bc80*/  LOP3.LUT R130, R130, 0xffff, RZ, 0xc0, !PT ;  /* 0x0000ffff82827812 */ /* 0x000fc400078ec0ff */
[--C-:B------:R-:W-:Y:S02]  /*bc90*/  PRMT R99, R190, 0x3340, R103.reuse ;  /* 0x00003340be637816 */ /* 0x100fe40000000067 */
[----:B------:R-:W-:Y:S02]  /*bca0*/  SHF.R.U32.HI R11, RZ, 0x8, R103 ;  /* 0x00000008ff0b7819 */ /* 0x000fe40000011667 */
[----:B------:R-:W-:Y:S02]  /*bcb0*/  PRMT R93, R19, 0x3340, R118 ;  /* 0x00003340135d7816 */ /* 0x000fe40000000076 */
[----:B------:R-:W-:Y:S02]  /*bcc0*/  PRMT R124, R15, 0x3340, R8 ;  /* 0x000033400f7c7816 */ /* 0x000fe40000000008 */
[----:B------:R-:W-:Y:S02]  /*bcd0*/  PRMT R103, R216, 0x3340, R9 ;  /* 0x00003340d8677816 */ /* 0x000fe40000000009 */
[----:B------:R-:W-:-:S02]  /*bce0*/  PRMT R118, R3, 0x3340, R10 ;  /* 0x0000334003767816 */ /* 0x000fc4000000000a */
[----:B------:R-:W-:Y:S02]  /*bcf0*/  LOP3.LUT R194, R194, 0xffff, RZ, 0xc0, !PT ;  /* 0x0000ffffc2c27812 */ /* 0x000fe400078ec0ff */
[----:B------:R-:W-:Y:S02]  /*bd00*/  LOP3.LUT R15, R101, 0xffff, RZ, 0xc0, !PT ;  /* 0x0000ffff650f7812 */ /* 0x000fe400078ec0ff */
[----:B------:R-:W-:Y:S02]  /*bd10*/  SHF.R.U32.HI R0, RZ, 0x8, R216 ;  /* 0x00000008ff007819 */ /* 0x000fe400000116d8 */
[----:B------:R-:W-:Y:S02]  /*bd20*/  SHF.R.U32.HI R9, RZ, 0x8, R9 ;  /* 0x00000008ff097819 */ /* 0x000fe40000011609 */
[----:B------:R-:W-:Y:S02]  /*bd30*/  SHF.R.U32.HI R4, RZ, 0x8, R217 ;  /* 0x00000008ff047819 */ /* 0x000fe400000116d9 */
[----:B------:R-:W-:-:S02]  /*bd40*/  SHF.R.U32.HI R10, RZ, 0x8, R130 ;  /* 0x00000008ff0a7819 */ /* 0x000fc40000011682 */
[----:B------:R-:W-:Y:S02]  /*bd50*/  PRMT R67, R17, 0x3340, R114 ;  /* 0x0000334011437816 */ /* 0x000fe40000000072 */
[----:B------:R-:W-:Y:S02]  /*bd60*/  PRMT R3, R194, 0x3340, R15 ;  /* 0x00003340c2037816 */ /* 0x000fe4000000000f */
[----:B------:R-:W-:Y:S02]  /*bd70*/  LOP3.LUT R0, R0, 0xffff, RZ, 0xc0, !PT ;  /* 0x0000ffff00007812 */ /* 0x000fe400078ec0ff */
[----:B------:R-:W-:Y:S02]  /*bd80*/  LOP3.LUT R9, R9, 0xffff, RZ, 0xc0, !PT ;  /* 0x0000ffff09097812 */ /* 0x000fe400078ec0ff */
[----:B------:R-:W-:Y:S02]  /*bd90*/  F2FP.SATFINITE.E4M3.F32.PACK_AB_MERGE_C R218, R218, R238, RZ ;  /* 0x000000eedada723e */ /* 0x000fe400048070ff */
[----:B------:R-:W-:-:S02]  /*bda0*/  F2FP.SATFINITE.E4M3.F32.PACK_AB_MERGE_C R132, R133, R132, RZ ;  /* 0x000000848584723e */ /* 0x000fc400048070ff */
[----:B------:R-:W-:Y:S02]  /*bdb0*/  SHF.R.U32.HI R8, RZ, 0x8, R194 ;  /* 0x00000008ff087819 */ /* 0x000fe400000116c2 */
[----:B------:R-:W-:Y:S02]  /*bdc0*/  SHF.R.U32.HI R15, RZ, 0x8, R15 ;  /* 0x00000008ff0f7819 */ /* 0x000fe4000001160f */
[----:B------:R-:W-:Y:S02]  /*bdd0*/  LOP3.LUT R17, R4, 0xffff, RZ, 0xc0, !PT ;  /* 0x0000ffff04117812 */ /* 0x000fe400078ec0ff */
[----:B------:R-:W-:Y:S02]  /*bde0*/  LOP3.LUT R10, R10, 0xffff, RZ, 0xc0, !PT ;  /* 0x0000ffff0a0a7812 */ /* 0x000fe400078ec0ff */
[----:B------:R-:W-:Y:S02]  /*bdf0*/  F2FP.SATFINITE.E4M3.F32.PACK_AB_MERGE_C R196, R197, R196, RZ ;  /* 0x000000c4c5c4723e */ /* 0x000fe400048070ff */
[----:B------:R-:W-:-:S02]  /*be00*/  F2FP.SATFINITE.E4M3.F32.PACK_AB_MERGE_C R198, R199, R198, RZ ;  /* 0x000000c6c7c6723e */ /* 0x000fc400048070ff */
[----:B------:R-:W-:Y:S02]  /*be10*/  PRMT R120, R0, 0x3340, R9 ;  /* 0x0000334000787816 */ /* 0x000fe40000000009 */
[----:B------:R-:W-:Y:S02]  /*be20*/  LOP3.LUT R8, R8, 0xffff, RZ, 0xc0, !PT ;  /* 0x0000ffff08087812 */ /* 0x000fe400078ec0ff */
[----:B------:R-:W-:Y:S02]  /*be30*/  LOP3.LUT R15, R15, 0xffff, RZ, 0xc0, !PT ;  /* 0x0000ffff0f0f7812 */ /* 0x000fe400078ec0ff */
[----:B------:R-:W-:Y:S02]  /*be40*/  PRMT R114, R17, 0x3340, R10 ;  /* 0x0000334011727816 */ /* 0x000fe4000000000a */
[----:B------:R-:W-:Y:S02]  /*be50*/  LOP3.LUT R218, R218, 0xffff, RZ, 0xc0, !PT ;  /* 0x0000ffffdada7812 */ /* 0x000fe400078ec0ff */
[----:B------:R-:W-:-:S02]  /*be60*/  LOP3.LUT R9, R132, 0xffff, RZ, 0xc0, !PT ;  /* 0x0000ffff84097812 */ /* 0x000fc400078ec0ff */
[----:B------:R-:W-:Y:S02]  /*be70*/  LOP3.LUT R196, R196, 0xffff, RZ, 0xc0, !PT ;  /* 0x0000ffffc4c47812 */ /* 0x000fe400078ec0ff */
[----:B------:R-:W-:Y:S02]  /*be80*/  LOP3.LUT R198, R198, 0xffff, RZ, 0xc0, !PT ;  /* 0x0000ffffc6c67812 */ /* 0x000fe400078ec0ff */
[----:B------:R-:W-:Y:S02]  /*be90*/  LOP3.LUT R89, R89, 0xffff, RZ, 0xc0, !PT ;  /* 0x0000ffff59597812 */ /* 0x000fe400078ec0ff */
[----:B------:R-:W-:Y:S02]  /*bea0*/  LOP3.LUT R17, R91, 0xffff, RZ, 0xc0, !PT ;  /* 0x0000ffff5b117812 */ /* 0x000fe400078ec0ff */
[----:B------:R-:W-:Y:S02]  /*beb0*/  PRMT R39, R160, 0x3340, R25 ;  /* 0x00003340a0277816 */ /* 0x000fe40000000019 */
[----:B------:R-:W-:-:S02]  /*bec0*/  SHF.R.U32.HI R6, RZ, 0x8, R190 ;  /* 0x00000008ff067819 */ /* 0x000fc400000116be */
[----:B------:R-:W-:Y:S02]  /*bed0*/  PRMT R25, R162, 0x3340, R113 ;  /* 0x00003340a2197816 */ /* 0x000fe40000000071 */
[----:B------:R-:W-:Y:S02]  /*bee0*/  PRMT R0, R8, 0x3340, R15 ;  /* 0x0000334008007816 */ /* 0x000fe4000000000f */
[--C-:B------:R-:W-:Y:S02]  /*bef0*/  PRMT R113, R218, 0x3340, R9.reuse ;  /* 0x00003340da717816 */ /* 0x100fe40000000009 */
[----:B------:R-:W-:Y:S02]  /*bf00*/  SHF.R.U32.HI R10, RZ, 0x8, R9 ;  /* 0x00000008ff0a7819 */ /* 0x000fe40000011609 */
[----:B------:R-:W-:Y:S02]  /*bf10*/  SHF.R.U32.HI R8, RZ, 0x8, R196 ;  /* 0x00000008ff087819 */ /* 0x000fe400000116c4 */
[----:B------:R-:W-:-:S02]  /*bf20*/  SHF.R.U32.HI R15, RZ, 0x8, R89 ;  /* 0x00000008ff0f7819 */ /* 0x000fc40000011659 */
[----:B------:R-:W-:Y:S02]  /*bf30*/  SHF.R.U32.HI R9, RZ, 0x8, R198 ;  /* 0x00000008ff097819 */ /* 0x000fe400000116c6 */
[----:B------:R-:W-:Y:S02]  /*bf40*/  SHF.R.U32.HI R16, RZ, 0x8, R17 ;  /* 0x00000008ff107819 */ /* 0x000fe40000011611 */
[----:B------:R-:W-:Y:S02]  /*bf50*/  LOP3.LUT R6, R6, 0xffff, RZ, 0xc0, !PT ;  /* 0x0000ffff06067812 */ /* 0x000fe400078ec0ff */
[----:B------:R-:W-:Y:S02]  /*bf60*/  LOP3.LUT R11, R11, 0xffff, RZ, 0xc0, !PT ;  /* 0x0000ffff0b0b7812 */ /* 0x000fe400078ec0ff */
[----:B------:R-:W-:Y:S02]  /*bf70*/  SHF.R.U32.HI R4, RZ, 0x8, R218 ;  /* 0x00000008ff047819 */ /* 0x000fe400000116da */
[----:B------:R-:W-:-:S02]  /*bf80*/  F2FP.SATFINITE.E4M3.F32.PACK_AB_MERGE_C R192, R193, R192, RZ ;  /* 0x000000c0c1c0723e */ /* 0x000fc400048070ff */
[----:B------:R-:W-:Y:S02]  /*bf90*/  PRMT R91, R196, 0x3340, R89 ;  /* 0x00003340c45b7816 */ /* 0x000fe40000000059 */
[----:B------:R-:W-:Y:S02]  /*bfa0*/  PRMT R89, R198, 0x3340, R17 ;  /* 0x00003340c6597816 */ /* 0x000fe40000000011 */
[----:B------:R-:W-:Y:S02]  /*bfb0*/  LOP3.LUT R8, R8, 0xffff, RZ, 0xc0, !PT ;  /* 0x0000ffff08087812 */ /* 0x000fe400078ec0ff */
[----:B------:R-:W-:Y:S02]  /*bfc0*/  LOP3.LUT R15, R15, 0xffff, RZ, 0xc0, !PT ;  /* 0x0000ffff0f0f7812 */ /* 0x000fe400078ec0ff */
[----:B------:R-:W-:Y:S02]  /*bfd0*/  LOP3.LUT R9, R9, 0xffff, RZ, 0xc0, !PT ;  /* 0x0000ffff09097812 */ /* 0x000fe400078ec0ff */
[----:B------:R-:W-:-:S02]  /*bfe0*/  LOP3.LUT R16, R16, 0xffff, RZ, 0xc0, !PT ;  /* 0x0000ffff10107812 */ /* 0x000fc400078ec0ff */
[----:B------:R-:W-:Y:S02]  /*bff0*/  F2FP.SATFINITE.E4M3.F32.PACK_AB_MERGE_C R220, R220, R236, RZ ;  /* 0x000000ecdcdc723e */ /* 0x000fe400048070ff */
[----:B------:R-:W-:Y:S02]  /*c000*/  F2FP.SATFINITE.E4M3.F32.PACK_AB_MERGE_C R200, R201, R200, RZ ;  /* 0x000000c8c9c8723e */ /* 0x000fe400048070ff */
[----:B------:R-:W-:Y:S02]  /*c010*/  F2FP.SATFINITE.E4M3.F32.PACK_AB_MERGE_C R136, R137, R136, RZ ;  /* 0x000000888988723e */ /* 0x000fe400048070ff */
[----:B------:R-:W-:Y:S02]  /*c020*/  PRMT R116, R6, 0x3340, R11 ;  /* 0x0000334006747816 */ /* 0x000fe4000000000b */
[----:B------:R-:W-:Y:S02]  /*c030*/  LOP3.LUT R17, R4, 0xffff, RZ, 0xc0, !PT ;  /* 0x0000ffff04117812 */ /* 0x000fe400078ec0ff */
[----:B------:R-:W-:-:S02]  /*c040*/  LOP3.LUT R10, R10, 0xffff, RZ, 0xc0, !PT ;  /* 0x0000ffff0a0a7812 */ /* 0x000fc400078ec0ff */
[----:B------:R-:W-:Y:S02]  /*c050*/  F2FP.SATFINITE.E4M3.F32.PACK_AB_MERGE_C R202, R203, R202, RZ ;  /* 0x000000cacbca723e */ /* 0x000fe400048070ff */
[----:B------:R-:W-:Y:S02]  /*c060*/  PRMT R66, R174, 0x3340, R107 ;  /* 0x00003340ae427816 */ /* 0x000fe4000000006b */
[----:B------:R-:W-:Y:S02]  /*c070*/  LOP3.LUT R192, R192, 0xffff, RZ, 0xc0, !PT ;  /* 0x0000ffffc0c07812 */ /* 0x000fe400078ec0ff */
[----:B------:R-:W-:Y:S02]  /*c080*/  LOP3.LUT R11, R97, 0xffff, RZ, 0xc0, !PT ;  /* 0x0000ffff610b7812 */ /* 0x000fe400078ec0ff */
[----:B------:R-:W-:Y:S02]  /*c090*/  PRMT R107, R23, 0x3340, R126 ;  /* 0x00003340176b7816 */ /* 0x000fe4000000007e */
[----:B------:R-:W-:-:S02]  /*c0a0*/  PRMT R128, R8, 0x3340, R15 ;  /* 0x0000334008807816 */ /* 0x000fc4000000000f */
[----:B------:R-:W-:Y:S02]  /*c0b0*/  PRMT R126, R9, 0x3340, R16 ;  /* 0x00003340097e7816 */ /* 0x000fe40000000010 */
[----:B------:R-:W-:Y:S02]  /*c0c0*/  PRMT R132, R17, 0x3340, R10 ;  /* 0x0000334011847816 */ /* 0x000fe4000000000a */
[----:B------:R-:W-:Y:S02]  /*c0d0*/  LOP3.LUT R220, R220, 0xffff, RZ, 0xc0, !PT ;  /* 0x0000ffffdcdc7812 */ /* 0x000fe400078ec0ff */
[----:B------:R-:W-:Y:S02]  /*c0e0*/  LOP3.LUT R200, R200, 0xffff, RZ, 0xc0, !PT ;  /* 0x0000ffffc8c87812 */ /* 0x000fe400078ec0ff */
[----:B------:R-:W-:Y:S02]  /*c0f0*/  LOP3.LUT R9, R136, 0xffff, RZ, 0xc0, !PT ;  /* 0x0000ffff88097812 */ /* 0x000fe400078ec0ff */
[----:B------:R-:W-:-:S02]  /*c100*/  LOP3.LUT R15, R72, 0xffff, RZ, 0xc0, !PT ;  /* 0x0000ffff480f7812 */ /* 0x000fc400078ec0ff */
[--C-:B------:R-:W-:Y:S02]  /*c110*/  PRMT R97, R192, 0x3340, R11.reuse ;  /* 0x00003340c0617816 */ /* 0x100fe4000000000b */
[----:B------:R-:W-:Y:S02]  /*c120*/  LOP3.LUT R202, R202, 0xffff, RZ, 0xc0, !PT ;  /* 0x0000ffffcaca7812 */ /* 0x000fe400078ec0ff */
[----:B------:R-:W-:Y:S02]  /*c130*/  LOP3.LUT R17, R74, 0xffff, RZ, 0xc0, !PT ;  /* 0x0000ffff4a117812 */ /* 0x000fe400078ec0ff */
[----:B------:R-:W-:Y:S02]  /*c140*/  SHF.R.U32.HI R6, RZ, 0x8, R192 ;  /* 0x00000008ff067819 */ /* 0x000fe400000116c0 */
[----:B------:R-:W-:Y:S02]  /*c150*/  SHF.R.U32.HI R11, RZ, 0x8, R11 ;  /* 0x00000008ff0b7819 */ /* 0x000fe4000001160b */
[----:B------:R-:W-:-:S02]  /*c160*/  F2FP.SATFINITE.E4M3.F32.PACK_AB_MERGE_C R219, R219, R237, RZ ;  /* 0x000000eddbdb723e */ /* 0x000fc400048070ff */
[----:B------:R-:W-:Y:S02]  /*c170*/  F2FP.SATFINITE.E4M3.F32.PACK_AB_MERGE_C R134, R135, R134, RZ ;  /* 0x000000868786723e */ /* 0x000fe400048070ff */
[----:B------:R-:W-:Y:S02]  /*c180*/  PRMT R33, R156, 0x3340, R117 ;  /* 0x000033409c217816 */ /* 0x000fe40000000075 */
[--C-:B------:R-:W-:Y:S02]  /*c190*/  PRMT R117, R220, 0x3340, R9.reuse ;  /* 0x00003340dc757816 */ /* 0x100fe40000000009 */
[----:B------:R-:W-:Y:S02]  /*c1a0*/  SHF.R.U32.HI R10, RZ, 0x8, R9 ;  /* 0x00000008ff0a7819 */ /* 0x000fe40000011609 */
[----:B------:R-:W-:Y:S02]  /*c1b0*/  PRMT R74, R200, 0x3340, R15 ;  /* 0x00003340c84a7816 */ /* 0x000fe4000000000f */
[----:B------:R-:W-:-:S02]  /*c1c0*/  SHF.R.U32.HI R8, RZ, 0x8, R200 ;  /* 0x00000008ff087819 */ /* 0x000fc400000116c8 */
[----:B------:R-:W-:Y:S02]  /*c1d0*/  SHF.R.U32.HI R15, RZ, 0x8, R15 ;  /* 0x00000008ff0f7819 */ /* 0x000fe4000001160f */
[----:B------:R-:W-:Y:S02]  /*c1e0*/  SHF.R.U32.HI R9, RZ, 0x8, R202 ;  /* 0x00000008ff097819 */ /* 0x000fe400000116ca */
[----:B------:R-:W-:Y:S02]  /*c1f0*/  SHF.R.U32.HI R16, RZ, 0x8, R17 ;  /* 0x00000008ff107819 */ /* 0x000fe40000011611 */
[----:B------:R-:W-:Y:S02]  /*c200*/  F2FP.SATFINITE.E4M3.F32.PACK_AB_MERGE_C R227, R227, R228, RZ ;  /* 0x000000e4e3e3723e */ /* 0x000fe400048070ff */
[----:B------:R-:W-:Y:S01]  /*c210*/  LOP3.LUT R6, R6, 0xffff, RZ, 0xc0, !PT ;  /* 0x0000ffff06067812 */ /* 0x000fe200078ec0ff */
[----:B------:R-:W0:Y:S01]  /*c220*/  S2R R228, SR_TID.X ;  /* 0x0000000000e47919 */ /* 0x000e220000002100 */
[----:B------:R-:W-:-:S02]  /*c230*/  LOP3.LUT R11, R11, 0xffff, RZ, 0xc0, !PT ;  /* 0x0000ffff0b0b7812 */ /* 0x000fc400078ec0ff */
[----:B------:R-:W-:Y:S02]  /*c240*/  SHF.R.U32.HI R4, RZ, 0x8, R220 ;  /* 0x00000008ff047819 */ /* 0x000fe400000116dc */
[----:B------:R-:W-:Y:S02]  /*c250*/  LOP3.LUT R34, R34, 0xffff, RZ, 0xc0, !PT ;  /* 0x0000ffff22227812 */ /* 0x000fe400078ec0ff */
[----:B------:R-:W-:Y:S02]  /*c260*/  LOP3.LUT R219, R219, 0xffff, RZ, 0xc0, !PT ;  /* 0x0000ffffdbdb7812 */ /* 0x000fe400078ec0ff */
[----:B------:R-:W-:Y:S02]  /*c270*/  LOP3.LUT R134, R134, 0xffff, RZ, 0xc0, !PT ;  /* 0x0000ffff86867812 */ /* 0x000fe400078ec0ff */
[----:B------:R-:W-:Y:S02]  /*c280*/  PRMT R72, R202, 0x3340, R17 ;  /* 0x00003340ca487816 */ /* 0x000fe40000000011 */
[----:B------:R-:W-:-:S02]  /*c290*/  LOP3.LUT R8, R8, 0xffff, RZ, 0xc0, !PT ;  /* 0x0000ffff08087812 */ /* 0x000fc400078ec0ff */
[----:B------:R-:W-:Y:S02]  /*c2a0*/  LOP3.LUT R15, R15, 0xffff, RZ, 0xc0, !PT ;  /* 0x0000ffff0f0f7812 */ /* 0x000fe400078ec0ff */
[----:B------:R-:W-:Y:S02]  /*c2b0*/  LOP3.LUT R9, R9, 0xffff, RZ, 0xc0, !PT ;  /* 0x0000ffff09097812 */ /* 0x000fe400078ec0ff */
[----:B------:R-:W-:Y:S02]  /*c2c0*/  LOP3.LUT R16, R16, 0xffff, RZ, 0xc0, !PT ;  /* 0x0000ffff10107812 */ /* 0x000fe400078ec0ff */
[----:B------:R-:W-:Y:S02]  /*c2d0*/  F2FP.SATFINITE.E4M3.F32.PACK_AB_MERGE_C R222, R222, R234, RZ ;  /* 0x000000eadede723e */ /* 0x000fe400048070ff */
[----:B------:R-:W-:Y:S02]  /*c2e0*/  F2FP.SATFINITE.E4M3.F32.PACK_AB_MERGE_C R204, R205, R204, RZ ;  /* 0x000000cccdcc723e */ /* 0x000fe400048070ff */
[----:B------:R-:W-:-:S02]  /*c2f0*/  F2FP.SATFINITE.E4M3.F32.PACK_AB_MERGE_C R140, R141, R140, RZ ;  /* 0x0000008c8d8c723e */ /* 0x000fc400048070ff */
[----:B------:R-:W-:Y:S02]  /*c300*/  PRMT R110, R6, 0x3340, R11 ;  /* 0x00003340066e7816 */ /* 0x000fe4000000000b */
[----:B------:R-:W-:Y:S02]  /*c310*/  LOP3.LUT R17, R4, 0xffff, RZ, 0xc0, !PT ;  /* 0x0000ffff04117812 */ /* 0x000fe400078ec0ff */
[----:B------:R-:W-:Y:S02]  /*c320*/  LOP3.LUT R10, R10, 0xffff, RZ, 0xc0, !PT ;  /* 0x0000ffff0a0a7812 */ /* 0x000fe400078ec0ff */
[----:B------:R-:W-:Y:S02]  /*c330*/  F2FP.SATFINITE.E4M3.F32.PACK_AB_MERGE_C R206, R207, R206, RZ ;  /* 0x000000cecfce723e */ /* 0x000fe400048070ff */
[----:B------:R-:W-:Y:S02]  /*c340*/  PRMT R34, R27, 0x3340, R34 ;  /* 0x000033401b227816 */ /* 0x000fe40000000022 */
[----:B------:R-:W-:-:S02]  /*c350*/  SHF.R.U32.HI R6, RZ, 0x8, R219 ;  /* 0x00000008ff067819 */ /* 0x000fc400000116db */
[----:B------:R-:W-:Y:S02]  /*c360*/  SHF.R.U32.HI R11, RZ, 0x8, R134 ;  /* 0x00000008ff0b7819 */ /* 0x000fe40000011686 */
[----:B------:R-:W-:Y:S02]  /*c370*/  F2FP.SATFINITE.E4M3.F32.PACK_AB_MERGE_C R221, R221, R235, RZ ;  /* 0x000000ebdddd723e */ /* 0x000fe400048070ff */
[----:B------:R-:W-:Y:S02]  /*c380*/  F2FP.SATFINITE.E4M3.F32.PACK_AB_MERGE_C R138, R139, R138, RZ ;  /* 0x0000008a8b8a723e */ /* 0x000fe400048070ff */
[----:B------:R-:W-:Y:S02]  /*c390*/  PRMT R27, R158, 0x3340, R119 ;  /* 0x000033409e1b7816 */ /* 0x000fe40000000077 */
[----:B------:R-:W-:Y:S02]  /*c3a0*/  PRMT R121, R8, 0x3340, R15 ;  /* 0x0000334008797816 */ /* 0x000fe4000000000f */
[----:B------:R-:W-:-:S02]  /*c3b0*/  PRMT R119, R9, 0x3340, R16 ;  /* 0x0000334009777816 */ /* 0x000fc40000000010 */
[----:B------:R-:W-:Y:S02]  /*c3c0*/  PRMT R136, R17, 0x3340, R10 ;  /* 0x0000334011887816 */ /* 0x000fe4000000000a */
        /* <DEDUP_REMOVED lines=11> */
[--C-:B------:R-:W-:Y:S02]  /*c480*/  PRMT R125, R222, 0x3340, R9.reuse ;  /* 0x00003340de7d7816 */ /* 0x100fe40000000009 */
[----:B------:R-:W-:Y:S02]  /*c490*/  SHF.R.U32.HI R10, RZ, 0x8, R9 ;  /* 0x00000008ff0a7819 */ /* 0x000fe40000011609 */
[----:B------:R-:W-:Y:S02]  /*c4a0*/  PRMT R123, R204, 0x3340, R15 ;  /* 0x00003340cc7b7816 */ /* 0x000fe4000000000f */
[----:B------:R-:W-:Y:S02]  /*c4b0*/  PRMT R130, R6, 0x3340, R11 ;  /* 0x0000334006827816 */ /* 0x000fe4000000000b */
[----:B------:R-:W-:Y:S02]  /*c4c0*/  SHF.R.U32.HI R8, RZ, 0x8, R204 ;  /* 0x00000008ff087819 */ /* 0x000fe400000116cc */
[----:B------:R-:W-:-:S02]  /*c4d0*/  SHF.R.U32.HI R15, RZ, 0x8, R15 ;  /* 0x00000008ff0f7819 */ /* 0x000fc4000001160f */
[----:B------:R-:W-:Y:S02]  /*c4e0*/  SHF.R.U32.HI R9, RZ, 0x8, R206 ;  /* 0x00000008ff097819 */ /* 0x000fe400000116ce */
[----:B------:R-:W-:Y:S02]  /*c4f0*/  SHF.R.U32.HI R16, RZ, 0x8, R17 ;  /* 0x00000008ff107819 */ /* 0x000fe40000011611 */
        /* <DEDUP_REMOVED lines=16> */
[----:B------:R-:W-:Y:S02]  /*c600*/  LOP3.LUT R10, R10, 0xffff, RZ, 0xc0, !PT ;  /* 0x0000ffff0a0a7812 */ /* 0x000fe400078ec0ff */
[----:B------:R-:W-:Y:S02]  /*c610*/  F2FP.SATFINITE.E4M3.F32.PACK_AB_MERGE_C R210, R211, R210, RZ ;  /* 0x000000d2d3d2723e */ /* 0x000fe400048070ff */
[----:B------:R-:W-:Y:S02]  /*c620*/  PRMT R7, R152, 0x3340, R115 ;  /* 0x0000334098077816 */ /* 0x000fe40000000073 */
[----:B------:R-:W-:Y:S02]  /*c630*/  LOP3.LUT R223, R223, 0xffff, RZ, 0xc0, !PT ;  /* 0x0000ffffdfdf7812 */ /* 0x000fe400078ec0ff */
[----:B------:R-:W-:Y:S02]  /*c640*/  LOP3.LUT R142, R142, 0xffff, RZ, 0xc0, !PT ;  /* 0x0000ffff8e8e7812 */ /* 0x000fe400078ec0ff */
[----:B------:R-:W-:-:S02]  /*c650*/  PRMT R53, R166, 0x3340, R111 ;  /* 0x00003340a6357816 */ /* 0x000fc4000000006f */
[----:B------:R-:W-:Y:S02]  /*c660*/  PRMT R115, R221, 0x3340, R138 ;  /* 0x00003340dd737816 */ /* 0x000fe4000000008a */
[----:B------:R-:W-:Y:S02]  /*c670*/  PRMT R111, R219, 0x3340, R134 ;  /* 0x00003340db6f7816 */ /* 0x000fe40000000086 */
[----:B------:R-:W-:Y:S02]  /*c680*/  PRMT R138, R8, 0x3340, R15 ;  /* 0x00003340088a7816 */ /* 0x000fe4000000000f */
[----:B------:R-:W-:Y:S02]  /*c690*/  PRMT R129, R9, 0x3340, R16 ;  /* 0x0000334009817816 */ /* 0x000fe40000000010 */
[----:B------:R-:W-:Y:S02]  /*c6a0*/  PRMT R134, R6, 0x3340, R11 ;  /* 0x0000334006867816 */ /* 0x000fe4000000000b */
[----:B------:R-:W-:-:S02]  /*c6b0*/  PRMT R140, R17, 0x3340, R10 ;  /* 0x00003340118c7816 */ /* 0x000fc4000000000a */
[----:B------:R-:W-:Y:S02]  /*c6c0*/  LOP3.LUT R224, R224, 0xffff, RZ, 0xc0, !PT ;  /* 0x0000ffffe0e07812 */ /* 0x000fe400078ec0ff */
[----:B------:R-:W-:Y:S02]  /*c6d0*/  LOP3.LUT R208, R208, 0xffff, RZ, 0xc0, !PT ;  /* 0x0000ffffd0d07812 */ /* 0x000fe400078ec0ff */
[----:B------:R-:W-:Y:S02]  /*c6e0*/  LOP3.LUT R9, R144, 0xffff, RZ, 0xc0, !PT ;  /* 0x0000ffff90097812 */ /* 0x000fe400078ec0ff */
[----:B------:R-:W-:Y:S02]  /*c6f0*/  LOP3.LUT R15, R80, 0xffff, RZ, 0xc0, !PT ;  /* 0x0000ffff500f7812 */ /* 0x000fe400078ec0ff */
[----:B------:R-:W-:Y:S02]  /*c700*/  SHF.R.U32.HI R6, RZ, 0x8, R223 ;  /* 0x00000008ff067819 */ /* 0x000fe400000116df */
[----:B------:R-:W-:-:S02]  /*c710*/  SHF.R.U32.HI R11, RZ, 0x8, R142 ;  /* 0x00000008ff0b7819 */ /* 0x000fc4000001168e */
[----:B------:R-:W-:Y:S02]  /*c720*/  LOP3.LUT R210, R210, 0xffff, RZ, 0xc0, !PT ;  /* 0x0000ffffd2d27812 */ /* 0x000fe400078ec0ff */
[----:B------:R-:W-:Y:S02]  /*c730*/  LOP3.LUT R17, R82, 0xffff, RZ, 0xc0, !PT ;  /* 0x0000ffff52117812 */ /* 0x000fe400078ec0ff */
[----:B------:R-:W-:Y:S02]  /*c740*/  F2FP.SATFINITE.E4M3.F32.PACK_AB_MERGE_C R225, R225, R231, RZ ;  /* 0x000000e7e1e1723e */ /* 0x000fe400048070ff */
[----:B------:R-:W-:Y:S02]  /*c750*/  F2FP.SATFINITE.E4M3.F32.PACK_AB_MERGE_C R146, R147, R146, RZ ;  /* 0x000000929392723e */ /* 0x000fe400048070ff */
[--C-:B------:R-:W-:Y:S02]  /*c760*/  PRMT R133, R224, 0x3340, R9.reuse ;  /* 0x00003340e0857816 */ /* 0x100fe40000000009 */
[----:B------:R-:W-:-:S02]  /*c770*/  SHF.R.U32.HI R10, RZ, 0x8, R9 ;  /* 0x00000008ff0a7819 */ /* 0x000fc40000011609 */
[--C-:B------:R-:W-:Y:S02]  /*c780*/  PRMT R131, R208, 0x3340, R15.reuse ;  /* 0x00003340d0837816 */ /* 0x100fe4000000000f */
[----:B------:R-:W-:Y:S02]  /*c790*/  LOP3.LUT R6, R6, 0xffff, RZ, 0xc0, !PT ;  /* 0x0000ffff06067812 */ /* 0x000fe400078ec0ff */
[----:B------:R-:W-:Y:S02]  /*c7a0*/  LOP3.LUT R11, R11, 0xffff, RZ, 0xc0, !PT ;  /* 0x0000ffff0b0b7812 */ /* 0x000fe400078ec0ff */
[----:B------:R-:W-:Y:S02]  /*c7b0*/  SHF.R.U32.HI R8, RZ, 0x8, R208 ;  /* 0x00000008ff087819 */ /* 0x000fe400000116d0 */
[----:B------:R-:W-:Y:S02]  /*c7c0*/  SHF.R.U32.HI R15, RZ, 0x8, R15 ;  /* 0x00000008ff0f7819 */ /* 0x000fe4000001160f */
[----:B------:R-:W-:-:S02]  /*c7d0*/  SHF.R.U32.HI R9, RZ, 0x8, R210 ;  /* 0x00000008ff097819 */ /* 0x000fc400000116d2 */
[----:B------:R-:W-:Y:S02]  /*c7e0*/  SHF.R.U32.HI R16, RZ, 0x8, R17 ;  /* 0x00000008ff107819 */ /* 0x000fe40000011611 */
[----:B------:R-:W-:Y:S02]  /*c7f0*/  LOP3.LUT R225, R225, 0xffff, RZ, 0xc0, !PT ;  /* 0x0000ffffe1e17812 */ /* 0x000fe400078ec0ff */
[----:B------:R-:W-:Y:S02]  /*c800*/  LOP3.LUT R146, R146, 0xffff, RZ, 0xc0, !PT ;  /* 0x0000ffff92927812 */ /* 0x000fe400078ec0ff */
[----:B------:R-:W-:Y:S02]  /*c810*/  SHF.R.U32.HI R4, RZ, 0x8, R224 ;  /* 0x00000008ff047819 */ /* 0x000fe400000116e0 */
[----:B------:R-:W-:Y:S02]  /*c820*/  PRMT R127, R6, 0x3340, R11 ;  /* 0x00003340067f7816 */ /* 0x000fe4000000000b */
[----:B------:R-:W-:-:S02]  /*c830*/  PRMT R82, R210, 0x3340, R17 ;  /* 0x00003340d2527816 */ /* 0x000fc40000000011 */
[----:B------:R-:W-:Y:S02]  /*c840*/  LOP3.LUT R8, R8, 0xffff, RZ, 0xc0, !PT ;  /* 0x0000ffff08087812 */ /* 0x000fe400078ec0ff */
[----:B------:R-:W-:Y:S02]  /*c850*/  LOP3.LUT R15, R15, 0xffff, RZ, 0xc0, !PT ;  /* 0x0000ffff0f0f7812 */ /* 0x000fe400078ec0ff */
[----:B------:R-:W-:Y:S02]  /*c860*/  LOP3.LUT R9, R9, 0xffff, RZ, 0xc0, !PT ;  /* 0x0000ffff09097812 */ /* 0x000fe400078ec0ff */
[----:B------:R-:W-:Y:S02]  /*c870*/  LOP3.LUT R16, R16, 0xffff, RZ, 0xc0, !PT ;  /* 0x0000ffff10107812 */ /* 0x000fe400078ec0ff */
[----:B------:R-:W-:Y:S02]  /*c880*/  F2FP.SATFINITE.E4M3.F32.PACK_AB_MERGE_C R226, R226, R229, RZ ;  /* 0x000000e5e2e2723e */ /* 0x000fe400048070ff */
[----:B------:R-:W-:-:S02]  /*c890*/  F2FP.SATFINITE.E4M3.F32.PACK_AB_MERGE_C R212, R213, R212, RZ ;  /* 0x000000d4d5d4723e */ /* 0x000fc400048070ff */
[----:B------:R-:W-:Y:S02]  /*c8a0*/  F2FP.SATFINITE.E4M3.F32.PACK_AB_MERGE_C R148, R149, R148, RZ ;  /* 0x000000949594723e */ /* 0x000fe400048070ff */
[----:B------:R-:W-:Y:S02]  /*c8b0*/  SHF.R.U32.HI R6, RZ, 0x8, R225 ;  /* 0x00000008ff067819 */ /* 0x000fe400000116e1 */
[----:B------:R-:W-:Y:S02]  /*c8c0*/  SHF.R.U32.HI R11, RZ, 0x8, R146 ;  /* 0x00000008ff0b7819 */ /* 0x000fe40000011692 */
[----:B------:R-:W-:Y:S02]  /*c8d0*/  LOP3.LUT R17, R4, 0xffff, RZ, 0xc0, !PT ;  /* 0x0000ffff04117812 */ /* 0x000fe400078ec0ff */
[----:B------:R-:W-:Y:S02]  /*c8e0*/  LOP3.LUT R10, R10, 0xffff, RZ, 0xc0, !PT ;  /* 0x0000ffff0a0a7812 */ /* 0x000fe400078ec0ff */
[----:B------:R-:W-:-:S02]  /*c8f0*/  F2FP.SATFINITE.E4M3.F32.PACK_AB_MERGE_C R214, R215, R214, RZ ;  /* 0x000000d6d7d6723e */ /* 0x000fc400048070ff */
[----:B------:R-:W-:Y:S02]  /*c900*/  F2FP.SATFINITE.E4M3.F32.PACK_AB_MERGE_C R150, R151, R150, RZ ;  /* 0x000000969796723e */ /* 0x000fe400048070ff */
[----:B0-----:R-:W-:Y:S02]  /*c910*/  LOP3.LUT R228, R228, 0x60, RZ, 0xc0, !PT ;  /* 0x00000060e4e47812 */ /* 0x001fe400078ec0ff */
[----:B------:R-:W-:Y:S02]  /*c920*/  PRMT R76, R223, 0x3340, R142 ;  /* 0x00003340df4c7816 */ /* 0x000fe4000000008e */
[----:B------:R-:W-:Y:S01]  /*c930*/  PRMT R142, R8, 0x3340, R15 ;  /* 0x00003340088e7816 */ /* 0x000fe2000000000f */
[----:B------:R-:W-:Y:S01]  /*c940*/  IMAD R24, R228, 0x8, R24 ;  /* 0x00000008e4187824 */ /* 0x000fe200078e0218 */
[----:B------:R-:W-:Y:S01]  /*c950*/  PRMT R137, R9, 0x3340, R16 ;  /* 0x0000334009897816 */ /* 0x000fe20000000010 */
[----:B------:R-:W0:Y:S01]  /*c960*/  S2R R228, SR_TID.X ;  /* 0x0000000000e47919 */ /* 0x000e220000002100 */
[----:B------:R-:W-:-:S02]  /*c970*/  LOP3.LUT R6, R6, 0xffff, RZ, 0xc0, !PT ;  /* 0x0000ffff06067812 */ /* 0x000fc400078ec0ff */
[----:B------:R-:W-:Y:S02]  /*c980*/  LOP3.LUT R11, R11, 0xffff, RZ, 0xc0, !PT ;  /* 0x0000ffff0b0b7812 */ /* 0x000fe400078ec0ff */
[----:B------:R-:W-:Y:S02]  /*c990*/  PRMT R144, R17, 0x3340, R10 ;  /* 0x0000334011907816 */ /* 0x000fe4000000000a */
        /* <DEDUP_REMOVED lines=8> */
[----:B------:R-:W-:Y:S02]  /*ca20*/  PRMT R141, R6, 0x3340, R11 ;  /* 0x00003340068d7816 */ /* 0x000fe4000000000b */
[----:B------:R-:W-:-:S02]  /*ca30*/  PRMT R135, R226, 0x3340, R9 ;  /* 0x00003340e2877816 */ /* 0x000fc40000000009 */
[----:B------:R-:W-:Y:S02]  /*ca40*/  SHF.R.U32.HI R10, RZ, 0x8, R9 ;  /* 0x00000008ff0a7819 */ /* 0x000fe40000011609 */
[----:B------:R-:W-:Y:S02]  /*ca50*/  PRMT R86, R212, 0x3340, R15 ;  /* 0x00003340d4567816 */ /* 0x000fe4000000000f */
[----:B------:R-:W-:Y:S02]  /*ca60*/  SHF.R.U32.HI R4, RZ, 0x8, R226 ;  /* 0x00000008ff047819 */ /* 0x000fe400000116e2 */
[----:B------:R-:W-:Y:S02]  /*ca70*/  SHF.R.U32.HI R6, RZ, 0x8, R227 ;  /* 0x00000008ff067819 */ /* 0x000fe400000116e3 */
[----:B------:R-:W-:Y:S02]  /*ca80*/  SHF.R.U32.HI R11, RZ, 0x8, R150 ;  /* 0x00000008ff0b7819 */ /* 0x000fe40000011696 */
[----:B------:R-:W-:-:S02]  /*ca90*/  SHF.R.U32.HI R8, RZ, 0x8, R212 ;  /* 0x00000008ff087819 */ /* 0x000fc400000116d4 */
[----:B------:R-:W-:Y:S02]  /*caa0*/  SHF.R.U32.HI R15, RZ, 0x8, R15 ;  /* 0x00000008ff0f7819 */ /* 0x000fe4000001160f */
[----:B------:R-:W-:Y:S02]  /*cab0*/  SHF.R.U32.HI R9, RZ, 0x8, R214 ;  /* 0x00000008ff097819 */ /* 0x000fe400000116d6 */
[--C-:B------:R-:W-:Y:S02]  /*cac0*/  SHF.R.U32.HI R16, RZ, 0x8, R17.reuse ;  /* 0x00000008ff107819 */ /* 0x100fe40000011611 */
[----:B------:R-:W-:Y:S02]  /*cad0*/  PRMT R84, R214, 0x3340, R17 ;  /* 0x00003340d6547816 */ /* 0x000fe40000000011 */
        /* <DEDUP_REMOVED lines=8> */
[----:B------:R-:W-:Y:S02]  /*cb60*/  PRMT R80, R225, 0x3340, R146 ;  /* 0x00003340e1507816 */ /* 0x000fe40000000092 */
[----:B------:R-:W-:Y:S02]  /*cb70*/  PRMT R148, R17, 0x3340, R10 ;  /* 0x0000334011947816 */ /* 0x000fe4000000000a */
[----:B------:R-:W-:Y:S02]  /*cb80*/  PRMT R146, R6, 0x3340, R11 ;  /* 0x0000334006927816 */ /* 0x000fe4000000000b */
[----:B------:R-:W-:Y:S02]  /*cb90*/  PRMT R143, R8, 0x3340, R15 ;  /* 0x00003340088f7816 */ /* 0x000fe4000000000f */
[----:B------:R-:W-:Y:S02]  /*cba0*/  PRMT R145, R9, 0x3340, R16 ;  /* 0x0000334009917816 */ /* 0x000fe40000000010 */
[----:B------:R-:W-:-:S02]  /*cbb0*/  PRMT R8, R31, 0x5410, R38 ;  /* 0x000054101f087816 */ /* 0x000fc40000000026 */
[----:B------:R-:W-:Y:S02]  /*cbc0*/  PRMT R9, R29, 0x5410, R34 ;  /* 0x000054101d097816 */ /* 0x000fe40000000022 */
[----:B------:R-:W-:Y:S02]  /*cbd0*/  PRMT R10, R7, 0x5410, R30 ;  /* 0x00005410070a7816 */ /* 0x000fe4000000001e */
[----:B------:R-:W-:Y:S01]  /*cbe0*/  PRMT R11, R5, 0x5410, R28 ;  /* 0x00005410050b7816 */ /* 0x000fe2000000001c */
[----:B------:R-:W-:Y:S01]  /*cbf0*/  BAR.SYNC.DEFER_BLOCKING 0x0 ;  /* 0x0000000000007b1d */ /* 0x000fe20000010000 */
[----:B0-----:R-:W-:Y:S02]  /*cc00*/  LOP3.LUT R228, R228, 0x7f, RZ, 0xc0, !PT ;  /* 0x0000007fe4e47812 */ /* 0x001fe400078ec0ff */
[----:B------:R-:W-:Y:S02]  /*cc10*/  PRMT R16, R41, 0x5410, R50 ;  /* 0x0000541029107816 */ /* 0x000fe40000000032 */
[----:B------:R-:W-:Y:S01]  /*cc20*/  LEA R15, R228, UR12, 0x4 ;  /* 0x0000000ce40f7c11 */ /* 0x000fe2000f8e20ff */
[----:B------:R-:W-:Y:S01]  /*cc30*/  ULDC.64 UR12, c[0x0][0x228] ;  /* 0x00008a00000c7ab9 */ /* 0x000fe20000000a00 */
[----:B------:R-:W-:-:S02]  /*cc40*/  PRMT R17, R37, 0x5410, R48 ;  /* 0x0000541025117816 */ /* 0x000fc40000000030 */
[----:B------:R-:W-:Y:S02]  /*cc50*/  PRMT R18, R33, 0x5410, R40 ;  /* 0x0000541021127816 */ /* 0x000fe40000000028 */
[----:B------:R-:W-:Y:S02]  /*cc60*/  PRMT R19, R27, 0x5410, R32 ;  /* 0x000054101b137816 */ /* 0x000fe40000000020 */
[----:B------:R-:W-:Y:S02]  /*cc70*/  PRMT R20, R45, 0x5410, R52 ;  /* 0x000054102d147816 */ /* 0x000fe40000000034 */
[----:B------:R-:W-:Y:S02]  /*cc80*/  PRMT R21, R42, 0x5410, R47 ;  /* 0x000054102a157816 */ /* 0x000fe4000000002f */
[----:B------:R-:W-:Y:S02]  /*cc90*/  PRMT R22, R39, 0x5410, R46 ;  /* 0x0000541027167816 */ /* 0x000fe4000000002e */
[----:B------:R-:W-:-:S02]  /*cca0*/  PRMT R23, R25, 0x5410, R2 ;  /* 0x0000541019177816 */ /* 0x000fc40000000002 */
[----:B------:R-:W-:Y:S01]  /*ccb0*/  PRMT R28, R61, 0x5410, R70 ;  /* 0x000054103d1c7816 */ /* 0x000fe20000000046 */
[----:B------:R-:W0:Y:S01]  /*ccc0*/  LDC R25, c[0x0][0x244] ;  /* 0x00009100ff197b82 */ /* 0x000e220000000800 */
[----:B------:R-:W-:Y:S01]  /*ccd0*/  PRMT R29, R60, 0x5410, R65 ;  /* 0x000054103c1d7816 */ /* 0x000fe20000000041 */
[----:B------:R-:W-:Y:S01]  /*cce0*/  STSM.16.M88.4 [R24], R8 ;  /* 0x0000000818007844 */ /* 0x000fe20000000200 */
[----:B------:R-:W-:Y:S02]  /*ccf0*/  PRMT R30, R57, 0x5410, R62 ;  /* 0x00005410391e7816 */ /* 0x000fe4000000003e */
[----:B------:R-:W-:-:S03]  /*cd00*/  PRMT R31, R53, 0x5410, R58 ;  /* 0x00005410351f7816 */ /* 0x000fc6000000003a */
[----:B------:R-:W-:Y:S01]  /*cd10*/  BAR.SYNC.DEFER_BLOCKING 0x0 ;  /* 0x0000000000007b1d */ /* 0x000fe20000010000 */
        /* <DEDUP_REMOVED lines=11> */
[----:B------:R-:W-:Y:S01]  /*cdd0*/  PRMT R43, R44, 0x5410, R43 ;  /* 0x000054102c2b7816 */ /* 0x000fe2000000002b */
[----:B------:R-:W1:Y:S01]  /*cde0*/  LDS.128 R4, [R15] ;  /* 0x000000000f047984 */ /* 0x000e620000000c00 */
[----:B------:R-:W-:-:S02]  /*cdf0*/  PRMT R44, R95, 0x5410, R112 ;  /* 0x000054105f2c7816 */ /* 0x000fc40000000070 */
[----:B------:R-:W-:Y:S01]  /*ce00*/  PRMT R45, R93, 0x5410, R108 ;  /* 0x000054105d2d7816 */ /* 0x000fe2000000006c */
[----:B------:R-:W-:Y:S01]  /*ce10*/  BAR.SYNC.DEFER_BLOCKING 0x0 ;  /* 0x0000000000007b1d */ /* 0x000fe20000010000 */
        /* <DEDUP_REMOVED lines=12> */
[----:B------:R-:W-:Y:S01]  /*cee0*/  STSM.16.M88.4 [R24], R16 ;  /* 0x0000001018007844 */ /* 0x000fe20000000200 */
[----:B------:R-:W-:Y:S02]  /*cef0*/  PRMT R102, R97, 0x5410, R110 ;  /* 0x0000541061667816 */ /* 0x000fe4000000006e */
[----:B------:R-:W-:Y:S01]  /*cf00*/  PRMT R103, R3, 0x5410, R0 ;  /* 0x0000541003677816 */ /* 0x000fe20000000000 */
[----:B------:R-:W-:Y:S01]  /*cf10*/  BAR.SYNC.DEFER_BLOCKING 0x0 ;  /* 0x0000000000007b1d */ /* 0x000fe20000010000 */
[----:B------:R-:W-:Y:S01]  /*cf20*/  PRMT R56, R113, 0x5410, R132 ;  /* 0x0000541071387816 */ /* 0x000fe20000000084 */
[----:B------:R-:W-:Y:S01]  /*cf30*/  IMAD R0, R13, UR4, RZ ;  /* 0x000000040d007c24 */ /* 0x000fe2000f8e02ff */
[----:B------:R-:W-:Y:S02]  /*cf40*/  PRMT R57, R111, 0x5410, R130 ;  /* 0x000054106f397816 */ /* 0x000fe40000000082 */
[----:B------:R-:W-:Y:S01]  /*cf50*/  PRMT R58, R91, 0x5410, R128 ;  /* 0x000054105b3a7816 */ /* 0x000fe20000000080 */
[----:B------:R-:W-:Y:S01]  /*cf60*/  ULDC.64 UR4, c[0x0][0x220] ;  /* 0x0000880000047ab9 */ /* 0x000fe20000000a00 */
[----:B------:R-:W-:Y:S01]  /*cf70*/  PRMT R59, R89, 0x5410, R126 ;  /* 0x00005410593b7816 */ /* 0x000fe2000000007e */
[----:B0-----:R-:W-:Y:S01]  /*cf80*/  IMAD R25, R25, 0x80, R0 ;  /* 0x0000008019197824 */ /* 0x001fe200078e0200 */
        /* <DEDUP_REMOVED lines=8> */
[----:B------:R-:W0:Y:S01]  /*d010*/  LDS.128 R8, [R15] ;  /* 0x000000000f087984 */ /* 0x000e220000000c00 */
[----:B------:R-:W-:Y:S02]  /*d020*/  PRMT R76, R133, 0x5410, R144 ;  /* 0x00005410854c7816 */ /* 0x000fe40000000090 */
[----:B------:R-:W-:Y:S01]  /*d030*/  PRMT R77, R80, 0x5410, R141 ;  /* 0x00005410504d7816 */ /* 0x000fe2000000008d */
[----:B------:R-:W-:Y:S01]  /*d040*/  BAR.SYNC.DEFER_BLOCKING 0x0 ;  /* 0x0000000000007b1d */ /* 0x000fe20000010000 */
[----:B------:R-:W-:Y:S02]  /*d050*/  PRMT R78, R131, 0x5410, R142 ;  /* 0x00005410834e7816 */ /* 0x000fe4000000008e */
[----:B------:R-:W-:Y:S02]  /*d060*/  PRMT R79, R82, 0x5410, R137 ;  /* 0x00005410524f7816 */ /* 0x000fe40000000089 */
[----:B------:R-:W-:-:S02]  /*d070*/  PRMT R139, R227, 0x3340, R150 ;  /* 0x00003340e38b7816 */ /* 0x000fc40000000096 */
[----:B------:R-:W-:Y:S02]  /*d080*/  PRMT R148, R135, 0x5410, R148 ;  /* 0x0000541087947816 */ /* 0x000fe40000000094 */
[----:B------:R-:W-:Y:S02]  /*d090*/  PRMT R149, R139, 0x5410, R146 ;  /* 0x000054108b957816 */ /* 0x000fe40000000092 */
[----:B------:R-:W-:Y:S02]  /*d0a0*/  PRMT R150, R86, 0x5410, R143 ;  /* 0x0000541056967816 */ /* 0x000fe4000000008f */
[----:B------:R-:W-:Y:S02]  /*d0b0*/  PRMT R151, R84, 0x5410, R145 ;  /* 0x0000541054977816 */ /* 0x000fe40000000091 */
[----:B------:R-:W-:Y:S01]  /*d0c0*/  IADD3 R2, P1, R0, UR4, RZ ;  /* 0x0000000400027c10 */ /* 0x000fe2000ff3e0ff */
[----:B------:R-:W-:Y:S01]  /*d0d0*/  ULDC UR4, c[0x0][0x248] ;  /* 0x0000920000047ab9 */ /* 0x000fe20000000800 */
[----:B-1----:R-:W-:Y:S01]  /*d0e0*/  PRMT R75, R4, 0x7770, RZ ;  /* 0x00007770044b7816 */ /* 0x002fe200000000ff */
[----:B------:R-:W-:Y:S01]  /*d0f0*/  IMAD R72, R12, UR4, RZ ;  /* 0x000000040c487c24 */ /* 0x000fe2000f8e02ff */
[----:B------:R-:W-:Y:S01]  /*d100*/  LEA.HI.X.SX32 R0, R0, UR5, 0x1, P1 ;  /* 0x0000000500007c11 */ /* 0x000fe200088f0eff */
[----:B------:R-:W-:Y:S01]  /*d110*/  ULDC.64 UR4, c[0x0][0x220] ;  /* 0x0000880000047ab9 */ /* 0x000fe20000000a00 */
[----:B------:R-:W-:Y:S01]  /*d120*/  ISETP.GE.AND P1, PT, R13, UR6, PT ;  /* 0x000000060d007c0c */ /* 0x000fe2000bf26270 */
[----:B------:R-:W-:Y:S01]  /*d130*/  VIADD R74, R72, UR8 ;  /* 0x00000008484a7c36 */ /* 0x000fe20008000000 */
[----:B------:R-:W-:Y:S01]  /*d140*/  SHF.R.S32.HI R73, RZ, 0x1f, R72 ;  /* 0x0000001fff497819 */ /* 0x000fe20000011448 */
[----:B------:R-:W-:Y:S01]  /*d150*/  STSM.16.M88.4 [R24], R20 ;  /* 0x0000001418007844 */ /* 0x000fe20000000200 */
[----:B------:R-:W-:Y:S01]  /*d160*/  BAR.SYNC.DEFER_BLOCKING 0x0 ;  /* 0x0000000000007b1d */ /* 0x000fe20000010000 */
[----:B------:R-:W-:-:S02]  /*d170*/  ISETP.LT.AND P1, PT, R12, UR29, !P1 ;  /* 0x0000001d0c007c0c */ /* 0x000fc4000cf21270 */
[----:B------:R-:W-:Y:S02]  /*d180*/  IADD3 R26, P4, R72, R2, RZ ;  /* 0x00000002481a7210 */ /* 0x000fe40007f9e0ff */
[----:B------:R-:W-:Y:S01]  /*d190*/  IADD3 R3, P5, R25, UR4, RZ ;  /* 0x0000000419037c10 */ /* 0x000fe2000ffbe0ff */
[----:B------:R-:W-:Y:S01]  /*d1a0*/  ULDC.64 UR8, c[0x0][0x228] ;  /* 0x00008a0000087ab9 */ /* 0x000fe20000000a00 */
[----:B------:R-:W-:Y:S01]  /*d1b0*/  PRMT R81, R4, 0x7773, RZ ;  /* 0x0000777304517816 */ /* 0x000fe200000000ff */
[----:B------:R-:W-:Y:S01]  /*d1c0*/  IMAD.X R27, R73, 0x1, R0, P4 ;  /* 0x00000001491b7824 */ /* 0x000fe200020e0600 */
[----:B------:R-:W-:Y:S01]  /*d1d0*/  ISETP.GE.AND P4, PT, R12, UR7, PT ;  /* 0x000000070c007c0c */ /* 0x000fe2000bf86270 */
[----:B------:R-:W-:Y:S01]  /*d1e0*/  ULDC.64 UR6, c[0x0][0x228] ;  /* 0x00008a0000067ab9 */ /* 0x000fe20000000a00 */
[----:B------:R-:W-:Y:S01]  /*d1f0*/  LEA.HI.X.SX32 R25, R25, UR5, 0x1, P5 ;  /* 0x0000000519197c11 */ /* 0x000fe2000a8f0eff */
[----:B------:R-:W-:Y:S01]  /*d200*/  ULDC.64 UR4, c[0x0][0x228] ;  /* 0x00008a0000047ab9 */ /* 0x000fe20000000a00 */
[----:B------:R-:W-:Y:S01]  /*d210*/  ISETP.LT.AND P4, PT, R14, UR6, !P4 ;  /* 0x000000060e007c0c */ /* 0x000fe2000e781270 */
[----:B------:R-:W-:Y:S01]  /*d220*/  ULDC UR6, c[0x0][0x22c] ;  /* 0x00008b0000067ab9 */ /* 0x000fe20000000800 */
[----:B------:R-:W-:Y:S01]  /*d230*/  ISETP.LT.AND P5, PT, R13, UR4, !P3 ;  /* 0x000000040d007c0c */ /* 0x000fe2000dfa1270 */
[----:B------:R-:W-:Y:S01]  /*d240*/  ULDC UR4, c[0x0][0x22c] ;  /* 0x00008b0000047ab9 */ /* 0x000fe20000000800 */
[----:B------:R-:W1:Y:S01]  /*d250*/  LDS.128 R16, [R15] ;  /* 0x000000000f107984 */ /* 0x000e620000000c00 */
[----:B------:R-:W-:Y:S06]  /*d260*/  BAR.SYNC.DEFER_BLOCKING 0x0 ;  /* 0x0000000000007b1d */ /* 0x000fec0000010000 */
[----:B------:R-:W-:Y:S02]  /*d270*/  STSM.16.M88.4 [R24], R28 ;  /* 0x0000001c18007844 */ /* 0x000fe40000000200 */
[----:B------:R-:W-:Y:S06]  /*d280*/  BAR.SYNC.DEFER_BLOCKING 0x0 ;  /* 0x0000000000007b1d */ /* 0x000fec0000010000 */
[----:B------:R-:W2:Y:S02]  /*d290*/  LDS.128 R20, [R15] ;  /* 0x000000000f147984 */ /* 0x000ea40000000c00 */
[----:B------:R-:W-:Y:S06]  /*d2a0*/  BAR.SYNC.DEFER_BLOCKING 0x0 ;  /* 0x0000000000007b1d */ /* 0x000fec0000010000 */
[----:B------:R-:W-:Y:S02]  /*d2b0*/  STSM.16.M88.4 [R24], R32 ;  /* 0x0000002018007844 */ /* 0x000fe40000000200 */
[----:B------:R-:W-:Y:S06]  /*d2c0*/  BAR.SYNC.DEFER_BLOCKING 0x0 ;  /* 0x0000000000007b1d */ /* 0x000fec0000010000 */
[----:B------:R-:W-:Y:S02]  /*d2d0*/  LDS.128 R28, [R15] ;  /* 0x000000000f1c7984 */ /* 0x000fe40000000c00 */
        /* <DEDUP_REMOVED lines=37> */
[----:B------:R3:W-:Y:S02]  /*d530*/  STSM.16.M88.4 [R24], R76 ;  /* 0x0000004c18007844 */ /* 0x0007e40000000200 */
[----:B------:R-:W-:Y:S01]  /*d540*/  BAR.SYNC.DEFER_BLOCKING 0x0 ;  /* 0x0000000000007b1d */ /* 0x000fe20000010000 */
[----:B---3--:R-:W-:-:S02]  /*d550*/  PRMT R79, R4, 0x7771, RZ ;  /* 0x00007771044f7816 */ /* 0x008fc400000000ff */
[----:B------:R-:W-:Y:S01]  /*d560*/  PRMT R77, R4, 0x7772, RZ ;  /* 0x00007772044d7816 */ /* 0x000fe200000000ff */
[C---:B------:R-:W-:Y:S02]  /*d570*/  VIADD R4, R12.reuse, 0x6 ;  /* 0x000000060c047836 */ /* 0x040fe40000000000 */
[----:B------:R-:W3:Y:S02]  /*d580*/  LDS.128 R68, [R15] ;  /* 0x000000000f447984 */ /* 0x000ee40000000c00 */
[----:B------:R-:W-:Y:S06]  /*d590*/  BAR.SYNC.DEFER_BLOCKING 0x0 ;  /* 0x0000000000007b1d */ /* 0x000fec0000010000 */
[----:B------:R4:W-:Y:S02]  /*d5a0*/  STSM.16.M88.4 [R24], R148 ;  /* 0x0000009418007844 */ /* 0x0009e40000000200 */
[----:B------:R-:W-:Y:S01]  /*d5b0*/  BAR.SYNC.DEFER_BLOCKING 0x0 ;  /* 0x0000000000007b1d */ /* 0x000fe20000010000 */
[----:B----4-:R-:W-:-:S05]  /*d5c0*/  VIADD R24, R12, 0x4 ;  /* 0x000000040c187836 */ /* 0x010fca0000000000 */
[----:B------:R4:W-:Y:S01]  /*d5d0*/  @P1 STG.E.U8 desc[UR14][R26.64], R75 ;  /* 0x0000004b1a001986 */ /* 0x0009e2000c10110e */
[----:B------:R-:W-:-:S05]  /*d5e0*/  IADD3 R72, P1, R72, R3, RZ ;  /* 0x0000000348487210 */ /* 0x000fca0007f3e0ff */
[----:B------:R-:W-:Y:S01]  /*d5f0*/  IMAD.X R73, R73, 0x1, R25, P1 ;  /* 0x0000000149497824 */ /* 0x000fe200008e0619 */
[----:B------:R-:W-:Y:S01]  /*d600*/  ISETP.GE.AND P1, PT, R24, UR4, PT ;  /* 0x0000000418007c0c */ /* 0x000fe2000bf26270 */
[----:B------:R-:W-:Y:S01]  /*d610*/  ULDC UR4, c[0x0][0x248] ;  /* 0x0000920000047ab9 */ /* 0x000fe20000000800 */
[----:B------:R-:W-:Y:S02]  /*d620*/  VIADD R24, R12, 0x5 ;  /* 0x000000050c187836 */ /* 0x000fe40000000000 */
[----:B------:R0:W-:Y:S01]  /*d630*/  @P4 STG.E.U8 desc[UR14][R72.64], R79 ;  /* 0x0000004f48004986 */ /* 0x0001e2000c10110e */
[----:B----4-:R-:W-:Y:S01]  /*d640*/  SHF.R.S32.HI R75, RZ, 0x1f, R74 ;  /* 0x0000001fff4b7819 */ /* 0x010fe2000001144a */
[C---:B------:R-:W-:Y:S01]  /*d650*/  VIADD R76, R74.reuse, UR4 ;  /* 0x000000044a4c7c36 */ /* 0x040fe20008000000 */
[----:B------:R-:W-:Y:S01]  /*d660*/  IADD3 R26, P6, R74, R2, RZ ;  /* 0x000000024a1a7210 */ /* 0x000fe20007fde0ff */
[----:B------:R-:W-:Y:S01]  /*d670*/  ULDC UR4, c[0x0][0x22c] ;  /* 0x00008b0000047ab9 */ /* 0x000fe20000000800 */
[----:B------:R-:W-:Y:S01]  /*d680*/  ISETP.LT.AND P4, PT, R14, UR10, !P3 ;  /* 0x0000000a0e007c0c */ /* 0x000fe2000df81270 */
[----:B------:R-:W-:Y:S01]  /*d690*/  ULDC UR10, c[0x0][0x228] ;  /* 0x00008a00000a7ab9 */ /* 0x000fe20000000800 */
[----:B------:R-:W-:Y:S01]  /*d6a0*/  IADD3 R74, P3, R74, R3, RZ ;  /* 0x000000034a4a7210 */ /* 0x000fe20007f7e0ff */
[----:B------:R-:W-:Y:S01]  /*d6b0*/  IMAD.X R27, R75, 0x1, R0, P6 ;  /* 0x000000014b1b7824 */ /* 0x000fe200030e0600 */
[----:B------:R-:W-:-:S02]  /*d6c0*/  SHF.R.S32.HI R78, RZ, 0x1f, R76 ;  /* 0x0000001fff4e7819 */ /* 0x000fc4000001144c */
[----:B0-----:R-:W-:Y:S02]  /*d6d0*/  IADD3 R72, P6, R76, R2, RZ ;  /* 0x000000024c487210 */ /* 0x001fe40007fde0ff */
[----:B------:R0:W-:Y:S01]  /*d6e0*/  @P5 STG.E.U8 desc[UR14][R26.64], R77 ;  /* 0x0000004d1a005986 */ /* 0x0001e2000c10110e */
[----:B------:R-:W-:Y:S01]  /*d6f0*/  ISETP.LT.AND P5, PT, R13, UR8, !P0 ;  /* 0x000000080d007c0c */ /* 0x000fe2000c7a1270 */
[----:B------:R-:W-:Y:S01]  /*d700*/  IMAD.X R75, R75, 0x1, R25, P3 ;  /* 0x000000014b4b7824 */ /* 0x000fe200018e0619 */
[----:B------:R-:W-:Y:S01]  /*d710*/  PRMT R79, R5, 0x7770, RZ ;  /* 0x00007770054f7816 */ /* 0x000fe200000000ff */
[----:B------:R-:W-:Y:S01]  /*d720*/  IMAD.X R73, R78, 0x1, R0, P6 ;  /* 0x000000014e497824 */ /* 0x000fe200030e0600 */
[----:B------:R-:W-:Y:S01]  /*d730*/  ISETP.GE.AND P3, PT, R24, UR4, PT ;  /* 0x0000000418007c0c */ /* 0x000fe2000bf66270 */
[----:B------:R-:W-:Y:S01]  /*d740*/  ULDC UR4, c[0x0][0x248] ;  /* 0x0000920000047ab9 */ /* 0x000fe20000000800 */
[----:B------:R4:W-:Y:S01]  /*d750*/  @P4 STG.E.U8 desc[UR14][R74.64], R81 ;  /* 0x000000514a004986 */ /* 0x0009e2000c10110e */
[----:B------:R-:W-:Y:S01]  /*d760*/  ISETP.LT.AND P4, PT, R14, UR16, !P0 ;  /* 0x000000100e007c0c */ /* 0x000fe2000c781270 */
[----:B------:R-:W-:Y:S01]  /*d770*/  VIADD R24, R12, 0x7 ;  /* 0x000000070c187836 */ /* 0x000fe20000000000 */
[----:B------:R-:W-:Y:S01]  /*d780*/  ULDC UR8, c[0x0][0x228] ;  /* 0x00008a0000087ab9 */ /* 0x000fe20000000800 */
[C---:B0-----:R-:W-:Y:S01]  /*d790*/  VIADD R77, R76.reuse, UR4 ;  /* 0x000000044c4d7c36 */ /* 0x041fe20008000000 */
[----:B------:R-:W-:-:S02]  /*d7a0*/  IADD3 R26, P0, R76, R3, RZ ;  /* 0x000000034c1a7210 */ /* 0x000fc40007f1e0ff */
[----:B------:R0:W-:Y:S01]  /*d7b0*/  @P5 STG.E.U8 desc[UR14][R72.64], R79 ;  /* 0x0000004f48005986 */ /* 0x0001e2000c10110e */
[----:B------:R-:W-:Y:S01]  /*d7c0*/  ISETP.LT.AND P5, PT, R13, UR12, !P2 ;  /* 0x0000000c0d007c0c */ /* 0x000fe2000d7a1270 */
[----:B------:R-:W-:Y:S01]  /*d7d0*/  ULDC UR4, c[0x0][0x22c] ;  /* 0x00008b0000047ab9 */ /* 0x000fe20000000800 */
[----:B------:R-:W-:Y:S01]  /*d7e0*/  SHF.R.S32.HI R80, RZ, 0x1f, R77 ;  /* 0x0000001fff507819 */ /* 0x000fe2000001144d */
[--C-:B------:R-:W-:Y:S01]  /*d7f0*/  IMAD.X R27, R78, 0x1, R25.reuse, P0 ;  /* 0x000000014e1b7824 */ /* 0x100fe200000e0619 */
[-C--:B----4-:R-:W-:Y:S02]  /*d800*/  IADD3 R74, P6, R77, R2.reuse, RZ ;  /* 0x000000024d4a7210 */ /* 0x090fe40007fde0ff */
[C---:B------:R-:W-:Y:S02]  /*d810*/  PRMT R81, R5.reuse, 0x7771, RZ ;  /* 0x0000777105517816 */ /* 0x040fe400000000ff */
[----:B------:R-:W-:Y:S01]  /*d820*/  ISETP.GE.AND P0, PT, R4, UR4, PT ;  /* 0x0000000404007c0c */ /* 0x000fe2000bf06270 */
[----:B------:R-:W-:Y:S01]  /*d830*/  IMAD.X R75, R80, 0x1, R0, P6 ;  /* 0x00000001504b7824 */ /* 0x000fe200030e0600 */
[----:B------:R-:W-:Y:S01]  /*d840*/  ULDC UR4, c[0x0][0x248] ;  /* 0x0000920000047ab9 */ /* 0x000fe20000000800 */
[----:B0-----:R-:W-:Y:S01]  /*d850*/  PRMT R79, R5, 0x7772, RZ ;  /* 0x00007772054f7816 */ /* 0x001fe200000000ff */
[----:B------:R-:W-:Y:S01]  /*d860*/  @P4 STG.E.U8 desc[UR14][R26.64], R81 ;  /* 0x000000511a004986 */ /* 0x000fe2000c10110e */
[----:B------:R-:W-:Y:S01]  /*d870*/  ISETP.LT.AND P4, PT, R14, UR20, !P2 ;  /* 0x000000140e007c0c */ /* 0x000fe2000d781270 */
[C---:B------:R-:W-:Y:S01]  /*d880*/  VIADD R76, R77.reuse, UR4 ;  /* 0x000000044d4c7c36 */ /* 0x040fe20008000000 */
[----:B------:R-:W-:Y:S01]  /*d890*/  IADD3 R72, P2, R77, R3, RZ ;  /* 0x000000034d487210 */ /* 0x000fe20007f5e0ff */
[----:B------:R0:W-:Y:S01]  /*d8a0*/  @P5 STG.E.U8 desc[UR14][R74.64], R79 ;  /* 0x0000004f4a005986 */ /* 0x0001e2000c10110e */
[----:B------:R-:W-:Y:S01]  /*d8b0*/  ISETP.LT.AND P5, PT, R13, UR18, !P1 ;  /* 0x000000120d007c0c */ /* 0x000fe2000cfa1270 */
[----:B------:R-:W-:Y:S01]  /*d8c0*/  ULDC UR4, c[0x0][0x22c] ;  /* 0x00008b0000047ab9 */ /* 0x000fe20000000800 */
[----:B------:R-:W-:Y:S01]  /*d8d0*/  SHF.R.S32.HI R78, RZ, 0x1f, R76 ;  /* 0x0000001fff4e7819 */ /* 0x000fe2000001144c */
[----:B------:R-:W-:Y:S01]  /*d8e0*/  IMAD.X R73, R80, 0x1, R25, P2 ;  /* 0x0000000150497824 */ /* 0x000fe200010e0619 */
[----:B------:R-:W-:-:S02]  /*d8f0*/  IADD3 R4, P6, R76, R2, RZ ;  /* 0x000000024c047210 */ /* 0x000fc40007fde0ff */
[----:B------:R-:W-:Y:S02]  /*d900*/  PRMT R77, R5, 0x7773, RZ ;  /* 0x00007773054d7816 */ /* 0x000fe400000000ff */
[----:B------:R-:W-:Y:S01]  /*d910*/  ISETP.LT.AND P1, PT, R14, UR24, !P1 ;  /* 0x000000180e007c0c */ /* 0x000fe2000cf21270 */
[----:B------:R-:W-:Y:S01]  /*d920*/  IMAD.X R5, R78, 0x1, R0, P6 ;  /* 0x000000014e057824 */ /* 0x000fe200030e0600 */
[----:B------:R-:W-:Y:S01]  /*d930*/  ISETP.GE.AND P2, PT, R24, UR4, PT ;  /* 0x0000000418007c0c */ /* 0x000fe2000bf46270 */
[----:B------:R4:W-:Y:S01]  /*d940*/  @P4 STG.E.U8 desc[UR14][R72.64], R77 ;  /* 0x0000004d48004986 */ /* 0x0009e2000c10110e */
[----:B0-----:R-:W-:Y:S01]  /*d950*/  PRMT R75, R6, 0x7770, RZ ;  /* 0x00007770064b7816 */ /* 0x001fe200000000ff */
[----:B------:R-:W-:Y:S01]  /*d960*/  ULDC UR4, c[0x0][0x248] ;  /* 0x0000920000047ab9 */ /* 0x000fe20000000800 */
[C---:B------:R-:W-:Y:S01]  /*d970*/  IADD3 R26, P4, R76.reuse, R3, RZ ;  /* 0x000000034c1a7210 */ /* 0x040fe20007f9e0ff */
[----:B------:R-:W-:Y:S01]  /*d980*/  VIADD R74, R76, UR4 ;  /* 0x000000044c4a7c36 */ /* 0x000fe20008000000 */
[----:B------:R-:W-:Y:S01]  /*d990*/  PRMT R79, R6, 0x7771, RZ ;  /* 0x00007771064f7816 */ /* 0x000fe200000000ff */
[----:B------:R0:W-:Y:S01]  /*d9a0*/  @P5 STG.E.U8 desc[UR14][R4.64], R75 ;  /* 0x0000004b04005986 */ /* 0x0001e2000c10110e */
[----:B------:R-:W-:Y:S01]  /*d9b0*/  ISETP.LT.AND P5, PT, R13, UR22, !P3 ;  /* 0x000000160d007c0c */ /* 0x000fe2000dfa1270 */
[----:B------:R-:W-:Y:S01]  /*d9c0*/  IMAD.X R27, R78, 0x1, R25, P4 ;  /* 0x000000014e1b7824 */ /* 0x000fe200020e0619 */
[----:B------:R-:W-:Y:S01]  /*d9d0*/  ULDC UR4, c[0x0][0x22c] ;  /* 0x00008b0000047ab9 */ /* 0x000fe20000000800 */
[----:B------:R-:W-:Y:S01]  /*d9e0*/  VIADD R24, R12, 0x8 ;  /* 0x000000080c187836 */ /* 0x000fe20000000000 */
[----:B----4-:R-:W-:-:S02]  /*d9f0*/  SHF.R.S32.HI R73, RZ, 0x1f, R74 ;  /* 0x0000001fff497819 */ /* 0x010fc4000001144a */
[----:B------:R4:W-:Y:S01]  /*da00*/  @P1 STG.E.U8 desc[UR14][R26.64], R79 ;  /* 0x0000004f1a001986 */ /* 0x0009e2000c10110e */
[----:B------:R-:W-:Y:S02]  /*da10*/  ISETP.LT.AND P1, PT, R14, UR26, !P3 ;  /* 0x0000001a0e007c0c */ /* 0x000fe4000df21270 */
[----:B------:R-:W-:Y:S01]  /*da20*/  ISETP.GE.AND P4, PT, R24, UR4, PT ;  /* 0x0000000418007c0c */ /* 0x000fe2000bf86270 */
[----:B------:R-:W-:Y:S01]  /*da30*/  ULDC UR4, c[0x0][0x248] ;  /* 0x0000920000047ab9 */ /* 0x000fe20000000800 */
[-C--:B0-----:R-:W-:Y:S01]  /*da40*/  IADD3 R4, P6, R74, R2.reuse, RZ ;  /* 0x000000024a047210 */ /* 0x081fe20007fde0ff */
[----:B------:R-:W-:Y:S01]  /*da50*/  VIADD R24, R12, 0x9 ;  /* 0x000000090c187836 */ /* 0x000fe20000000000 */
[C---:B------:R-:W-:Y:S01]  /*da60*/  IADD3 R72, P3, R74.reuse, R3, RZ ;  /* 0x000000034a487210 */ /* 0x040fe20007f7e0ff */
[----:B------:R-:W-:Y:S01]  /*da70*/  VIADD R74, R74, UR4 ;  /* 0x000000044a4a7c36 */ /* 0x000fe20008000000 */
[C---:B------:R-:W-:Y:S01]  /*da80*/  PRMT R77, R6.reuse, 0x7772, RZ ;  /* 0x00007772064d7816 */ /* 0x040fe200000000ff */
[C---:B------:R-:W-:Y:S01]  /*da90*/  IMAD.X R5, R73.reuse, 0x1, R0, P6 ;  /* 0x0000000149057824 */ /* 0x040fe200030e0600 */
[----:B------:R-:W-:Y:S01]  /*daa0*/  PRMT R75, R6, 0x7773, RZ ;  /* 0x00007773064b7816 */ /* 0x000fe200000000ff */
[----:B------:R-:W-:Y:S01]  /*dab0*/  IMAD.X R73, R73, 0x1, R25, P3 ;  /* 0x0000000149497824 */ /* 0x000fe200018e0619 */
[----:B------:R-:W-:Y:S01]  /*dac0*/  ISETP.GE.AND P3, PT, R24, UR6, PT ;  /* 0x0000000618007c0c */ /* 0x000fe2000bf66270 */
[----:B------:R-:W-:Y:S01]  /*dad0*/  ULDC UR6, c[0x0][0x228] ;  /* 0x00008a0000067ab9 */ /* 0x000fe20000000800 */
[----:B------:R0:W-:Y:S01]  /*dae0*/  @P5 STG.E.U8 desc[UR14][R4.64], R77 ;  /* 0x0000004d04005986 */ /* 0x0001e2000c10110e */
[----:B------:R-:W-:Y:S01]  /*daf0*/  ISETP.LT.AND P5, PT, R13, UR28, !P0 ;  /* 0x0000001c0d007c0c */ /* 0x000fe2000c7a1270 */
[----:B------:R-:W-:Y:S01]  /*db00*/  VIADD R6, R12, 0xa ;  /* 0x0000000a0c067836 */ /* 0x000fe20000000000 */
[----:B------:R-:W-:Y:S01]  /*db10*/  SHF.R.S32.HI R24, RZ, 0x1f, R74 ;  /* 0x0000001fff187819 */ /* 0x000fe2000001144a */
[----:B------:R-:W-:Y:S01]  /*db20*/  ULDC UR4, c[0x0][0x22c] ;  /* 0x00008b0000047ab9 */ /* 0x000fe20000000800 */
[----:B------:R-:W-:Y:S01]  /*db30*/  ISETP.LT.AND P0, PT, R14, UR6, !P0 ;  /* 0x000000060e007c0c */ /* 0x000fe2000c701270 */
[----:B------:R1:W-:Y:S01]  /*db40*/  @P1 STG.E.U8 desc[UR14][R72.64], R75 ;  /* 0x0000004b48001986 */ /* 0x0003e2000c10110e */
[C---:B----4-:R-:W-:Y:S01]  /*db50*/  PRMT R79, R7.reuse, 0x7770, RZ ;  /* 0x00007770074f7816 */ /* 0x050fe200000000ff */
[----:B------:R-:W-:Y:S01]  /*db60*/  ULDC UR6, c[0x0][0x228] ;  /* 0x00008a0000067ab9 */ /* 0x000fe20000000800 */
[----:B------:R-:W-:Y:S01]  /*db70*/  ISETP.GE.AND P1, PT, R6, UR4, PT ;  /* 0x0000000406007c0c */ /* 0x000fe2000bf26270 */
[----:B------:R-:W-:Y:S01]  /*db80*/  ULDC UR4, c[0x0][0x248] ;  /* 0x0000920000047ab9 */ /* 0x000fe20000000800 */
[C---:B0-----:R-:W-:Y:S01]  /*db90*/  IADD3 R4, P6, R74.reuse, R2, RZ ;  /* 0x000000024a047210 */ /* 0x041fe20007fde0ff */
[----:B------:R-:W-:Y:S01]  /*dba0*/  VIADD R6, R74, UR4 ;  /* 0x000000044a067c36 */ /* 0x000fe20008000000 */
[----:B------:R-:W-:Y:S01]  /*dbb0*/  PRMT R77, R7, 0x7771, RZ ;  /* 0x00007771074d7816 */ /* 0x000fe200000000ff */
[----:B------:R-:W-:-:S02]  /*dbc0*/  ULDC UR4, c[0x0][0x248] ;  /* 0x0000920000047ab9 */ /* 0x000fc40000000800 */
[----:B------:R-:W-:Y:S01]  /*dbd0*/  IMAD.X R5, R24, 0x1, R0, P6 ;  /* 0x0000000118057824 */ /* 0x000fe200030e0600 */
[----:B------:R-:W-:Y:S01]  /*dbe0*/  IADD3 R26, P6, R74, R3, RZ ;  /* 0x000000034a1a7210 */ /* 0x000fe20007fde0ff */
[----:B-1----:R-:W-:Y:S01]  /*dbf0*/  VIADD R72, R6, UR4 ;  /* 0x0000000406487c36 */ /* 0x002fe20008000000 */
[----:B------:R-:W-:Y:S01]  /*dc00*/  PRMT R75, R7, 0x7773, RZ ;  /* 0x00007773074b7816 */ /* 0x000fe200000000ff */
[----:B------:R-:W-:Y:S01]  /*dc10*/  ULDC UR4, c[0x0][0x22c] ;  /* 0x00008b0000047ab9 */ /* 0x000fe20000000800 */
[----:B------:R0:W-:Y:S01]  /*dc20*/  @P5 STG.E.U8 desc[UR14][R4.64], R79 ;  /* 0x0000004f04005986 */ /* 0x0001e2000c10110e */
[----:B------:R-:W-:Y:S01]  /*dc30*/  IMAD.X R27, R24, 0x1, R25, P6 ;  /* 0x00000001181b7824 */ /* 0x000fe200030e0619 */
[----:B------:R-:W-:Y:S01]  /*dc40*/  ISETP.LT.AND P5, PT, R13, UR6, !P2 ;  /* 0x000000060d007c0c */ /* 0x000fe2000d7a1270 */
[----:B------:R-:W-:Y:S01]  /*dc50*/  ULDC UR6, c[0x0][0x228] ;  /* 0x00008a0000067ab9 */ /* 0x000fe20000000800 */
[----:B------:R-:W-:Y:S01]  /*dc60*/  PRMT R73, R7, 0x7772, RZ ;  /* 0x0000777207497816 */ /* 0x000fe200000000ff */
[----:B------:R-:W-:Y:S01]  /*dc70*/  VIADD R24, R12, 0xb ;  /* 0x0000000b0c187836 */ /* 0x000fe20000000000 */
[----:B------:R1:W-:Y:S01]  /*dc80*/  @P0 STG.E.U8 desc[UR14][R26.64], R77 ;  /* 0x0000004d1a000986 */ /* 0x0003e2000c10110e */
[----:B------:R-:W-:-:S02]  /*dc90*/  SHF.R.S32.HI R7, RZ, 0x1f, R6 ;  /* 0x0000001fff077819 */ /* 0x000fc40000011406 */
[----:B------:R-:W-:Y:S01]  /*dca0*/  ISETP.LT.AND P0, PT, R14, UR6, !P2 ;  /* 0x000000060e007c0c */ /* 0x000fe2000d701270 */
[----:B------:R-:W-:Y:S01]  /*dcb0*/  ULDC UR6, c[0x0][0x228] ;  /* 0x00008a0000067ab9 */ /* 0x000fe20000000800 */
[----:B------:R-:W-:Y:S02]  /*dcc0*/  SHF.R.S32.HI R74, RZ, 0x1f, R72 ;  /* 0x0000001fff4a7819 */ /* 0x000fe40000011448 */
[C---:B0-----:R-:W-:Y:S02]  /*dcd0*/  IADD3 R4, P6, R6.reuse, R2, RZ ;  /* 0x0000000206047210 */ /* 0x041fe40007fde0ff */
[----:B------:R-:W-:-:S03]  /*dce0*/  IADD3 R6, P2, R6, R3, RZ ;  /* 0x0000000306067210 */ /* 0x000fc60007f5e0ff */
[--C-:B------:R-:W-:Y:S01]  /*dcf0*/  IMAD.X R5, R7, 0x1, R0.reuse, P6 ;  /* 0x0000000107057824 */ /* 0x100fe200030e0600 */
[----:B------:R-:W-:Y:S01]  /*dd00*/  ISETP.LT.AND P6, PT, R13, UR8, !P4 ;  /* 0x000000080d007c0c */ /* 0x000fe2000e7c1270 */
[----:B------:R-:W-:Y:S01]  /*dd10*/  IMAD.X R7, R7, 0x1, R25, P2 ;  /* 0x0000000107077824 */ /* 0x000fe200010e0619 */
[----:B------:R-:W-:Y:S01]  /*dd20*/  ISETP.GE.AND P2, PT, R24, UR4, PT ;  /* 0x0000000418007c0c */ /* 0x000fe2000bf46270 */
[----:B------:R-:W-:Y:S01]  /*dd30*/  ULDC UR4, c[0x0][0x248] ;  /* 0x0000920000047ab9 */ /* 0x000fe20000000800 */
[----:B------:R0:W-:Y:S01]  /*dd40*/  @P5 STG.E.U8 desc[UR14][R4.64], R73 ;  /* 0x0000004904005986 */ /* 0x0001e2000c10110e */
[----:B-1----:R-:W-:Y:S01]  /*dd50*/  IADD3 R26, P5, R72, R2, RZ ;  /* 0x00000002481a7210 */ /* 0x002fe20007fbe0ff */
[----:B------:R-:W-:Y:S01]  /*dd60*/  ULDC UR8, c[0x0][0x228] ;  /* 0x00008a0000087ab9 */ /* 0x000fe20000000800 */
[----:B------:R-:W-:Y:S01]  /*dd70*/  PRMT R77, R8, 0x7770, RZ ;  /* 0x00007770084d7816 */ /* 0x000fe200000000ff */
[----:B------:R1:W-:Y:S01]  /*dd80*/  @P0 STG.E.U8 desc[UR14][R6.64], R75 ;  /* 0x0000004b06000986 */ /* 0x0003e2000c10110e */
[----:B------:R-:W-:Y:S01]  /*dd90*/  ISETP.LT.AND P0, PT, R14, UR6, !P4 ;  /* 0x000000060e007c0c */ /* 0x000fe2000e701270 */
[----:B------:R-:W-:Y:S01]  /*dda0*/  IMAD.X R27, R74, 0x1, R0, P5 ;  /* 0x000000014a1b7824 */ /* 0x000fe200028e0600 */
[----:B------:R-:W-:Y:S01]  /*ddb0*/  ISETP.LT.AND P5, PT, R13, UR8, !P3 ;  /* 0x000000080d007c0c */ /* 0x000fe2000dfa1270 */
[----:B------:R-:W-:Y:S01]  /*ddc0*/  VIADD R24, R12, 0xc ;  /* 0x0000000c0c187836 */ /* 0x000fe20000000000 */
[----:B------:R-:W-:Y:S01]  /*ddd0*/  ULDC UR6, c[0x0][0x228] ;  /* 0x00008a0000067ab9 */ /* 0x000fe20000000800 */
[----:B------:R-:W-:Y:S01]  /*dde0*/  ULDC UR8, c[0x0][0x228] ;  /* 0x00008a0000087ab9 */ /* 0x000fe20000000800 */
[----:B------:R4:W-:Y:S01]  /*ddf0*/  @P6 STG.E.U8 desc[UR14][R26.64], R77 ;  /* 0x0000004d1a006986 */ /* 0x0009e2000c10110e */
[C---:B0-----:R-:W-:Y:S01]  /*de00*/  VIADD R73, R72.reuse, UR4 ;  /* 0x0000000448497c36 */ /* 0x041fe20008000000 */
[----:B------:R-:W-:Y:S01]  /*de10*/  IADD3 R4, P4, R72, R3, RZ ;  /* 0x0000000348047210 */ /* 0x000fe20007f9e0ff */
[----:B------:R-:W-:Y:S01]  /*de20*/  ULDC UR4, c[0x0][0x22c] ;  /* 0x00008b0000047ab9 */ /* 0x000fe20000000800 */
[----:B-1----:R-:W-:-:S02]  /*de30*/  PRMT R75, R8, 0x7772, RZ ;  /* 0x00007772084b7816 */ /* 0x002fc400000000ff */
[----:B------:R-:W-:Y:S01]  /*de40*/  SHF.R.S32.HI R76, RZ, 0x1f, R73 ;  /* 0x0000001fff4c7819 */ /* 0x000fe20000011449 */
[--C-:B------:R-:W-:Y:S01]  /*de50*/  IMAD.X R5, R74, 0x1, R25.reuse, P4 ;  /* 0x000000014a057824 */ /* 0x100fe200020e0619 */
[CC--:B------:R-:W-:Y:S02]  /*de60*/  IADD3 R6, P6, R73.reuse, R2.reuse, RZ ;  /* 0x0000000249067210 */ /* 0x0c0fe40007fde0ff */
[----:B------:R-:W-:Y:S01]  /*de70*/  ISETP.GE.AND P4, PT, R24, UR4, PT ;  /* 0x0000000418007c0c */ /* 0x000fe2000bf86270 */
[----:B------:R-:W-:Y:S01]  /*de80*/  ULDC UR4, c[0x0][0x248] ;  /* 0x0000920000047ab9 */ /* 0x000fe20000000800 */
[----:B----4-:R-:W-:Y:S01]  /*de90*/  PRMT R77, R8, 0x7771, RZ ;  /* 0x00007771084d7816 */ /* 0x010fe200000000ff */
[----:B------:R-:W-:Y:S02]  /*dea0*/  IMAD.X R7, R76, 0x1, R0, P6 ;  /* 0x000000014c077824 */ /* 0x000fe400030e0600 */
[C---:B------:R-:W-:Y:S01]  /*deb0*/  VIADD R72, R73.reuse, UR4 ;  /* 0x0000000449487c36 */ /* 0x040fe20008000000 */
[----:B------:R-:W-:Y:S01]  /*dec0*/  ULDC UR4, c[0x0][0x22c] ;  /* 0x00008b0000047ab9 */ /* 0x000fe20000000800 */
[----:B------:R0:W-:Y:S01]  /*ded0*/  @P0 STG.E.U8 desc[UR14][R4.64], R77 ;  /* 0x0000004d04000986 */ /* 0x0001e2000c10110e */
[----:B------:R-:W-:Y:S01]  /*dee0*/  ISETP.LT.AND P0, PT, R14, UR6, !P3 ;  /* 0x000000060e007c0c */ /* 0x000fe2000df01270 */
[----:B------:R-:W-:Y:S01]  /*def0*/  VIADD R24, R12, 0xd ;  /* 0x0000000d0c187836 */ /* 0x000fe20000000000 */
[----:B------:R-:W-:Y:S01]  /*df00*/  IADD3 R26, P3, R73, R3, RZ ;  /* 0x00000003491a7210 */ /* 0x000fe20007f7e0ff */
[----:B------:R1:W-:Y:S01]  /*df10*/  @P5 STG.E.U8 desc[UR14][R6.64], R75 ;  /* 0x0000004b06005986 */ /* 0x0003e2000c10110e */
[----:B------:R-:W-:Y:S01]  /*df20*/  ISETP.LT.AND P5, PT, R13, UR8, !P1 ;  /* 0x000000080d007c0c */ /* 0x000fe2000cfa1270 */
[----:B------:R-:W-:Y:S01]  /*df30*/  ULDC UR6, c[0x0][0x228] ;  /* 0x00008a0000067ab9 */ /* 0x000fe20000000800 */
[----:B------:R-:W-:Y:S01]  /*df40*/  SHF.R.S32.HI R74, RZ, 0x1f, R72 ;  /* 0x0000001fff4a7819 */ /* 0x000fe20000011448 */
[----:B------:R-:W-:Y:S01]  /*df50*/  IMAD.X R27, R76, 0x1, R25, P3 ;  /* 0x000000014c1b7824 */ /* 0x000fe200018e0619 */
[----:B------:R-:W-:Y:S01]  /*df60*/  ISETP.LT.AND P1, PT, R14, UR6, !P1 ;  /* 0x000000060e007c0c */ /* 0x000fe2000cf21270 */
[----:B------:R-:W-:Y:S01]  /*df70*/  ULDC UR8, c[0x0][0x228] ;  /* 0x00008a0000087ab9 */ /* 0x000fe20000000800 */
[----:B------:R-:W-:Y:S01]  /*df80*/  PRMT R73, R9, 0x7770, RZ ;  /* 0x0000777009497816 */ /* 0x000fe200000000ff */
[----:B------:R-:W-:Y:S01]  /*df90*/  ULDC UR6, c[0x0][0x228] ;  /* 0x00008a0000067ab9 */ /* 0x000fe20000000800 */
[----:B0-----:R-:W-:-:S02]  /*dfa0*/  IADD3 R4, P6, R72, R2, RZ ;  /* 0x0000000248047210 */ /* 0x001fc40007fde0ff */
[----:B------:R-:W-:Y:S01]  /*dfb0*/  ISETP.GE.AND P3, PT, R24, UR4, PT ;  /* 0x0000000418007c0c */ /* 0x000fe2000bf66270 */
[----:B------:R-:W-:Y:S01]  /*dfc0*/  ULDC UR4, c[0x0][0x248] ;  /* 0x0000920000047ab9 */ /* 0x000fe20000000800 */
[----:B-1----:R-:W-:Y:S01]  /*dfd0*/  PRMT R75, R8, 0x7773, RZ ;  /* 0x00007773084b7816 */ /* 0x002fe200000000ff */
[----:B------:R-:W-:Y:S02]  /*dfe0*/  IMAD.X R5, R74, 0x1, R0, P6 ;  /* 0x000000014a057824 */ /* 0x000fe400030e0600 */
[C---:B------:R-:W-:Y:S01]  /*dff0*/  VIADD R24, R72.reuse, UR4 ;  /* 0x0000000448187c36 */ /* 0x040fe20008000000 */
[----:B------:R-:W-:Y:S01]  /*e000*/  ULDC UR4, c[0x0][0x22c] ;  /* 0x00008b0000047ab9 */ /* 0x000fe20000000800 */
[----:B------:R0:W-:Y:S01]  /*e010*/  @P0 STG.E.U8 desc[UR14][R26.64], R75 ;  /* 0x0000004b1a000986 */ /* 0x0001e2000c10110e */
[----:B------:R-:W-:Y:S01]  /*e020*/  IADD3 R6, P0, R72, R3, RZ ;  /* 0x0000000348067210 */ /* 0x000fe20007f1e0ff */
[----:B------:R-:W-:Y:S01]  /*e030*/  VIADD R8, R12, 0xe ;  /* 0x0000000e0c087836 */ /* 0x000fe20000000000 */
[----:B------:R-:W-:Y:S01]  /*e040*/  SHF.R.S32.HI R76, RZ, 0x1f, R24 ;  /* 0x0000001fff4c7819 */ /* 0x000fe20000011418 */
[----:B------:R1:W-:Y:S01]  /*e050*/  @P5 STG.E.U8 desc[UR14][R4.64], R73 ;  /* 0x0000004904005986 */ /* 0x0003e2000c10110e */
[----:B------:R-:W-:Y:S01]  /*e060*/  ISETP.LT.AND P5, PT, R13, UR8, !P2 ;  /* 0x000000080d007c0c */ /* 0x000fe2000d7a1270 */
[----:B------:R-:W-:Y:S01]  /*e070*/  IMAD.X R7, R74, 0x1, R25, P0 ;  /* 0x000000014a077824 */ /* 0x000fe200000e0619 */
[----:B------:R-:W-:Y:S01]  /*e080*/  ISETP.GE.AND P0, PT, R8, UR4, PT ;  /* 0x0000000408007c0c */ /* 0x000fe2000bf06270 */
[----:B------:R-:W-:Y:S01]  /*e090*/  ULDC UR4, c[0x0][0x248] ;  /* 0x0000920000047ab9 */ /* 0x000fe20000000800 */
[----:B------:R-:W-:Y:S01]  /*e0a0*/  ULDC UR8, c[0x0][0x228] ;  /* 0x00008a0000087ab9 */ /* 0x000fe20000000800 */
[----:B------:R-:W-:Y:S01]  /*e0b0*/  VIADD R72, R24, UR4 ;  /* 0x0000000418487c36 */ /* 0x000fe20008000000 */
[----:B------:R-:W-:Y:S01]  /*e0c0*/  ULDC UR4, c[0x0][0x22c] ;  /* 0x00008b0000047ab9 */ /* 0x000fe20000000800 */
[----:B0-----:R-:W-:Y:S01]  /*e0d0*/  PRMT R75, R9, 0x7771, RZ ;  /* 0x00007771094b7816 */ /* 0x001fe200000000ff */
[----:B------:R-:W-:Y:S01]  /*e0e0*/  VIADD R8, R12, 0xf ;  /* 0x0000000f0c087836 */ /* 0x000fe20000000000 */
[----:B------:R-:W-:-:S02]  /*e0f0*/  IADD3 R26, P6, R24, R2, RZ ;  /* 0x00000002181a7210 */ /* 0x000fc40007fde0ff */
[----:B-1----:R-:W-:Y:S01]  /*e100*/  PRMT R73, R9, 0x7772, RZ ;  /* 0x0000777209497816 */ /* 0x002fe200000000ff */
[----:B------:R0:W-:Y:S01]  /*e110*/  @P1 STG.E.U8 desc[UR14][R6.64], R75 ;  /* 0x0000004b06001986 */ /* 0x0001e2000c10110e */
[----:B------:R-:W-:Y:S01]  /*e120*/  ISETP.LT.AND P1, PT, R14, UR6, !P2 ;  /* 0x000000060e007c0c */ /* 0x000fe2000d721270 */
[----:B------:R-:W-:Y:S01]  /*e130*/  IMAD.X R27, R76, 0x1, R0, P6 ;  /* 0x000000014c1b7824 */ /* 0x000fe200030e0600 */
[----:B------:R-:W-:Y:S01]  /*e140*/  IADD3 R4, P2, R24, R3, RZ ;  /* 0x0000000318047210 */ /* 0x000fe20007f5e0ff */
[----:B------:R-:W-:Y:S01]  /*e150*/  ULDC UR6, c[0x0][0x228] ;  /* 0x00008a0000067ab9 */ /* 0x000fe20000000800 */
[----:B------:R-:W-:Y:S01]  /*e160*/  SHF.R.S32.HI R74, RZ, 0x1f, R72 ;  /* 0x0000001fff4a7819 */ /* 0x000fe20000011448 */
[----:B------:R-:W-:Y:S01]  /*e170*/  VIADD R24, R12, 0x10 ;  /* 0x000000100c187836 */ /* 0x000fe20000000000 */
[----:B------:R1:W-:Y:S01]  /*e180*/  @P5 STG.E.U8 desc[UR14][R26.64], R73 ;  /* 0x000000491a005986 */ /* 0x0003e2000c10110e */
[----:B------:R-:W-:Y:S01]  /*e190*/  ISETP.LT.AND P5, PT, R13, UR8, !P4 ;  /* 0x000000080d007c0c */ /* 0x000fe2000e7a1270 */
[----:B------:R-:W-:Y:S01]  /*e1a0*/  IMAD.X R5, R76, 0x1, R25, P2 ;  /* 0x000000014c057824 */ /* 0x000fe200010e0619 */
[----:B------:R-:W-:Y:S01]  /*e1b0*/  ISETP.GE.AND P2, PT, R8, UR4, PT ;  /* 0x0000000408007c0c */ /* 0x000fe2000bf46270 */
[----:B------:R-:W-:Y:S01]  /*e1c0*/  ULDC UR4, c[0x0][0x248] ;  /* 0x0000920000047ab9 */ /* 0x000fe20000000800 */
[----:B0-----:R-:W-:Y:S01]  /*e1d0*/  IADD3 R6, P6, R72, R2, RZ ;  /* 0x0000000248067210 */ /* 0x001fe20007fde0ff */
[----:B------:R-:W-:Y:S01]  /*e1e0*/  ULDC UR8, c[0x0][0x228] ;  /* 0x00008a0000087ab9 */ /* 0x000fe20000000800 */
[----:B------:R-:W-:-:S03]  /*e1f0*/  PRMT R75, R11, 0x7771, RZ ;  /* 0x000077710b4b7816 */ /* 0x000fc600000000ff */
[----:B------:R-:W-:Y:S01]  /*e200*/  IMAD.X R7, R74, 0x1, R0, P6 ;  /* 0x000000014a077824 */ /* 0x000fe200030e0600 */
[----:B-1----:R-:W-:Y:S01]  /*e210*/  PRMT R73, R9, 0x7773, RZ ;  /* 0x0000777309497816 */ /* 0x002fe200000000ff */
[----:B------:R-:W-:Y:S01]  /*e220*/  VIADD R26, R72, UR4 ;  /* 0x00000004481a7c36 */ /* 0x000fe20008000000 */
[----:B------:R-:W-:Y:S01]  /*e230*/  PRMT R27, R10, 0x7770, RZ ;  /* 0x000077700a1b7816 */ /* 0x000fe200000000ff */
[----:B------:R-:W-:Y:S02]  /*e240*/  ULDC UR4, c[0x0][0x22c] ;  /* 0x00008b0000047ab9 */ /* 0x000fe40000000800 */
[----:B------:R0:W-:Y:S01]  /*e250*/  @P1 STG.E.U8 desc[UR14][R4.64], R73 ;  /* 0x0000004904001986 */ /* 0x0001e2000c10110e */
[----:B------:R-:W-:Y:S01]  /*e260*/  ISETP.LT.AND P1, PT, R14, UR6, !P4 ;  /* 0x000000060e007c0c */ /* 0x000fe2000e721270 */
[----:B------:R-:W-:Y:S01]  /*e270*/  ULDC UR6, c[0x0][0x228] ;  /* 0x00008a0000067ab9 */ /* 0x000fe20000000800 */
[----:B------:R-:W-:Y:S01]  /*e280*/  IADD3 R8, P4, R72, R3, RZ ;  /* 0x0000000348087210 */ /* 0x000fe20007f9e0ff */
[----:B------:R1:W-:Y:S01]  /*e290*/  @P5 STG.E.U8 desc[UR14][R6.64], R27 ;  /* 0x0000001b06005986 */ /* 0x0003e2000c10110e */
[----:B------:R-:W-:Y:S01]  /*e2a0*/  ISETP.LT.AND P5, PT, R13, UR6, !P3 ;  /* 0x000000060d007c0c */ /* 0x000fe2000dfa1270 */
[----:B------:R-:W-:Y:S01]  /*e2b0*/  ULDC UR6, c[0x0][0x22c] ;  /* 0x00008b0000067ab9 */ /* 0x000fe20000000800 */
[----:B------:R-:W-:Y:S01]  /*e2c0*/  SHF.R.S32.HI R72, RZ, 0x1f, R26 ;  /* 0x0000001fff487819 */ /* 0x000fe2000001141a */
[----:B------:R-:W-:Y:S01]  /*e2d0*/  IMAD.X R9, R74, 0x1, R25, P4 ;  /* 0x000000014a097824 */ /* 0x000fe200020e0619 */
[----:B------:R-:W-:Y:S01]  /*e2e0*/  ISETP.GE.AND P4, PT, R24, UR4, PT ;  /* 0x0000000418007c0c */ /* 0x000fe2000bf86270 */
[----:B------:R-:W-:Y:S01]  /*e2f0*/  ULDC UR4, c[0x0][0x228] ;  /* 0x00008a0000047ab9 */ /* 0x000fe20000000800 */
[----:B------:R-:W-:Y:S01]  /*e300*/  VIADD R24, R12, 0x11 ;  /* 0x000000110c187836 */ /* 0x000fe20000000000 */
[----:B0-----:R-:W-:-:S02]  /*e310*/  IADD3 R4, P6, R26, R2, RZ ;  /* 0x000000021a047210 */ /* 0x001fc40007fde0ff */
[C---:B------:R-:W-:Y:S02]  /*e320*/  PRMT R73, R10.reuse, 0x7772, RZ ;  /* 0x000077720a497816 */ /* 0x040fe400000000ff */
[----:B-1----:R-:W-:Y:S01]  /*e330*/  PRMT R27, R10, 0x7771, RZ ;  /* 0x000077710a1b7816 */ /* 0x002fe200000000ff */
[----:B------:R-:W-:-:S04]  /*e340*/  IMAD.X R5, R72, 0x1, R0, P6 ;  /* 0x0000000148057824 */ /* 0x000fc800030e0600 */
[----:B------:R0:W-:Y:S01]  /*e350*/  @P1 STG.E.U8 desc[UR14][R8.64], R27 ;  /* 0x0000001b08001986 */ /* 0x0001e2000c10110e */
[----:B------:R-:W-:Y:S01]  /*e360*/  ISETP.LT.AND P1, PT, R14, UR4, !P3 ;  /* 0x000000040e007c0c */ /* 0x000fe2000df21270 */
[----:B------:R-:W-:Y:S01]  /*e370*/  ULDC UR4, c[0x0][0x248] ;  /* 0x0000920000047ab9 */ /* 0x000fe20000000800 */
[C---:B------:R-:W-:Y:S01]  /*e380*/  IADD3 R6, P3, R26.reuse, R3, RZ ;  /* 0x000000031a067210 */ /* 0x040fe20007f7e0ff */
[----:B------:R-:W-:Y:S01]  /*e390*/  VIADD R26, R26, UR4 ;  /* 0x000000041a1a7c36 */ /* 0x000fe20008000000 */
[----:B------:R1:W-:Y:S01]  /*e3a0*/  @P5 STG.E.U8 desc[UR14][R4.64], R73 ;  /* 0x0000004904005986 */ /* 0x0003e2000c10110e */
[----:B------:R-:W-:Y:S01]  /*e3b0*/  ISETP.LT.AND P5, PT, R13, UR8, !P0 ;  /* 0x000000080d007c0c */ /* 0x000fe2000c7a1270 */
[----:B------:R-:W-:Y:S01]  /*e3c0*/  ULDC UR4, c[0x0][0x22c] ;  /* 0x00008b0000047ab9 */ /* 0x000fe20000000800 */
[----:B------:R-:W-:Y:S01]  /*e3d0*/  IMAD.X R7, R72, 0x1, R25, P3 ;  /* 0x0000000148077824 */ /* 0x000fe200018e0619 */
[----:B------:R-:W-:Y:S01]  /*e3e0*/  ISETP.GE.AND P3, PT, R24, UR6, PT ;  /* 0x0000000618007c0c */ /* 0x000fe2000bf66270 */
[----:B------:R-:W-:Y:S01]  /*e3f0*/  ULDC UR6, c[0x0][0x228] ;  /* 0x00008a0000067ab9 */ /* 0x000fe20000000800 */
[----:B------:R-:W-:Y:S01]  /*e400*/  ULDC UR8, c[0x0][0x228] ;  /* 0x00008a0000087ab9 */ /* 0x000fe20000000800 */
[----:B0-----:R-:W-:Y:S01]  /*e410*/  PRMT R27, R10, 0x7773, RZ ;  /* 0x000077730a1b7816 */ /* 0x001fe200000000ff */
[----:B------:R-:W-:Y:S01]  /*e420*/  VIADD R8, R12, 0x12 ;  /* 0x000000120c087836 */ /* 0x000fe20000000000 */
[----:B------:R-:W-:-:S02]  /*e430*/  SHF.R.S32.HI R10, RZ, 0x1f, R26 ;  /* 0x0000001fff0a7819 */ /* 0x000fc4000001141a */
[----:B------:R-:W-:Y:S01]  /*e440*/  ISETP.LT.AND P0, PT, R14, UR6, !P0 ;  /* 0x000000060e007c0c */ /* 0x000fe2000c701270 */
[----:B------:R0:W-:Y:S01]  /*e450*/  @P1 STG.E.U8 desc[UR14][R6.64], R27 ;  /* 0x0000001b06001986 */ /* 0x0001e2000c10110e */
[----:B-1----:R-:W-:Y:S01]  /*e460*/  IADD3 R4, P6, R26, R2, RZ ;  /* 0x000000021a047210 */ /* 0x002fe20007fde0ff */
[----:B------:R-:W-:Y:S01]  /*e470*/  ULDC UR6, c[0x0][0x228] ;  /* 0x00008a0000067ab9 */ /* 0x000fe20000000800 */
[C---:B------:R-:W-:Y:S02]  /*e480*/  PRMT R9, R11.reuse, 0x7770, RZ ;  /* 0x000077700b097816 */ /* 0x040fe400000000ff */
[----:B------:R-:W-:Y:S01]  /*e490*/  ISETP.GE.AND P1, PT, R8, UR4, PT ;  /* 0x0000000408007c0c */ /* 0x000fe2000bf26270 */
[----:B------:R-:W-:Y:S01]  /*e4a0*/  IMAD.X R5, R10, 0x1, R0, P6 ;  /* 0x000000010a057824 */ /* 0x000fe200030e0600 */
[----:B------:R-:W-:Y:S01]  /*e4b0*/  ULDC UR4, c[0x0][0x248] ;  /* 0x0000920000047ab9 */ /* 0x000fe20000000800 */
[----:B------:R-:W-:Y:S01]  /*e4c0*/  PRMT R73, R11, 0x7772, RZ ;  /* 0x000077720b497816 */ /* 0x000fe200000000ff */
[C---:B------:R-:W-:Y:S01]  /*e4d0*/  VIADD R8, R26.reuse, UR4 ;  /* 0x000000041a087c36 */ /* 0x040fe20008000000 */
[----:B------:R-:W-:Y:S01]  /*e4e0*/  ULDC UR4, c[0x0][0x248] ;  /* 0x0000920000047ab9 */ /* 0x000fe20000000800 */
[----:B------:R1:W-:Y:S01]  /*e4f0*/  @P5 STG.E.U8 desc[UR14][R4.64], R9 ;  /* 0x0000000904005986 */ /* 0x0003e2000c10110e */
[----:B0-----:R-:W-:-:S02]  /*e500*/  IADD3 R6, P6, R26, R3, RZ ;  /* 0x000000031a067210 */ /* 0x001fc40007fde0ff */
[----:B------:R-:W-:Y:S01]  /*e510*/  ISETP.LT.AND P5, PT, R13, UR6, !P2 ;  /* 0x000000060d007c0c */ /* 0x000fe2000d7a1270 */
[----:B------:R-:W-:Y:S01]  /*e520*/  ULDC UR6, c[0x0][0x228] ;  /* 0x00008a0000067ab9 */ /* 0x000fe20000000800 */
[----:B------:R-:W-:Y:S01]  /*e530*/  SHF.R.S32.HI R24, RZ, 0x1f, R8 ;  /* 0x0000001fff187819 */ /* 0x000fe20000011408 */
[----:B------:R-:W-:Y:S01]  /*e540*/  IMAD.X R7, R10, 0x1, R25, P6 ;  /* 0x000000010a077824 */ /* 0x000fe200030e0619 */
[----:B------:R-:W-:Y:S01]  /*e550*/  PRMT R27, R11, 0x7773, RZ ;  /* 0x000077730b1b7816 */ /* 0x000fe200000000ff */
[----:B------:R-:W-:Y:S01]  /*e560*/  VIADD R11, R8, UR4 ;  /* 0x00000004080b7c36 */ /* 0x000fe20008000000 */
[----:B------:R-:W-:Y:S01]  /*e570*/  ULDC UR4, c[0x0][0x22c] ;  /* 0x00008b0000047ab9 */ /* 0x000fe20000000800 */
[----:B------:R-:W-:Y:S01]  /*e580*/  VIADD R10, R12, 0x13 ;  /* 0x000000130c0a7836 */ /* 0x000fe20000000000 */
[----:B------:R0:W-:Y:S01]  /*e590*/  @P0 STG.E.U8 desc[UR14][R6.64], R75 ;  /* 0x0000004b06000986 */ /* 0x0001e2000c10110e */
[-C--:B-1----:R-:W-:Y:S02]  /*e5a0*/  IADD3 R4, P6, R8, R2.reuse, RZ ;  /* 0x0000000208047210 */ /* 0x082fe40007fde0ff */
[----:B------:R-:W-:Y:S01]  /*e5b0*/  ISETP.LT.AND P0, PT, R14, UR6, !P2 ;  /* 0x000000060e007c0c */ /* 0x000fe2000d701270 */
[----:B------:R-:W-:Y:S01]  /*e5c0*/  ULDC UR6, c[0x0][0x228] ;  /* 0x00008a0000067ab9 */ /* 0x000fe20000000800 */
[----:B------:R-:W-:Y:S01]  /*e5d0*/  IADD3 R8, P2, R8, R3, RZ ;  /* 0x0000000308087210 */ /* 0x000fe20007f5e0ff */
[C---:B------:R-:W-:Y:S01]  /*e5e0*/  IMAD.X R5, R24.reuse, 0x1, R0, P6 ;  /* 0x0000000118057824 */ /* 0x040fe200030e0600 */
[----:B------:R-:W-:Y:S01]  /*e5f0*/  ISETP.LT.AND P6, PT, R13, UR8, !P4 ;  /* 0x000000080d007c0c */ /* 0x000fe2000e7c1270 */
[----:B------:R-:W-:Y:S01]  /*e600*/  ULDC UR8, c[0x0][0x228] ;  /* 0x00008a0000087ab9 */ /* 0x000fe20000000800 */
[----:B------:R-:W-:Y:S01]  /*e610*/  SHF.R.S32.HI R26, RZ, 0x1f, R11 ;  /* 0x0000001fff1a7819 */ /* 0x000fe2000001140b */
[----:B------:R-:W-:Y:S01]  /*e620*/  IMAD.X R9, R24, 0x1, R25, P2 ;  /* 0x0000000118097824 */ /* 0x000fe200010e0619 */
[----:B------:R1:W-:Y:S01]  /*e630*/  @P5 STG.E.U8 desc[UR14][R4.64], R73 ;  /* 0x0000004904005986 */ /* 0x0003e2000c10110e */
[----:B0-----:R-:W-:-:S02]  /*e640*/  IADD3 R6, P5, R11, R2, RZ ;  /* 0x000000020b067210 */ /* 0x001fc40007fbe0ff */
[----:B------:R-:W-:Y:S01]  /*e650*/  ISETP.GE.AND P2, PT, R10, UR4, PT ;  /* 0x000000040a007c0c */ /* 0x000fe2000bf46270 */
[----:B------:R-:W-:Y:S01]  /*e660*/  ULDC UR4, c[0x0][0x248] ;  /* 0x0000920000047ab9 */ /* 0x000fe20000000800 */
[----:B------:R0:W-:Y:S01]  /*e670*/  @P0 STG.E.U8 desc[UR14][R8.64], R27 ;  /* 0x0000001b08000986 */ /* 0x0001e2000c10110e */
[----:B------:R-:W-:Y:S01]  /*e680*/  ISETP.LT.AND P0, PT, R14, UR6, !P4 ;  /* 0x000000060e007c0c */ /* 0x000fe2000e701270 */
[----:B------:R-:W-:Y:S01]  /*e690*/  IMAD.X R7, R26, 0x1, R0, P5 ;  /* 0x000000011a077824 */ /* 0x000fe200028e0600 */
[----:B------:R-:W-:Y:S01]  /*e6a0*/  PRMT R75, R16, 0x7770, RZ ;  /* 0x00007770104b7816 */ /* 0x000fe200000000ff */
[----:B------:R-:W-:Y:S01]  /*e6b0*/  VIADD R24, R11, UR4 ;  /* 0x000000040b187c36 */ /* 0x000fe20008000000 */
[----:B------:R-:W-:Y:S01]  /*e6c0*/  ISETP.LT.AND P5, PT, R13, UR8, !P3 ;  /* 0x000000080d007c0c */ /* 0x000fe2000dfa1270 */
[----:B------:R-:W-:Y:S01]  /*e6d0*/  VIADD R10, R12, 0x14 ;  /* 0x000000140c0a7836 */ /* 0x000fe20000000000 */
[-C--:B-1----:R-:W-:Y:S01]  /*e6e0*/  IADD3 R4, P4, R11, R3.reuse, RZ ;  /* 0x000000030b047210 */ /* 0x082fe20007f9e0ff */
[----:B------:R1:W-:Y:S01]  /*e6f0*/  @P6 STG.E.U8 desc[UR14][R6.64], R75 ;  /* 0x0000004b06006986 */ /* 0x0003e2000c10110e */
[----:B------:R-:W-:Y:S01]  /*e700*/  SHF.R.S32.HI R72, RZ, 0x1f, R24 ;  /* 0x0000001fff487819 */ /* 0x000fe20000011418 */
[----:B------:R-:W-:Y:S01]  /*e710*/  ULDC UR4, c[0x0][0x22c] ;  /* 0x00008b0000047ab9 */ /* 0x000fe20000000800 */
[----:B------:R-:W-:Y:S01]  /*e720*/  PRMT R73, R16, 0x7771, RZ ;  /* 0x0000777110497816 */ /* 0x000fe200000000ff */
[----:B------:R-:W-:Y:S01]  /*e730*/  IMAD.X R5, R26, 0x1, R25, P4 ;  /* 0x000000011a057824 */ /* 0x000fe200020e0619 */
[-C--:B0-----:R-:W-:Y:S01]  /*e740*/  IADD3 R8, P6, R24, R2.reuse, RZ ;  /* 0x0000000218087210 */ /* 0x081fe20007fde0ff */
[----:B------:R-:W-:Y:S01]  /*e750*/  ULDC UR6, c[0x0][0x228] ;  /* 0x00008a0000067ab9 */ /* 0x000fe20000000800 */
[----:B------:R-:W-:Y:S01]  /*e760*/  PRMT R27, R16, 0x7772, RZ ;  /* 0x00007772101b7816 */ /* 0x000fe200000000ff */
[----:B------:R-:W-:Y:S01]  /*e770*/  ULDC UR8, c[0x0][0x228] ;  /* 0x00008a0000087ab9 */ /* 0x000fe20000000800 */
[----:B------:R0:W-:Y:S01]  /*e780*/  @P0 STG.E.U8 desc[UR14][R4.64], R73 ;  /* 0x0000004904000986 */ /* 0x0001e2000c10110e */
[--C-:B------:R-:W-:Y:S01]  /*e790*/  IMAD.X R9, R72, 0x1, R0.reuse, P6 ;  /* 0x0000000148097824 */ /* 0x100fe200030e0600 */
[----:B------:R-:W-:Y:S01]  /*e7a0*/  ISETP.GE.AND P4, PT, R10, UR4, PT ;  /* 0x000000040a007c0c */ /* 0x000fe2000bf86270 */
[----:B------:R-:W-:Y:S01]  /*e7b0*/  ULDC UR4, c[0x0][0x248] ;  /* 0x0000920000047ab9 */ /* 0x000fe20000000800 */
[----:B------:R-:W-:Y:S01]  /*e7c0*/  ISETP.LT.AND P0, PT, R14, UR6, !P3 ;  /* 0x000000060e007c0c */ /* 0x000fe2000df01270 */
[C---:B------:R-:W-:Y:S01]  /*e7d0*/  VIADD R11, R24.reuse, UR4 ;  /* 0x00000004180b7c36 */ /* 0x040fe20008000000 */
[-C--:B-1----:R-:W-:Y:S01]  /*e7e0*/  IADD3 R6, P3, R24, R3.reuse, RZ ;  /* 0x0000000318067210 */ /* 0x082fe20007f7e0ff */
[----:B------:R1:W-:Y:S01]  /*e7f0*/  @P5 STG.E.U8 desc[UR14][R8.64], R27 ;  /* 0x0000001b08005986 */ /* 0x0003e2000c10110e */
[----:B------:R-:W-:Y:S01]  /*e800*/  ISETP.LT.AND P5, PT, R13, UR8, !P1 ;  /* 0x000000080d007c0c */ /* 0x000fe2000cfa1270 */
[----:B------:R-:W-:Y:S01]  /*e810*/  VIADD R10, R12, 0x15 ;  /* 0x000000150c0a7836 */ /* 0x000fe20000000000 */
[----:B------:R-:W-:Y:S01]  /*e820*/  SHF.R.S32.HI R24, RZ, 0x1f, R11 ;  /* 0x0000001fff187819 */ /* 0x000fe2000001140b */
[--C-:B------:R-:W-:Y:S01]  /*e830*/  IMAD.X R7, R72, 0x1, R25.reuse, P3 ;  /* 0x0000000148077824 */ /* 0x100fe200018e0619 */
[-C--:B0-----:R-:W-:Y:S01]  /*e840*/  IADD3 R4, P6, R11, R2.reuse, RZ ;  /* 0x000000020b047210 */ /* 0x081fe20007fde0ff */
[----:B------:R-:W-:Y:S01]  /*e850*/  ULDC UR6, c[0x0][0x228] ;  /* 0x00008a0000067ab9 */ /* 0x000fe20000000800 */
[----:B------:R-:W-:Y:S01]  /*e860*/  PRMT R73, R16, 0x7773, RZ ;  /* 0x0000777310497816 */ /* 0x000fe200000000ff */
[----:B------:R-:W-:Y:S01]  /*e870*/  ULDC UR4, c[0x0][0x22c] ;  /* 0x00008b0000047ab9 */ /* 0x000fe20000000800 */
[----:B------:R-:W-:Y:S01]  /*e880*/  ISETP.LT.AND P1, PT, R14, UR6, !P1 ;  /* 0x000000060e007c0c */ /* 0x000fe2000cf21270 */
[----:B------:R-:W-:Y:S01]  /*e890*/  IMAD.X R5, R24, 0x1, R0, P6 ;  /* 0x0000000118057824 */ /* 0x000fe200030e0600 */
[----:B------:R-:W-:Y:S01]  /*e8a0*/  ISETP.GE.AND P3, PT, R10, UR4, PT ;  /* 0x000000040a007c0c */ /* 0x000fe2000bf66270 */
[----:B------:R0:W-:Y:S01]  /*e8b0*/  @P0 STG.E.U8 desc[UR14][R6.64], R73 ;  /* 0x0000004906000986 */ /* 0x0001e2000c10110e */
[----:B-1----:R-:W-:Y:S01]  /*e8c0*/  PRMT R27, R17, 0x7770, RZ ;  /* 0x00007770111b7816 */ /* 0x002fe200000000ff */
[----:B------:R-:W-:Y:S01]  /*e8d0*/  ULDC UR4, c[0x0][0x248] ;  /* 0x0000920000047ab9 */ /* 0x000fe20000000800 */
[CC--:B------:R-:W-:Y:S01]  /*e8e0*/  IADD3 R8, P0, R11.reuse, R3.reuse, RZ ;  /* 0x000000030b087210 */ /* 0x0c0fe20007f1e0ff */
[----:B------:R-:W-:Y:S01]  /*e8f0*/  ULDC UR8, c[0x0][0x228] ;  /* 0x00008a0000087ab9 */ /* 0x000fe20000000800 */
[----:B------:R-:W-:Y:S01]  /*e900*/  VIADD R16, R11, UR4 ;  /* 0x000000040b107c36 */ /* 0x000fe20008000000 */
[----:B------:R1:W-:Y:S01]  /*e910*/  @P5 STG.E.U8 desc[UR14][R4.64], R27 ;  /* 0x0000001b04005986 */ /* 0x0003e2000c10110e */
[----:B------:R-:W-:Y:S01]  /*e920*/  ISETP.LT.AND P5, PT, R13, UR8, !P2 ;  /* 0x000000080d007c0c */ /* 0x000fe2000d7a1270 */
[--C-:B------:R-:W-:Y:S01]  /*e930*/  IMAD.X R9, R24, 0x1, R25.reuse, P0 ;  /* 0x0000000118097824 */ /* 0x100fe200000e0619 */
[----:B------:R-:W-:Y:S01]  /*e940*/  ULDC UR6, c[0x0][0x228] ;  /* 0x00008a0000067ab9 */ /* 0x000fe20000000800 */
[----:B------:R-:W-:Y:S01]  /*e950*/  SHF.R.S32.HI R26, RZ, 0x1f, R16 ;  /* 0x0000001fff1a7819 */ /* 0x000fe20000011410 */
[----:B------:R-:W-:Y:S01]  /*e960*/  VIADD R10, R12, 0x16 ;  /* 0x000000160c0a7836 */ /* 0x000fe20000000000 */
[C---:B0-----:R-:W-:Y:S01]  /*e970*/  PRMT R73, R17.reuse, 0x7771, RZ ;  /* 0x0000777111497816 */ /* 0x041fe200000000ff */
[----:B------:R-:W-:Y:S01]  /*e980*/  ULDC UR4, c[0x0][0x22c] ;  /* 0x00008b0000047ab9 */ /* 0x000fe20000000800 */
[-C--:B------:R-:W-:Y:S01]  /*e990*/  IADD3 R6, P6, R16, R2.reuse, RZ ;  /* 0x0000000210067210 */ /* 0x080fe20007fde0ff */
[----:B------:R-:W-:Y:S01]  /*e9a0*/  ULDC UR8, c[0x0][0x228] ;  /* 0x00008a0000087ab9 */ /* 0x000fe20000000800 */
[----:B------:R-:W-:Y:S01]  /*e9b0*/  ISETP.GE.AND P0, PT, R10, UR4, PT ;  /* 0x000000040a007c0c */ /* 0x000fe2000bf06270 */
[----:B------:R0:W-:Y:S01]  /*e9c0*/  @P1 STG.E.U8 desc[UR14][R8.64], R73 ;  /* 0x0000004908001986 */ /* 0x0001e2000c10110e */
[----:B------:R-:W-:Y:S01]  /*e9d0*/  ISETP.LT.AND P1, PT, R14, UR6, !P2 ;  /* 0x000000060e007c0c */ /* 0x000fe2000d721270 */
[----:B------:R-:W-:Y:S01]  /*e9e0*/  IMAD.X R7, R26, 0x1, R0, P6 ;  /* 0x000000011a077824 */ /* 0x000fe200030e0600 */
[----:B-1----:R-:W-:Y:S01]  /*e9f0*/  PRMT R27, R17, 0x7772, RZ ;  /* 0x00007772111b7816 */ /* 0x002fe200000000ff */
[----:B------:R-:W-:Y:S01]  /*ea00*/  ULDC UR4, c[0x0][0x248] ;  /* 0x0000920000047ab9 */ /* 0x000fe20000000800 */
[C---:B------:R-:W-:Y:S01]  /*ea10*/  IADD3 R4, P2, R16.reuse, R3, RZ ;  /* 0x0000000310047210 */ /* 0x040fe20007f5e0ff */
[----:B------:R-:W-:Y:S01]  /*ea20*/  VIADD R11, R16, UR4 ;  /* 0x00000004100b7c36 */ /* 0x000fe20008000000 */
[----:B------:R-:W-:Y:S01]  /*ea30*/  ULDC UR6, c[0x0][0x228] ;  /* 0x00008a0000067ab9 */ /* 0x000fe20000000800 */
[----:B------:R1:W-:Y:S01]  /*ea40*/  @P5 STG.E.U8 desc[UR14][R6.64], R27 ;  /* 0x0000001b06005986 */ /* 0x0003e2000c10110e */
[----:B------:R-:W-:Y:S01]  /*ea50*/  ISETP.LT.AND P5, PT, R13, UR8, !P4 ;  /* 0x000000080d007c0c */ /* 0x000fe2000e7a1270 */
[----:B------:R-:W-:Y:S01]  /*ea60*/  IMAD.X R5, R26, 0x1, R25, P2 ;  /* 0x000000011a057824 */ /* 0x000fe200010e0619 */
[----:B------:R-:W-:Y:S01]  /*ea70*/  SHF.R.S32.HI R24, RZ, 0x1f, R11 ;  /* 0x0000001fff187819 */ /* 0x000fe2000001140b */
[----:B------:R-:W-:Y:S01]  /*ea80*/  VIADD R10, R12, 0x17 ;  /* 0x000000170c0a7836 */ /* 0x000fe20000000000 */
[----:B0-----:R-:W-:Y:S01]  /*ea90*/  IADD3 R8, P6, R11, R2, RZ ;  /* 0x000000020b087210 */ /* 0x001fe20007fde0ff */
[----:B------:R-:W-:Y:S01]  /*eaa0*/  ULDC UR4, c[0x0][0x22c] ;  /* 0x00008b0000047ab9 */ /* 0x000fe20000000800 */
[----:B------:R-:W-:-:S02]  /*eab0*/  ULDC UR8, c[0x0][0x228] ;  /* 0x00008a0000087ab9 */ /* 0x000fc40000000800 */
[----:B------:R-:W-:Y:S01]  /*eac0*/  ISETP.GE.AND P2, PT, R10, UR4, PT ;  /* 0x000000040a007c0c */ /* 0x000fe2000bf46270 */
[----:B------:R-:W-:Y:S01]  /*ead0*/  IMAD.X R9, R24, 0x1, R0, P6 ;  /* 0x0000000118097824 */ /* 0x000fe200030e0600 */
[----:B------:R-:W-:Y:S01]  /*eae0*/  ULDC UR4, c[0x0][0x248] ;  /* 0x0000920000047ab9 */ /* 0x000fe20000000800 */
[----:B-1----:R-:W-:Y:S01]  /*eaf0*/  PRMT R27, R17, 0x7773, RZ ;  /* 0x00007773111b7816 */ /* 0x002fe200000000ff */
[----:B------:R-:W-:Y:S01]  /*eb00*/  VIADD R10, R12, 0x18 ;  /* 0x000000180c0a7836 */ /* 0x000fe20000000000 */
[----:B------:R-:W-:Y:S01]  /*eb10*/  PRMT R17, R18, 0x7770, RZ ;  /* 0x0000777012117816 */ /* 0x000fe200000000ff */
[C---:B------:R-:W-:Y:S01]  /*eb20*/  VIADD R16, R11.reuse, UR4 ;  /* 0x000000040b107c36 */ /* 0x040fe20008000000 */
[----:B------:R-:W-:Y:S01]  /*eb30*/  ULDC UR4, c[0x0][0x22c] ;  /* 0x00008b0000047ab9 */ /* 0x000fe20000000800 */
        /* <DEDUP_REMOVED lines=11> */
[----:B------:R-:W-:Y:S01]  /*ebf0*/  PRMT R11, R18, 0x7772, RZ ;  /* 0x00007772120b7816 */ /* 0x000fe200000000ff */
[----:B------:R-:W-:Y:S01]  /*ec00*/  VIADD R10, R12, 0x19 ;  /* 0x000000190c0a7836 */ /* 0x000fe20000000000 */
[----:B0-----:R-:W-:-:S02]  /*ec10*/  IADD3 R4, P6, R16, R2, RZ ;  /* 0x0000000210047210 */ /* 0x001fc40007fde0ff */
[----:B------:R-:W-:Y:S02]  /*ec20*/  PRMT R27, R19, 0x7771, RZ ;  /* 0x00007771131b7816 */ /* 0x000fe400000000ff */
[----:B-1----:R-:W-:Y:S01]  /*ec30*/  PRMT R17, R18, 0x7771, RZ ;  /* 0x0000777112117816 */ /* 0x002fe200000000ff */
[----:B------:R-:W-:-:S04]  /*ec40*/  IMAD.X R5, R26, 0x1, R0, P6 ;  /* 0x000000011a057824 */ /* 0x000fc800030e0600 */
[----:B------:R0:W-:Y:S01]  /*ec50*/  @P1 STG.E.U8 desc[UR14][R6.64], R17 ;  /* 0x0000001106001986 */ /* 0x0001e2000c10110e */
[----:B------:R-:W-:Y:S01]  /*ec60*/  ISETP.LT.AND P1, PT, R14, UR4, !P3 ;  /* 0x000000040e007c0c */ /* 0x000fe2000df21270 */
[----:B------:R-:W-:Y:S01]  /*ec70*/  ULDC UR4, c[0x0][0x248] ;  /* 0x0000920000047ab9 */ /* 0x000fe20000000800 */
[CC--:B------:R-:W-:Y:S01]  /*ec80*/  IADD3 R8, P3, R16.reuse, R3.reuse, RZ ;  /* 0x0000000310087210 */ /* 0x0c0fe20007f7e0ff */
[----:B------:R-:W-:Y:S01]  /*ec90*/  VIADD R16, R16, UR4 ;  /* 0x0000000410107c36 */ /* 0x000fe20008000000 */
[----:B------:R1:W-:Y:S01]  /*eca0*/  @P5 STG.E.U8 desc[UR14][R4.64], R11 ;  /* 0x0000000b04005986 */ /* 0x0003e2000c10110e */
[----:B------:R-:W-:Y:S01]  /*ecb0*/  ISETP.LT.AND P5, PT, R13, UR8, !P0 ;  /* 0x000000080d007c0c */ /* 0x000fe2000c7a1270 */
[----:B------:R-:W-:Y:S01]  /*ecc0*/  ULDC UR4, c[0x0][0x22c] ;  /* 0x00008b0000047ab9 */ /* 0x000fe20000000800 */
[----:B------:R-:W-:Y:S01]  /*ecd0*/  IMAD.X R9, R26, 0x1, R25, P3 ;  /* 0x000000011a097824 */ /* 0x000fe200018e0619 */
[----:B------:R-:W-:Y:S01]  /*ece0*/  ISETP.GE.AND P3, PT, R10, UR6, PT ;  /* 0x000000060a007c0c */ /* 0x000fe2000bf66270 */
[----:B------:R-:W-:Y:S01]  /*ecf0*/  ULDC UR6, c[0x0][0x228] ;  /* 0x00008a0000067ab9 */ /* 0x000fe20000000800 */
[----:B------:R-:W-:Y:S01]  /*ed00*/  SHF.R.S32.HI R10, RZ, 0x1f, R16 ;  /* 0x0000001fff0a7819 */ /* 0x000fe20000011410 */
[----:B0-----:R-:W-:Y:S01]  /*ed10*/  VIADD R6, R12, 0x1a ;  /* 0x0000001a0c067836 */ /* 0x001fe20000000000 */
[----:B------:R-:W-:Y:S01]  /*ed20*/  PRMT R7, R18, 0x7773, RZ ;  /* 0x0000777312077816 */ /* 0x000fe200000000ff */
[----:B------:R-:W-:Y:S01]  /*ed30*/  ULDC UR8, c[0x0][0x228] ;  /* 0x00008a0000087ab9 */ /* 0x000fe20000000800 */
[----:B------:R-:W-:Y:S01]  /*ed40*/  ISETP.LT.AND P0, PT, R14, UR6, !P0 ;  /* 0x000000060e007c0c */ /* 0x000fe2000c701270 */
[----:B------:R-:W-:Y:S01]  /*ed50*/  ULDC UR6, c[0x0][0x228] ;  /* 0x00008a0000067ab9 */ /* 0x000fe20000000800 */
[----:B-1----:R-:W-:Y:S01]  /*ed60*/  IADD3 R4, P6, R16, R2, RZ ;  /* 0x0000000210047210 */ /* 0x002fe20007fde0ff */
[----:B------:R0:W-:Y:S01]  /*ed70*/  @P1 STG.E.U8 desc[UR14][R8.64], R7 ;  /* 0x0000000708001986 */ /* 0x0001e2000c10110e */
[----:B------:R-:W-:Y:S01]  /*ed80*/  ISETP.GE.AND P1, PT, R6, UR4, PT ;  /* 0x0000000406007c0c */ /* 0x000fe2000bf26270 */
[----:B------:R-:W-:Y:S01]  /*ed90*/  ULDC UR4, c[0x0][0x248] ;  /* 0x0000920000047ab9 */ /* 0x000fe20000000800 */
[----:B------:R-:W-:Y:S01]  /*eda0*/  PRMT R11, R19, 0x7770, RZ ;  /* 0x00007770130b7816 */ /* 0x000fe200000000ff */
[----:B------:R-:W-:Y:S01]  /*edb0*/  IMAD.X R5, R10, 0x1, R0, P6 ;  /* 0x000000010a057824 */ /* 0x000fe200030e0600 */
[----:B------:R-:W-:-:S02]  /*edc0*/  IADD3 R6, P6, R16, R3, RZ ;  /* 0x0000000310067210 */ /* 0x000fc40007fde0ff */
[----:B------:R-:W-:Y:S02]  /*edd0*/  PRMT R17, R19, 0x7773, RZ ;  /* 0x0000777313117816 */ /* 0x000fe400000000ff */
[----:B------:R1:W-:Y:S01]  /*ede0*/  @P5 STG.E.U8 desc[UR14][R4.64], R11 ;  /* 0x0000000b04005986 */ /* 0x0003e2000c10110e */
[----:B------:R-:W-:Y:S01]  /*edf0*/  ISETP.LT.AND P5, PT, R13, UR6, !P2 ;  /* 0x000000060d007c0c */ /* 0x000fe2000d7a1270 */
[----:B------:R-:W-:Y:S01]  /*ee00*/  ULDC UR6, c[0x0][0x228] ;  /* 0x00008a0000067ab9 */ /* 0x000fe20000000800 */
[----:B0-----:R-:W-:Y:S01]  /*ee10*/  IMAD.X R7, R10, 0x1, R25, P6 ;  /* 0x000000010a077824 */ /* 0x001fe200030e0619 */
[----:B------:R-:W-:Y:S01]  /*ee20*/  PRMT R19, R19, 0x7772, RZ ;  /* 0x0000777213137816 */ /* 0x000fe200000000ff */
[----:B------:R-:W-:Y:S01]  /*ee30*/  VIADD R8, R16, UR4 ;  /* 0x0000000410087c36 */ /* 0x000fe20008000000 */
[----:B------:R-:W-:Y:S01]  /*ee40*/  ULDC UR4, c[0x0][0x248] ;  /* 0x0000920000047ab9 */ /* 0x000fe20000000800 */
[----:B------:R-:W-:Y:S01]  /*ee50*/  VIADD R10, R12, 0x1b ;  /* 0x0000001b0c0a7836 */ /* 0x000fe20000000000 */
[----:B------:R0:W-:Y:S01]  /*ee60*/  @P0 STG.E.U8 desc[UR14][R6.64], R27 ;  /* 0x0000001b06000986 */ /* 0x0001e2000c10110e */
[----:B------:R-:W-:Y:S01]  /*ee70*/  ISETP.LT.AND P0, PT, R14, UR6, !P2 ;  /* 0x000000060e007c0c */ /* 0x000fe2000d701270 */
[----:B------:R-:W-:Y:S01]  /*ee80*/  ULDC UR6, c[0x0][0x228] ;  /* 0x00008a0000067ab9 */ /* 0x000fe20000000800 */
[----:B------:R-:W-:Y:S01]  /*ee90*/  SHF.R.S32.HI R9, RZ, 0x1f, R8 ;  /* 0x0000001fff097819 */ /* 0x000fe20000011408 */
[C---:B-1----:R-:W-:Y:S01]  /*eea0*/  VIADD R11, R8.reuse, UR4 ;  /* 0x00000004080b7c36 */ /* 0x042fe20008000000 */
[C---:B------:R-:W-:Y:S01]  /*eeb0*/  IADD3 R4, P6, R8.reuse, R2, RZ ;  /* 0x0000000208047210 */ /* 0x040fe20007fde0ff */
[----:B------:R-:W-:Y:S01]  /*eec0*/  ULDC UR4, c[0x0][0x22c] ;  /* 0x00008b0000047ab9 */ /* 0x000fe20000000800 */
[----:B------:R-:W-:-:S02]  /*eed0*/  IADD3 R8, P2, R8, R3, RZ ;  /* 0x0000000308087210 */ /* 0x000fc40007f5e0ff */
[----:B------:R-:W-:Y:S01]  /*eee0*/  SHF.R.S32.HI R18, RZ, 0x1f, R11 ;  /* 0x0000001fff127819 */ /* 0x000fe2000001140b */
[--C-:B------:R-:W-:Y:S01]  /*eef0*/  IMAD.X R5, R9, 0x1, R0.reuse, P6 ;  /* 0x0000000109057824 */ /* 0x100fe200030e0600 */
[----:B------:R-:W-:Y:S01]  /*ef00*/  ISETP.LT.AND P6, PT, R13, UR8, !P4 ;  /* 0x000000080d007c0c */ /* 0x000fe2000e7c1270 */
[--C-:B------:R-:W-:Y:S01]  /*ef10*/  IMAD.X R9, R9, 0x1, R25.reuse, P2 ;  /* 0x0000000109097824 */ /* 0x100fe200010e0619 */
[----:B------:R-:W-:Y:S01]  /*ef20*/  ISETP.GE.AND P2, PT, R10, UR4, PT ;  /* 0x000000040a007c0c */ /* 0x000fe2000bf46270 */
[----:B------:R-:W-:Y:S01]  /*ef30*/  ULDC UR4, c[0x0][0x248] ;  /* 0x0000920000047ab9 */ /* 0x000fe20000000800 */
[----:B------:R1:W-:Y:S01]  /*ef40*/  @P5 STG.E.U8 desc[UR14][R4.64], R19 ;  /* 0x0000001304005986 */ /* 0x0003e2000c10110e */
[-C--:B0-----:R-:W-:Y:S01]  /*ef50*/  IADD3 R6, P5, R11, R2.reuse, RZ ;  /* 0x000000020b067210 */ /* 0x081fe20007fbe0ff */
[----:B------:R-:W-:Y:S01]  /*ef60*/  ULDC UR8, c[0x0][0x228] ;  /* 0x00008a0000087ab9 */ /* 0x000fe20000000800 */
[----:B--2---:R-:W-:Y:S01]  /*ef70*/  PRMT R27, R20, 0x7770, RZ ;  /* 0x00007770141b7816 */ /* 0x004fe200000000ff */
[----:B------:R0:W-:Y:S01]  /*ef80*/  @P0 STG.E.U8 desc[UR14][R8.64], R17 ;  /* 0x0000001108000986 */ /* 0x0001e2000c10110e */
[----:B------:R-:W-:Y:S01]  /*ef90*/  ISETP.LT.AND P0, PT, R14, UR6, !P4 ;  /* 0x000000060e007c0c */ /* 0x000fe2000e701270 */
[----:B------:R-:W-:Y:S01]  /*efa0*/  IMAD.X R7, R18, 0x1, R0, P5 ;  /* 0x0000000112077824 */ /* 0x000fe200028e0600 */
[----:B------:R-:W-:Y:S01]  /*efb0*/  ISETP.LT.AND P5, PT, R13, UR8, !P3 ;  /* 0x000000080d007c0c */ /* 0x000fe2000dfa1270 */
[C---:B------:R-:W-:Y:S01]  /*efc0*/  VIADD R16, R11.reuse, UR4 ;  /* 0x000000040b107c36 */ /* 0x040fe20008000000 */
[----:B------:R-:W-:Y:S01]  /*efd0*/  ULDC UR4, c[0x0][0x22c] ;  /* 0x00008b0000047ab9 */ /* 0x000fe20000000800 */
[----:B------:R-:W-:Y:S01]  /*efe0*/  VIADD R10, R12, 0x1c ;  /* 0x0000001c0c0a7836 */ /* 0x000fe20000000000 */
[----:B------:R2:W-:Y:S01]  /*eff0*/  @P6 STG.E.U8 desc[UR14][R6.64], R27 ;  /* 0x0000001b06006986 */ /* 0x0005e2000c10110e */
[----:B-1----:R-:W-:Y:S01]  /*f000*/  IADD3 R4, P4, R11, R3, RZ ;  /* 0x000000030b047210 */ /* 0x002fe20007f9e0ff */
[----:B------:R-:W-:Y:S01]  /*f010*/  ULDC UR6, c[0x0][0x228] ;  /* 0x00008a0000067ab9 */ /* 0x000fe20000000800 */
[----:B------:R-:W-:Y:S01]  /*f020*/  SHF.R.S32.HI R24, RZ, 0x1f, R16 ;  /* 0x0000001fff187819 */ /* 0x000fe20000011410 */
[----:B------:R-:W-:Y:S01]  /*f030*/  ULDC UR8, c[0x0][0x228] ;  /* 0x00008a0000087ab9 */ /* 0x000fe20000000800 */
[----:B0-----:R-:W-:Y:S01]  /*f040*/  IADD3 R8, P6, R16, R2, RZ ;  /* 0x0000000210087210 */ /* 0x001fe20007fde0ff */
[----:B------:R-:W-:Y:S01]  /*f050*/  IMAD.X R5, R18, 0x1, R25, P4 ;  /* 0x0000000112057824 */ /* 0x000fe200020e0619 */
[----:B------:R-:W-:-:S02]  /*f060*/  PRMT R19, R20, 0x7771, RZ ;  /* 0x0000777114137816 */ /* 0x000fc400000000ff */
[----:B------:R-:W-:Y:S01]  /*f070*/  PRMT R17, R20, 0x7772, RZ ;  /* 0x0000777214117816 */ /* 0x000fe200000000ff */
[--C-:B------:R-:W-:Y:S01]  /*f080*/  IMAD.X R9, R24, 0x1, R0.reuse, P6 ;  /* 0x0000000118097824 */ /* 0x100fe200030e0600 */
[----:B------:R-:W-:Y:S01]  /*f090*/  ISETP.GE.AND P4, PT, R10, UR4, PT ;  /* 0x000000040a007c0c */ /* 0x000fe2000bf86270 */
[----:B------:R0:W-:Y:S01]  /*f0a0*/  @P0 STG.E.U8 desc[UR14][R4.64], R19 ;  /* 0x0000001304000986 */ /* 0x0001e2000c10110e */
[----:B------:R-:W-:Y:S01]  /*f0b0*/  ISETP.LT.AND P0, PT, R14, UR6, !P3 ;  /* 0x000000060e007c0c */ /* 0x000fe2000df01270 */
[----:B------:R-:W-:Y:S01]  /*f0c0*/  ULDC UR4, c[0x0][0x248] ;  /* 0x0000920000047ab9 */ /* 0x000fe20000000800 */
[CC--:B--2---:R-:W-:Y:S01]  /*f0d0*/  IADD3 R6, P3, R16.reuse, R3.reuse, RZ ;  /* 0x0000000310067210 */ /* 0x0c4fe20007f7e0ff */
[----:B------:R-:W-:Y:S01]  /*f0e0*/  VIADD R11, R16, UR4 ;  /* 0x00000004100b7c36 */ /* 0x000fe20008000000 */
[----:B------:R1:W-:Y:S01]  /*f0f0*/  @P5 STG.E.U8 desc[UR14][R8.64], R17 ;  /* 0x0000001108005986 */ /* 0x0003e2000c10110e */
[----:B------:R-:W-:Y:S01]  /*f100*/  ISETP.LT.AND P5, PT, R13, UR8, !P1 ;  /* 0x000000080d007c0c */ /* 0x000fe2000cfa1270 */
[----:B------:R-:W-:Y:S01]  /*f110*/  VIADD R10, R12, 0x1d ;  /* 0x0000001d0c0a7836 */ /* 0x000fe20000000000 */
[----:B------:R-:W-:Y:S01]  /*f120*/  ULDC UR6, c[0x0][0x228] ;  /* 0x00008a0000067ab9 */ /* 0x000fe20000000800 */
[----:B------:R-:W-:Y:S01]  /*f130*/  SHF.R.S32.HI R18, RZ, 0x1f, R11 ;  /* 0x0000001fff127819 */ /* 0x000fe2000001140b */
[--C-:B------:R-:W-:Y:S01]  /*f140*/  IMAD.X R7, R24, 0x1, R25.reuse, P3 ;  /* 0x0000000118077824 */ /* 0x100fe200018e0619 */
[----:B------:R-:W-:Y:S01]  /*f150*/  ISETP.LT.AND P1, PT, R14, UR6, !P1 ;  /* 0x000000060e007c0c */ /* 0x000fe2000cf21270 */
[----:B------:R-:W-:Y:S01]  /*f160*/  ULDC UR4, c[0x0][0x22c] ;  /* 0x00008b0000047ab9 */ /* 0x000fe20000000800 */
[----:B0-----:R-:W-:Y:S01]  /*f170*/  IADD3 R4, P6, R11, R2, RZ ;  /* 0x000000020b047210 */ /* 0x001fe20007fde0ff */
[----:B------:R-:W-:Y:S01]  /*f180*/  ULDC UR8, c[0x0][0x228] ;  /* 0x00008a0000087ab9 */ /* 0x000fe20000000800 */
[----:B------:R-:W-:Y:S01]  /*f190*/  PRMT R19, R20, 0x7773, RZ ;  /* 0x0000777314137816 */ /* 0x000fe200000000ff */
[----:B------:R-:W-:Y:S01]  /*f1a0*/  ULDC UR6, c[0x0][0x228] ;  /* 0x00008a0000067ab9 */ /* 0x000fe20000000800 */
[----:B-1----:R-:W-:Y:S01]  /*f1b0*/  PRMT R17, R21, 0x7770, RZ ;  /* 0x0000777015117816 */ /* 0x002fe200000000ff */
[----:B------:R-:W-:Y:S01]  /*f1c0*/  IMAD.X R5, R18, 0x1, R0, P6 ;  /* 0x0000000112057824 */ /* 0x000fe200030e0600 */
[----:B------:R-:W-:Y:S01]  /*f1d0*/  ISETP.GE.AND P3, PT, R10, UR4, PT ;  /* 0x000000040a007c0c */ /* 0x000fe2000bf66270 */
[----:B------:R0:W-:Y:S01]  /*f1e0*/  @P0 STG.E.U8 desc[UR14][R6.64], R19 ;  /* 0x0000001306000986 */ /* 0x0001e2000c10110e */
[C---:B------:R-:W-:Y:S01]  /*f1f0*/  IADD3 R8, P0, R11.reuse, R3, RZ ;  /* 0x000000030b087210 */ /* 0x040fe20007f1e0ff */
[----:B------:R-:W-:Y:S01]  /*f200*/  ULDC UR4, c[0x0][0x248] ;  /* 0x0000920000047ab9 */ /* 0x000fe20000000800 */
[----:B------:R-:W-:Y:S01]  /*f210*/  VIADD R10, R12, 0x1e ;  /* 0x0000001e0c0a7836 */ /* 0x000fe20000000000 */
[----:B------:R1:W-:Y:S01]  /*f220*/  @P5 STG.E.U8 desc[UR14][R4.64], R17 ;  /* 0x0000001104005986 */ /* 0x0003e2000c10110e */
[----:B------:R-:W-:Y:S01]  /*f230*/  VIADD R16, R11, UR4 ;  /* 0x000000040b107c36 */ /* 0x000fe20008000000 */
[----:B------:R-:W-:Y:S01]  /*f240*/  ISETP.LT.AND P5, PT, R13, UR8, !P2 ;  /* 0x000000080d007c0c */ /* 0x000fe2000d7a1270 */
[----:B------:R-:W-:Y:S01]  /*f250*/  IMAD.X R9, R18, 0x1, R25, P0 ;  /* 0x0000000112097824 */ /* 0x000fe200000e0619 */
[----:B------:R-:W-:Y:S01]  /*f260*/  ULDC UR4, c[0x0][0x22c] ;  /* 0x00008b0000047ab9 */ /* 0x000fe20000000800 */
[----:B------:R-:W-:Y:S01]  /*f270*/  ULDC UR8, c[0x0][0x228] ;  /* 0x00008a0000087ab9 */ /* 0x000fe20000000800 */
[----:B------:R-:W-:-:S02]  /*f280*/  SHF.R.S32.HI R20, RZ, 0x1f, R16 ;  /* 0x0000001fff147819 */ /* 0x000fc40000011410 */
[C---:B0-----:R-:W-:Y:S02]  /*f290*/  PRMT R19, R21.reuse, 0x7771, RZ ;  /* 0x0000777115137816 */ /* 0x041fe400000000ff */
[-C--:B------:R-:W-:Y:S02]  /*f2a0*/  IADD3 R6, P6, R16, R2.reuse, RZ ;  /* 0x0000000210067210 */ /* 0x080fe40007fde0ff */
[----:B-1----:R-:W-:Y:S01]  /*f2b0*/  PRMT R17, R21, 0x7772, RZ ;  /* 0x0000777215117816 */ /* 0x002fe200000000ff */
[----:B------:R0:W-:Y:S01]  /*f2c0*/  @P1 STG.E.U8 desc[UR14][R8.64], R19 ;  /* 0x0000001308001986 */ /* 0x0001e2000c10110e */
[----:B------:R-:W-:Y:S01]  /*f2d0*/  ISETP.LT.AND P1, PT, R14, UR6, !P2 ;  /* 0x000000060e007c0c */ /* 0x000fe2000d721270 */
[--C-:B------:R-:W-:Y:S01]  /*f2e0*/  IMAD.X R7, R20, 0x1, R0.reuse, P6 ;  /* 0x0000000114077824 */ /* 0x100fe200030e0600 */
[----:B------:R-:W-:Y:S01]  /*f2f0*/  ISETP.GE.AND P0, PT, R10, UR4, PT ;  /* 0x000000040a007c0c */ /* 0x000fe2000bf06270 */
[----:B------:R-:W-:Y:S01]  /*f300*/  ULDC UR4, c[0x0][0x248] ;  /* 0x0000920000047ab9 */ /* 0x000fe20000000800 */
[CC--:B------:R-:W-:Y:S01]  /*f310*/  IADD3 R4, P2, R16.reuse, R3.reuse, RZ ;  /* 0x0000000310047210 */ /* 0x0c0fe20007f5e0ff */
[----:B------:R-:W-:Y:S01]  /*f320*/  VIADD R11, R16, UR4 ;  /* 0x00000004100b7c36 */ /* 0x000fe20008000000 */
[----:B------:R1:W-:Y:S01]  /*f330*/  @P5 STG.E.U8 desc[UR14][R6.64], R17 ;  /* 0x0000001106005986 */ /* 0x0003e2000c10110e */
[----:B------:R-:W-:Y:S01]  /*f340*/  ISETP.LT.AND P5, PT, R13, UR8, !P4 ;  /* 0x000000080d007c0c */ /* 0x000fe2000e7a1270 */
[----:B------:R-:W-:Y:S01]  /*f350*/  ULDC UR6, c[0x0][0x228] ;  /* 0x00008a0000067ab9 */ /* 0x000fe20000000800 */
[----:B------:R-:W-:Y:S01]  /*f360*/  IMAD.X R5, R20, 0x1, R25, P2 ;  /* 0x0000000114057824 */ /* 0x000fe200010e0619 */
[----:B------:R-:W-:Y:S01]  /*f370*/  PRMT R21, R21, 0x7773, RZ ;  /* 0x0000777315157816 */ /* 0x000fe200000000ff */
[----:B------:R-:W-:Y:S01]  /*f380*/  VIADD R10, R12, 0x1f ;  /* 0x0000001f0c0a7836 */ /* 0x000fe20000000000 */
[----:B------:R-:W-:Y:S01]  /*f390*/  SHF.R.S32.HI R18, RZ, 0x1f, R11 ;  /* 0x0000001fff127819 */ /* 0x000fe2000001140b */
[----:B------:R-:W-:Y:S01]  /*f3a0*/  ULDC UR4, c[0x0][0x22c] ;  /* 0x00008b0000047ab9 */ /* 0x000fe20000000800 */
[CC--:B0-----:R-:W-:Y:S01]  /*f3b0*/  IADD3 R8, P6, R11.reuse, R2.reuse, RZ ;  /* 0x000000020b087210 */ /* 0x0c1fe20007fde0ff */
[----:B------:R0:W-:Y:S01]  /*f3c0*/  @P1 STG.E.U8 desc[UR14][R4.64], R21 ;  /* 0x0000001504001986 */ /* 0x0001e2000c10110e */
[----:B------:R-:W-:Y:S01]  /*f3d0*/  ISETP.LT.AND P1, PT, R14, UR6, !P4 ;  /* 0x000000060e007c0c */ /* 0x000fe2000e721270 */
[----:B------:R-:W-:Y:S01]  /*f3e0*/  ULDC UR6, c[0x0][0x228] ;  /* 0x00008a0000067ab9 */ /* 0x000fe20000000800 */
[----:B-1----:R-:W-:Y:S01]  /*f3f0*/  PRMT R17, R22, 0x7770, RZ ;  /* 0x0000777016117816 */ /* 0x002fe200000000ff */
[----:B------:R-:W-:Y:S01]  /*f400*/  IMAD.X R9, R18, 0x1, R0, P6 ;  /* 0x0000000112097824 */ /* 0x000fe200030e0600 */
[C---:B------:R-:W-:Y:S01]  /*f410*/  IADD3 R6, P4, R11.reuse, R3, RZ ;  /* 0x000000030b067210 */ /* 0x040fe20007f9e0ff */
[----:B------:R-:W-:Y:S01]  /*f420*/  ULDC UR8, c[0x0][0x228] ;  /* 0x00008a0000087ab9 */ /* 0x000fe20000000800 */
[----:B------:R-:W-:Y:S01]  /*f430*/  ISETP.GE.AND P2, PT, R10, UR4, PT ;  /* 0x000000040a007c0c */ /* 0x000fe2000bf46270 */
[----:B------:R-:W-:Y:S01]  /*f440*/  ULDC UR4, c[0x0][0x248] ;  /* 0x0000920000047ab9 */ /* 0x000fe20000000800 */
[----:B------:R-:W-:Y:S01]  /*f450*/  VIADD R10, R12, 0x20 ;  /* 0x000000200c0a7836 */ /* 0x000fe20000000000 */
[----:B------:R1:W-:Y:S01]  /*f460*/  @P5 STG.E.U8 desc[UR14][R8.64], R17 ;  /* 0x0000001108005986 */ /* 0x0003e2000c10110e */
[----:B------:R-:W-:Y:S01]  /*f470*/  VIADD R16, R11, UR4 ;  /* 0x000000040b107c36 */ /* 0x000fe20008000000 */
[----:B------:R-:W-:Y:S01]  /*f480*/  ISETP.LT.AND P5, PT, R13, UR6, !P3 ;  /* 0x000000060d007c0c */ /* 0x000fe2000dfa1270 */
[----:B------:R-:W-:Y:S01]  /*f490*/  IMAD.X R7, R18, 0x1, R25, P4 ;  /* 0x0000000112077824 */ /* 0x000fe200020e0619 */
[----:B------:R-:W-:Y:S01]  /*f4a0*/  ULDC UR4, c[0x0][0x22c] ;  /* 0x00008b0000047ab9 */ /* 0x000fe20000000800 */
[----:B------:R-:W-:Y:S01]  /*f4b0*/  PRMT R11, R22, 0x7772, RZ ;  /* 0x00007772160b7816 */ /* 0x000fe200000000ff */
[----:B------:R-:W-:Y:S01]  /*f4c0*/  ULDC UR6, c[0x0][0x22c] ;  /* 0x00008b0000067ab9 */ /* 0x000fe20000000800 */
[----:B------:R-:W-:Y:S01]  /*f4d0*/  ISETP.GE.AND P4, PT, R10, UR4, PT ;  /* 0x000000040a007c0c */ /* 0x000fe2000bf86270 */
[----:B------:R-:W-:Y:S01]  /*f4e0*/  ULDC UR4, c[0x0][0x228] ;  /* 0x00008a0000047ab9 */ /* 0x000fe20000000800 */
[----:B------:R-:W-:Y:S01]  /*f4f0*/  SHF.R.S32.HI R19, RZ, 0x1f, R16 ;  /* 0x0000001fff137819 */ /* 0x000fe20000011410 */
[----:B------:R-:W-:Y:S01]  /*f500*/  VIADD R10, R12, 0x21 ;  /* 0x000000210c0a7836 */ /* 0x000fe20000000000 */
[----:B0-----:R-:W-:-:S02]  /*f510*/  IADD3 R4, P6, R16, R2, RZ ;  /* 0x0000000210047210 */ /* 0x001fc40007fde0ff */
[----:B-1----:R-:W-:Y:S02]  /*f520*/  PRMT R17, R22, 0x7771, RZ ;  /* 0x0000777116117816 */ /* 0x002fe400000000ff */
[----:B---3--:R-:W-:Y:S01]  /*f530*/  PRMT R21, R69, 0x7770, RZ ;  /* 0x0000777045157816 */ /* 0x008fe200000000ff */
[----:B------:R-:W-:Y:S01]  /*f540*/  IMAD.X R5, R19, 0x1, R0, P6 ;  /* 0x0000000113057824 */ /* 0x000fe200030e0600 */
[----:B------:R-:W-:Y:S01]  /*f550*/  PRMT R27, R71, 0x7770, RZ ;  /* 0x00007770471b7816 */ /* 0x000fe200000000ff */
        /* <DEDUP_REMOVED lines=29> */
[C---:B------:R-:W-:Y:S01]  /*f730*/  PRMT R17, R23.reuse, 0x7773, RZ ;  /* 0x0000777317117816 */ /* 0x040fe200000000ff */
[----:B------:R-:W-:Y:S01]  /*f740*/  VIADD R8, R16, UR4 ;  /* 0x0000000410087c36 */ /* 0x000fe20008000000 */
[----:B------:R-:W-:Y:S01]  /*f750*/  ULDC UR4, c[0x0][0x248] ;  /* 0x0000920000047ab9 */ /* 0x000fe20000000800 */
[----:B------:R-:W-:Y:S01]  /*f760*/  PRMT R23, R23, 0x7772, RZ ;  /* 0x0000777217177816 */ /* 0x000fe200000000ff */
[----:B------:R0:W-:Y:S01]  /*f770*/  @P0 STG.E.U8 desc[UR14][R6.64], R19 ;  /* 0x0000001306000986 */ /* 0x0001e2000c10110e */
[----:B------:R-:W-:Y:S01]  /*f780*/  ISETP.LT.AND P0, PT, R14, UR6, !P2 ;  /* 0x000000060e007c0c */ /* 0x000fe2000d701270 */
[----:B------:R-:W-:Y:S01]  /*f790*/  VIADD R10, R12, 0x23 ;  /* 0x000000230c0a7836 */ /* 0x000fe20000000000 */
[----:B------:R-:W-:Y:S01]  /*f7a0*/  SHF.R.S32.HI R9, RZ, 0x1f, R8 ;  /* 0x0000001fff097819 */ /* 0x000fe20000011408 */
[C---:B-1----:R-:W-:Y:S01]  /*f7b0*/  VIADD R11, R8.reuse, UR4 ;  /* 0x00000004080b7c36 */ /* 0x042fe20008000000 */
[CC--:B------:R-:W-:Y:S01]  /*f7c0*/  IADD3 R4, P6, R8.reuse, R2.reuse, RZ ;  /* 0x0000000208047210 */ /* 0x0c0fe20007fde0ff */
[----:B------:R-:W-:Y:S01]  /*f7d0*/  ULDC UR4, c[0x0][0x22c] ;  /* 0x00008b0000047ab9 */ /* 0x000fe20000000800 */
[-C--:B------:R-:W-:Y:S01]  /*f7e0*/  IADD3 R8, P2, R8, R3.reuse, RZ ;  /* 0x0000000308087210 */ /* 0x080fe20007f5e0ff */
[----:B------:R-:W-:Y:S01]  /*f7f0*/  ULDC UR6, c[0x0][0x228] ;  /* 0x00008a0000067ab9 */ /* 0x000fe20000000800 */
        /* <DEDUP_REMOVED lines=9> */
[----:B------:R-:W-:Y:S01]  /*f890*/  PRMT R19, R28, 0x7770, RZ ;  /* 0x000077701c137816 */ /* 0x000fe200000000ff */
        /* <DEDUP_REMOVED lines=15> */
[----:B------:R-:W-:Y:S01]  /*f990*/  ISETP.GE.AND P4, PT, R10, UR4, PT ;  /* 0x000000040a007c0c */ /* 0x000fe2000bf86270 */
[--C-:B------:R-:W-:Y:S01]  /*f9a0*/  IMAD.X R9, R20, 0x1, R0.reuse, P6 ;  /* 0x0000000114097824 */ /* 0x100fe200030e0600 */
[----:B------:R-:W-:Y:S01]  /*f9b0*/  ULDC UR4, c[0x0][0x248] ;  /* 0x0000920000047ab9 */ /* 0x000fe20000000800 */
[----:B--2---:R-:W-:Y:S01]  /*f9c0*/  PRMT R19, R28, 0x7771, RZ ;  /* 0x000077711c137816 */ /* 0x004fe200000000ff */
[----:B------:R-:W-:Y:S01]  /*f9d0*/  VIADD R11, R16, UR4 ;  /* 0x00000004100b7c36 */ /* 0x000fe20008000000 */
[----:B------:R-:W-:Y:S01]  /*f9e0*/  ULDC UR4, c[0x0][0x22c] ;  /* 0x00008b0000047ab9 */ /* 0x000fe20000000800 */
[----:B------:R-:W-:Y:S01]  /*f9f0*/  VIADD R10, R12, 0x25 ;  /* 0x000000250c0a7836 */ /* 0x000fe20000000000 */
[----:B------:R-:W-:Y:S01]  /*fa00*/  PRMT R23, R71, 0x7771, RZ ;  /* 0x0000777147177816 */ /* 0x000fe200000000ff */
[----:B------:R0:W-:Y:S01]  /*fa10*/  @P0 STG.E.U8 desc[UR14][R4.64], R19 ;  /* 0x0000001304000986 */ /* 0x0001e2000c10110e */
[----:B------:R-:W-:Y:S01]  /*fa20*/  ISETP.LT.AND P0, PT, R14, UR6, !P3 ;  /* 0x000000060e007c0c */ /* 0x000fe2000df01270 */
[----:B------:R-:W-:Y:S01]  /*fa30*/  ULDC UR6, c[0x0][0x228] ;  /* 0x00008a0000067ab9 */ /* 0x000fe20000000800 */
[-C--:B------:R-:W-:Y:S01]  /*fa40*/  IADD3 R6, P3, R16, R3.reuse, RZ ;  /* 0x0000000310067210 */ /* 0x080fe20007f7e0ff */
[----:B------:R1:W-:Y:S01]  /*fa50*/  @P5 STG.E.U8 desc[UR14][R8.64], R17 ;  /* 0x0000001108005986 */ /* 0x0003e2000c10110e */
[----:B------:R-:W-:Y:S01]  /*fa60*/  ISETP.LT.AND P5, PT, R13, UR8, !P1 ;  /* 0x000000080d007c0c */ /* 0x000fe2000cfa1270 */
[----:B------:R-:W-:Y:S01]  /*fa70*/  ULDC UR8, c[0x0][0x228] ;  /* 0x00008a0000087ab9 */ /* 0x000fe20000000800 */
[----:B------:R-:W-:Y:S01]  /*fa80*/  SHF.R.S32.HI R18, RZ, 0x1f, R11 ;  /* 0x0000001fff127819 */ /* 0x000fe2000001140b */
[----:B------:R-:W-:Y:S01]  /*fa90*/  IMAD.X R7, R20, 0x1, R25, P3 ;  /* 0x0000000114077824 */ /* 0x000fe200018e0619 */
[----:B------:R-:W-:Y:S01]  /*faa0*/  ISETP.LT.AND P1, PT, R14, UR6, !P1 ;  /* 0x000000060e007c0c */ /* 0x000fe2000cf21270 */
[----:B------:R-:W-:Y:S01]  /*fab0*/  ULDC UR6, c[0x0][0x228] ;  /* 0x00008a0000067ab9 */ /* 0x000fe20000000800 */
[----:B------:R-:W-:Y:S01]  /*fac0*/  ISETP.GE.AND P3, PT, R10, UR4, PT ;  /* 0x000000040a007c0c */ /* 0x000fe2000bf66270 */
[----:B------:R-:W-:Y:S01]  /*fad0*/  ULDC UR4, c[0x0][0x248] ;  /* 0x0000920000047ab9 */ /* 0x000fe20000000800 */
[C---:B0-----:R-:W-:Y:S01]  /*fae0*/  IADD3 R4, P6, R11.reuse, R2, RZ ;  /* 0x000000020b047210 */ /* 0x041fe20007fde0ff */
[----:B------:R-:W-:Y:S01]  /*faf0*/  VIADD R16, R11, UR4 ;  /* 0x000000040b107c36 */ /* 0x000fe20008000000 */
[----:B------:R-:W-:Y:S01]  /*fb00*/  PRMT R19, R28, 0x7773, RZ ;  /* 0x000077731c137816 */ /* 0x000fe200000000ff */
[----:B------:R-:W-:Y:S01]  /*fb10*/  VIADD R10, R12, 0x26 ;  /* 0x000000260c0a7836 */ /* 0x000fe20000000000 */
[----:B-1----:R-:W-:Y:S01]  /*fb20*/  PRMT R17, R29, 0x7770, RZ ;  /* 0x000077701d117816 */ /* 0x002fe200000000ff */
[----:B------:R-:W-:Y:S01]  /*fb30*/  IMAD.X R5, R18, 0x1, R0, P6 ;  /* 0x0000000112057824 */ /* 0x000fe200030e0600 */
[----:B------:R-:W-:Y:S01]  /*fb40*/  SHF.R.S32.HI R20, RZ, 0x1f, R16 ;  /* 0x0000001fff147819 */ /* 0x000fe20000011410 */
[----:B------:R0:W-:Y:S01]  /*fb50*/  @P0 STG.E.U8 desc[UR14][R6.64], R19 ;  /* 0x0000001306000986 */ /* 0x0001e2000c10110e */
[----:B------:R-:W-:Y:S01]  /*fb60*/  IADD3 R8, P0, R11, R3, RZ ;  /* 0x000000030b087210 */ /* 0x000fe20007f1e0ff */
[----:B------:R-:W-:-:S02]  /*fb70*/  ULDC UR4, c[0x0][0x22c] ;  /* 0x00008b0000047ab9 */ /* 0x000fc40000000800 */
        /* <DEDUP_REMOVED lines=11> */
[C---:B-1----:R-:W-:Y:S01]  /*fc30*/  PRMT R17, R29.reuse, 0x7772, RZ ;  /* 0x000077721d117816 */ /* 0x042fe200000000ff */
[----:B------:R0:W-:Y:S01]  /*fc40*/  @P1 STG.E.U8 desc[UR14][R8.64], R19 ;  /* 0x0000001308001986 */ /* 0x0001e2000c10110e */
[----:B------:R-:W-:Y:S01]  /*fc50*/  ISETP.LT.AND P1, PT, R14, UR6, !P2 ;  /* 0x000000060e007c0c */ /* 0x000fe2000d721270 */
[----:B------:R-:W-:Y:S01]  /*fc60*/  IMAD.X R7, R20, 0x1, R0, P6 ;  /* 0x0000000114077824 */ /* 0x000fe200030e0600 */
[----:B------:R-:W-:Y:S01]  /*fc70*/  IADD3 R4, P2, R16, R3, RZ ;  /* 0x0000000310047210 */ /* 0x000fe20007f5e0ff */
[----:B------:R-:W-:Y:S01]  /*fc80*/  ULDC UR6, c[0x0][0x228] ;  /* 0x00008a0000067ab9 */ /* 0x000fe20000000800 */
[----:B------:R-:W-:Y:S02]  /*fc90*/  PRMT R29, R29, 0x7773, RZ ;  /* 0x000077731d1d7816 */ /* 0x000fe400000000ff */
[----:B------:R1:W-:Y:S01]  /*fca0*/  @P5 STG.E.U8 desc[UR14][R6.64], R17 ;  /* 0x0000001106005986 */ /* 0x0003e2000c10110e */
[----:B------:R-:W-:Y:S01]  /*fcb0*/  ISETP.LT.AND P5, PT, R13, UR8, !P4 ;  /* 0x000000080d007c0c */ /* 0x000fe2000e7a1270 */
[----:B------:R-:W-:Y:S01]  /*fcc0*/  IMAD.X R5, R20, 0x1, R25, P2 ;  /* 0x0000000114057824 */ /* 0x000fe200010e0619 */
[----:B------:R-:W-:Y:S01]  /*fcd0*/  SHF.R.S32.HI R18, RZ, 0x1f, R11 ;  /* 0x0000001fff127819 */ /* 0x000fe2000001140b */
[----:B------:R-:W-:Y:S01]  /*fce0*/  ULDC UR8, c[0x0][0x228] ;  /* 0x00008a0000087ab9 */ /* 0x000fe20000000800 */
[----:B0-----:R-:W-:-:S02]  /*fcf0*/  IADD3 R8, P6, R11, R2, RZ ;  /* 0x000000020b087210 */ /* 0x001fc40007fde0ff */
[----:B------:R0:W-:Y:S01]  /*fd00*/  @P1 STG.E.U8 desc[UR14][R4.64], R29 ;  /* 0x0000001d04001986 */ /* 0x0001e2000c10110e */
[----:B------:R-:W-:Y:S01]  /*fd10*/  ISETP.LT.AND P1, PT, R14, UR6, !P4 ;  /* 0x000000060e007c0c */ /* 0x000fe2000e721270 */
[----:B------:R-:W-:Y:S01]  /*fd20*/  ULDC UR6, c[0x0][0x228] ;  /* 0x00008a0000067ab9 */ /* 0x000fe20000000800 */
[----:B------:R-:W-:Y:S01]  /*fd30*/  IMAD.X R9, R18, 0x1, R0, P6 ;  /* 0x0000000112097824 */ /* 0x000fe200030e0600 */
[----:B------:R-:W-:Y:S01]  /*fd40*/  ISETP.GE.AND P2, PT, R10, UR4, PT ;  /* 0x000000040a007c0c */ /* 0x000fe2000bf46270 */
[----:B------:R-:W-:Y:S01]  /*fd50*/  ULDC UR4, c[0x0][0x248] ;  /* 0x0000920000047ab9 */ /* 0x000fe20000000800 */
[----:B-1----:R-:W-:Y:S01]  /*fd60*/  PRMT R17, R30, 0x7770, RZ ;  /* 0x000077701e117816 */ /* 0x002fe200000000ff */
[----:B------:R-:W-:Y:S01]  /*fd70*/  VIADD R10, R12, 0x28 ;  /* 0x000000280c0a7836 */ /* 0x000fe20000000000 */
[C---:B------:R-:W-:Y:S01]  /*fd80*/  IADD3 R6, P4, R11.reuse, R3, RZ ;  /* 0x000000030b067210 */ /* 0x040fe20007f9e0ff */
[----:B------:R-:W-:Y:S01]  /*fd90*/  VIADD R16, R11, UR4 ;  /* 0x000000040b107c36 */ /* 0x000fe20008000000 */
[----:B------:R-:W-:Y:S01]  /*fda0*/  ULDC UR4, c[0x0][0x22c] ;  /* 0x00008b0000047ab9 */ /* 0x000fe20000000800 */
[----:B------:R1:W-:Y:S01]  /*fdb0*/  @P5 STG.E.U8 desc[UR14][R8.64], R17 ;  /* 0x0000001108005986 */ /* 0x0003e2000c10110e */
[----:B------:R-:W-:Y:S01]  /*fdc0*/  ISETP.LT.AND P5, PT, R13, UR6, !P3 ;  /* 0x000000060d007c0c */ /* 0x000fe2000dfa1270 */
[----:B------:R-:W-:Y:S01]  /*fdd0*/  IMAD.X R7, R18, 0x1, R25, P4 ;  /* 0x0000000112077824 */ /* 0x000fe200020e0619 */
[----:B------:R-:W-:Y:S01]  /*fde0*/  ISETP.GE.AND P4, PT, R10, UR4, PT ;  /* 0x000000040a007c0c */ /* 0x000fe2000bf86270 */
[----:B------:R-:W-:Y:S01]  /*fdf0*/  ULDC UR4, c[0x0][0x228] ;  /* 0x00008a0000047ab9 */ /* 0x000fe20000000800 */
[----:B------:R-:W-:Y:S01]  /*fe00*/  SHF.R.S32.HI R19, RZ, 0x1f, R16 ;  /* 0x0000001fff137819 */ /* 0x000fe20000011410 */
[----:B------:R-:W-:Y:S01]  /*fe10*/  VIADD R10, R12, 0x29 ;  /* 0x000000290c0a7836 */ /* 0x000fe20000000000 */
[----:B0-----:R-:W-:Y:S01]  /*fe20*/  IADD3 R4, P6, R16, R2, RZ ;  /* 0x0000000210047210 */ /* 0x001fe20007fde0ff */
[----:B------:R-:W-:Y:S01]  /*fe30*/  ULDC UR6, c[0x0][0x22c] ;  /* 0x00008b0000067ab9 */ /* 0x000fe20000000800 */
[----:B------:R-:W-:-:S02]  /*fe40*/  PRMT R11, R30, 0x7772, RZ ;  /* 0x000077721e0b7816 */ /* 0x000fc400000000ff */
        /* <DEDUP_REMOVED lines=75> */
[----:B------:R-:W-:Y:S02]  /*10300*/  VIADD R10, R12, 0x2d ;  /* 0x0000002d0c0a7836 */ /* 0x000fe40000000000 */
        /* <DEDUP_REMOVED lines=637> */
[----:B------:R-:W-:Y:S01]  /*12ae0*/  SHF.R.S32.HI R19, RZ, 0x1f, R16 ;  /* 0x0000001fff137819 */ /* 0x000fe20000011410 */
[----:B------:R-:W-:Y:S01]  /*12af0*/  ULDC UR6, c[0x0][0x22c] ;  /* 0x00008b0000067ab9 */ /* 0x000fe20000000800 */
[----:B0-----:R-:W-:-:S02]  /*12b00*/  IADD3 R4, P6, R16, R2, RZ ;  /* 0x0000000210047210 */ /* 0x001fc40007fde0ff */
[----:B------:R-:W-:Y:S01]  /*12b10*/  ISETP.GE.AND P4, PT, R10, UR4, PT ;  /* 0x000000040a007c0c */ /* 0x000fe2000bf86270 */
[----:B------:R-:W-:Y:S01]  /*12b20*/  ULDC UR4, c[0x0][0x228] ;  /* 0x00008a0000047ab9 */ /* 0x000fe20000000800 */
[C---:B------:R-:W-:Y:S01]  /*12b30*/  PRMT R11, R50.reuse, 0x7772, RZ ;  /* 0x00007772320b7816 */ /* 0x040fe200000000ff */
[----:B------:R-:W-:Y:S01]  /*12b40*/  IMAD.X R5, R19, 0x1, R0, P6 ;  /* 0x0000000113057824 */ /* 0x000fe200030e0600 */
[----:B-1----:R-:W-:Y:S01]  /*12b50*/  PRMT R17, R50, 0x7771, RZ ;  /* 0x0000777132117816 */ /* 0x002fe200000000ff */
[----:B------:R-:W-:-:S04]  /*12b60*/  VIADD R10, R12, 0x51 ;  /* 0x000000510c0a7836 */ /* 0x000fc80000000000 */
        /* <DEDUP_REMOVED lines=28> */
[----:B0-----:R-:W-:Y:S01]  /*12d30*/  VIADD R8, R16, UR4 ;  /* 0x0000000410087c36 */ /* 0x001fe20008000000 */
[----:B------:R-:W-:Y:S01]  /*12d40*/  ULDC UR4, c[0x0][0x248] ;  /* 0x0000920000047ab9 */ /* 0x000fe20000000800 */
[----:B------:R-:W-:Y:S01]  /*12d50*/  IMAD.X R7, R10, 0x1, R25, P6 ;  /* 0x000000010a077824 */ /* 0x000fe200030e0619 */
[----:B------:R-:W-:Y:S01]  /*12d60*/  PRMT R17, R51, 0x7773, RZ ;  /* 0x0000777333117816 */ /* 0x000fe200000000ff */
[----:B------:R-:W-:Y:S01]  /*12d70*/  VIADD R10, R12, 0x53 ;  /* 0x000000530c0a7836 */ /* 0x000fe20000000000 */
[----:B------:R-:W-:-:S02]  /*12d80*/  SHF.R.S32.HI R9, RZ, 0x1f, R8 ;  /* 0x0000001fff097819 */ /* 0x000fc40000011408 */
[----:B------:R0:W-:Y:S01]  /*12d90*/  @P0 STG.E.U8 desc[UR14][R6.64], R19 ;  /* 0x0000001306000986 */ /* 0x0001e2000c10110e */
[----:B------:R-:W-:Y:S01]  /*12da0*/  ISETP.LT.AND P0, PT, R14, UR6, !P2 ;  /* 0x000000060e007c0c */ /* 0x000fe2000d701270 */
[C---:B-1----:R-:W-:Y:S01]  /*12db0*/  VIADD R11, R8.reuse, UR4 ;  /* 0x00000004080b7c36 */ /* 0x042fe20008000000 */
[CC--:B------:R-:W-:Y:S01]  /*12dc0*/  IADD3 R4, P6, R8.reuse, R2.reuse, RZ ;  /* 0x0000000208047210 */ /* 0x0c0fe20007fde0ff */
[----:B------:R-:W-:Y:S01]  /*12dd0*/  ULDC UR4, c[0x0][0x22c] ;  /* 0x00008b0000047ab9 */ /* 0x000fe20000000800 */
[----:B------:R-:W-:Y:S01]  /*12de0*/  IADD3 R8, P2, R8, R3, RZ ;  /* 0x0000000308087210 */ /* 0x000fe20007f5e0ff */
[----:B------:R-:W-:Y:S01]  /*12df0*/  ULDC UR6, c[0x0][0x228] ;  /* 0x00008a0000067ab9 */ /* 0x000fe20000000800 */
[----:B------:R-:W-:Y:S01]  /*12e00*/  PRMT R51, R51, 0x7772, RZ ;  /* 0x0000777233337816 */ /* 0x000fe200000000ff */
[----:B------:R-:W-:Y:S01]  /*12e10*/  IMAD.X R5, R9, 0x1, R0, P6 ;  /* 0x0000000109057824 */ /* 0x000fe200030e0600 */
[----:B------:R-:W-:Y:S01]  /*12e20*/  ISETP.LT.AND P6, PT, R13, UR8, !P4 ;  /* 0x000000080d007c0c */ /* 0x000fe2000e7c1270 */
[----:B------:R-:W-:Y:S01]  /*12e30*/  IMAD.X R9, R9, 0x1, R25, P2 ;  /* 0x0000000109097824 */ /* 0x000fe200010e0619 */
[----:B------:R-:W-:Y:S01]  /*12e40*/  SHF.R.S32.HI R18, RZ, 0x1f, R11 ;  /* 0x0000001fff127819 */ /* 0x000fe2000001140b */
[----:B------:R-:W-:Y:S01]  /*12e50*/  ULDC UR8, c[0x0][0x228] ;  /* 0x00008a0000087ab9 */ /* 0x000fe20000000800 */
[----:B------:R1:W-:Y:S01]  /*12e60*/  @P5 STG.E.U8 desc[UR14][R4.64], R51 ;  /* 0x0000003304005986 */ /* 0x0003e2000c10110e */
[----:B0-----:R-:W-:-:S02]  /*12e70*/  IADD3 R6, P5, R11, R2, RZ ;  /* 0x000000020b067210 */ /* 0x001fc40007fbe0ff */
[----:B------:R-:W-:Y:S01]  /*12e80*/  ISETP.GE.AND P2, PT, R10, UR4, PT ;  /* 0x000000040a007c0c */ /* 0x000fe2000bf46270 */
[----:B------:R0:W-:Y:S01]  /*12e90*/  @P0 STG.E.U8 desc[UR14][R8.64], R17 ;  /* 0x0000001108000986 */ /* 0x0001e2000c10110e */
[----:B------:R-:W-:Y:S01]  /*12ea0*/  ULDC UR4, c[0x0][0x248] ;  /* 0x0000920000047ab9 */ /* 0x000fe20000000800 */
[----:B------:R-:W-:Y:S01]  /*12eb0*/  ISETP.LT.AND P0, PT, R14, UR6, !P4 ;  /* 0x000000060e007c0c */ /* 0x000fe2000e701270 */
[----:B------:R-:W-:Y:S01]  /*12ec0*/  IMAD.X R7, R18, 0x1, R0, P5 ;  /* 0x0000000112077824 */ /* 0x000fe200028e0600 */
[----:B------:R-:W-:Y:S01]  /*12ed0*/  PRMT R19, R52, 0x7770, RZ ;  /* 0x0000777034137816 */ /* 0x000fe200000000ff */
[----:B------:R-:W-:Y:S01]  /*12ee0*/  VIADD R16, R11, UR4 ;  /* 0x000000040b107c36 */ /* 0x000fe20008000000 */
[----:B------:R-:W-:Y:S01]  /*12ef0*/  ISETP.LT.AND P5, PT, R13, UR8, !P3 ;  /* 0x000000080d007c0c */ /* 0x000fe2000dfa1270 */
[----:B------:R-:W-:Y:S01]  /*12f00*/  VIADD R10, R12, 0x54 ;  /* 0x000000540c0a7836 */ /* 0x000fe20000000000 */
[----:B-1----:R-:W-:Y:S01]  /*12f10*/  IADD3 R4, P4, R11, R3, RZ ;  /* 0x000000030b047210 */ /* 0x002fe20007f9e0ff */
[----:B------:R1:W-:Y:S01]  /*12f20*/  @P6 STG.E.U8 desc[UR14][R6.64], R19 ;  /* 0x0000001306006986 */ /* 0x0003e2000c10110e */
[----:B------:R-:W-:Y:S01]  /*12f30*/  SHF.R.S32.HI R20, RZ, 0x1f, R16 ;  /* 0x0000001fff147819 */ /* 0x000fe20000011410 */
[----:B------:R-:W-:Y:S01]  /*12f40*/  ULDC UR4, c[0x0][0x22c] ;  /* 0x00008b0000047ab9 */ /* 0x000fe20000000800 */
[----:B0-----:R-:W-:Y:S01]  /*12f50*/  IADD3 R8, P6, R16, R2, RZ ;  /* 0x0000000210087210 */ /* 0x001fe20007fde0ff */
[----:B------:R-:W-:Y:S01]  /*12f60*/  IMAD.X R5, R18, 0x1, R25, P4 ;  /* 0x0000000112057824 */ /* 0x000fe200020e0619 */
[----:B------:R-:W-:Y:S01]  /*12f70*/  PRMT R17, R52, 0x7772, RZ ;  /* 0x0000777234117816 */ /* 0x000fe200000000ff */
[----:B------:R-:W-:Y:S01]  /*12f80*/  ULDC UR6, c[0x0][0x228] ;  /* 0x00008a0000067ab9 */ /* 0x000fe20000000800 */
[----:B------:R-:W-:Y:S01]  /*12f90*/  ISETP.GE.AND P4, PT, R10, UR4, PT ;  /* 0x000000040a007c0c */ /* 0x000fe2000bf86270 */
[----:B------:R-:W-:Y:S01]  /*12fa0*/  IMAD.X R9, R20, 0x1, R0, P6 ;  /* 0x0000000114097824 */ /* 0x000fe200030e0600 */
[----:B------:R-:W-:Y:S01]  /*12fb0*/  ULDC UR4, c[0x0][0x248] ;  /* 0x0000920000047ab9 */ /* 0x000fe20000000800 */
[----:B------:R-:W-:Y:S01]  /*12fc0*/  ULDC UR8, c[0x0][0x228] ;  /* 0x00008a0000087ab9 */ /* 0x000fe20000000800 */
[----:B------:R-:W-:Y:S01]  /*12fd0*/  VIADD R11, R16, UR4 ;  /* 0x00000004100b7c36 */ /* 0x000fe20008000000 */
[----:B-1----:R-:W-:Y:S01]  /*12fe0*/  PRMT R19, R52, 0x7771, RZ ;  /* 0x0000777134137816 */ /* 0x002fe200000000ff */
[----:B------:R-:W-:Y:S01]  /*12ff0*/  VIADD R10, R12, 0x55 ;  /* 0x000000550c0a7836 */ /* 0x000fe20000000000 */
[----:B------:R-:W-:-:S02]  /*13000*/  ULDC UR4, c[0x0][0x22c] ;  /* 0x00008b0000047ab9 */ /* 0x000fc40000000800 */
[----:B------:R-:W-:Y:S01]  /*13010*/  SHF.R.S32.HI R18, RZ, 0x1f, R11 ;  /* 0x0000001fff127819 */ /* 0x000fe2000001140b */
[----:B------:R0:W-:Y:S01]  /*13020*/  @P0 STG.E.U8 desc[UR14][R4.64], R19 ;  /* 0x0000001304000986 */ /* 0x0001e2000c10110e */
[----:B------:R-:W-:Y:S01]  /*13030*/  ISETP.LT.AND P0, PT, R14, UR6, !P3 ;  /* 0x000000060e007c0c */ /* 0x000fe2000df01270 */
[----:B------:R-:W-:Y:S01]  /*13040*/  ULDC UR6, c[0x0][0x228] ;  /* 0x00008a0000067ab9 */ /* 0x000fe20000000800 */
[-C--:B------:R-:W-:Y:S01]  /*13050*/  IADD3 R6, P3, R16, R3.reuse, RZ ;  /* 0x0000000310067210 */ /* 0x080fe20007f7e0ff */
[----:B------:R1:W-:Y:S01]  /*13060*/  @P5 STG.E.U8 desc[UR14][R8.64], R17 ;  /* 0x0000001108005986 */ /* 0x0003e2000c10110e */
[----:B------:R-:W-:Y:S01]  /*13070*/  ISETP.LT.AND P5, PT, R13, UR8, !P1 ;  /* 0x000000080d007c0c */ /* 0x000fe2000cfa1270 */
[----:B------:R-:W-:Y:S01]  /*13080*/  ULDC UR8, c[0x0][0x228] ;  /* 0x00008a0000087ab9 */ /* 0x000fe20000000800 */
[----:B------:R-:W-:Y:S01]  /*13090*/  ISETP.LT.AND P1, PT, R14, UR6, !P1 ;  /* 0x000000060e007c0c */ /* 0x000fe2000cf21270 */
[----:B------:R-:W-:Y:S01]  /*130a0*/  IMAD.X R7, R20, 0x1, R25, P3 ;  /* 0x0000000114077824 */ /* 0x000fe200018e0619 */
[----:B------:R-:W-:Y:S01]  /*130b0*/  ISETP.GE.AND P3, PT, R10, UR4, PT ;  /* 0x000000040a007c0c */ /* 0x000fe2000bf66270 */
[----:B------:R-:W-:Y:S01]  /*130c0*/  ULDC UR4, c[0x0][0x248] ;  /* 0x0000920000047ab9 */ /* 0x000fe20000000800 */
[----:B------:R-:W-:Y:S01]  /*130d0*/  VIADD R10, R12, 0x56 ;  /* 0x000000560c0a7836 */ /* 0x000fe20000000000 */
[C---:B0-----:R-:W-:Y:S01]  /*130e0*/  IADD3 R4, P6, R11.reuse, R2, RZ ;  /* 0x000000020b047210 */ /* 0x041fe20007fde0ff */
[----:B------:R-:W-:Y:S01]  /*130f0*/  VIADD R16, R11, UR4 ;  /* 0x000000040b107c36 */ /* 0x000fe20008000000 */
[----:B------:R-:W-:Y:S01]  /*13100*/  PRMT R19, R52, 0x7773, RZ ;  /* 0x0000777334137816 */ /* 0x000fe200000000ff */
[----:B------:R-:W-:Y:S01]  /*13110*/  ULDC UR6, c[0x0][0x228] ;  /* 0x00008a0000067ab9 */ /* 0x000fe20000000800 */
        /* <DEDUP_REMOVED lines=37> */
[C---:B------:R-:W-:Y:S01]  /*13370*/  VIADD R16, R11.reuse, UR4 ;  /* 0x000000040b107c36 */ /* 0x040fe20008000000 */
[----:B------:R-:W-:Y:S01]  /*13380*/  IADD3 R6, P4, R11, R3, RZ ;  /* 0x000000030b067210 */ /* 0x000fe20007f9e0ff */
[----:B------:R-:W-:Y:S01]  /*13390*/  VIADD R10, R12, 0x58 ;  /* 0x000000580c0a7836 */ /* 0x000fe20000000000 */
        /* <DEDUP_REMOVED lines=52> */
[----:B------:R-:W-:Y:S01]  /*136e0*/  PRMT R55, R55, 0x7772, RZ ;  /* 0x0000777237377816 */ /* 0x000fe200000000ff */
[----:B------:R-:W-:Y:S01]  /*136f0*/  ULDC UR6, c[0x0][0x228] ;  /* 0x00008a0000067ab9 */ /* 0x000fe20000000800 */
[----:B------:R-:W-:Y:S01]  /*13700*/  IADD3 R8, P2, R8, R3, RZ ;  /* 0x0000000308087210 */ /* 0x000fe20007f5e0ff */
[----:B------:R-:W-:Y:S01]  /*13710*/  IMAD.X R5, R9, 0x1, R0, P6 ;  /* 0x0000000109057824 */ /* 0x000fe200030e0600 */
[----:B------:R-:W-:Y:S01]  /*13720*/  ISETP.LT.AND P6, PT, R13, UR8, !P4 ;  /* 0x000000080d007c0c */ /* 0x000fe2000e7c1270 */
[----:B------:R-:W-:Y:S01]  /*13730*/  ULDC UR8, c[0x0][0x228] ;  /* 0x00008a0000087ab9 */ /* 0x000fe20000000800 */
[----:B------:R-:W-:Y:S01]  /*13740*/  SHF.R.S32.HI R18, RZ, 0x1f, R11 ;  /* 0x0000001fff127819 */ /* 0x000fe2000001140b */
[----:B------:R-:W-:Y:S01]  /*13750*/  IMAD.X R9, R9, 0x1, R25, P2 ;  /* 0x0000000109097824 */ /* 0x000fe200010e0619 */
[----:B------:R1:W-:Y:S01]  /*13760*/  @P5 STG.E.U8 desc[UR14][R4.64], R55 ;  /* 0x0000003704005986 */ /* 0x0003e2000c10110e */
[----:B0-----:R-:W-:-:S02]  /*13770*/  IADD3 R6, P5, R11, R2, RZ ;  /* 0x000000020b067210 */ /* 0x001fc40007fbe0ff */
[----:B------:R-:W-:Y:S01]  /*13780*/  ISETP.GE.AND P2, PT, R10, UR4, PT ;  /* 0x000000040a007c0c */ /* 0x000fe2000bf46270 */
[----:B------:R0:W-:Y:S01]  /*13790*/  @P0 STG.E.U8 desc[UR14][R8.64], R17 ;  /* 0x0000001108000986 */ /* 0x0001e2000c10110e */
[----:B------:R-:W-:Y:S01]  /*137a0*/  ULDC UR4, c[0x0][0x248] ;  /* 0x0000920000047ab9 */ /* 0x000fe20000000800 */
[----:B------:R-:W-:Y:S01]  /*137b0*/  IMAD.X R7, R18, 0x1, R0, P5 ;  /* 0x0000000112077824 */ /* 0x000fe200028e0600 */
[----:B------:R-:W-:Y:S01]  /*137c0*/  PRMT R19, R60, 0x7770, RZ ;  /* 0x000077703c137816 */ /* 0x000fe200000000ff */
[----:B------:R-:W-:Y:S01]  /*137d0*/  VIADD R16, R11, UR4 ;  /* 0x000000040b107c36 */ /* 0x000fe20008000000 */
[----:B------:R-:W-:Y:S01]  /*137e0*/  ISETP.LT.AND P0, PT, R14, UR6, !P4 ;  /* 0x000000060e007c0c */ /* 0x000fe2000e701270 */
[----:B------:R-:W-:Y:S01]  /*137f0*/  VIADD R10, R12, 0x5c ;  /* 0x0000005c0c0a7836 */ /* 0x000fe20000000000 */
[----:B------:R-:W-:Y:S01]  /*13800*/  ISETP.LT.AND P5, PT, R13, UR8, !P3 ;  /* 0x000000080d007c0c */ /* 0x000fe2000dfa1270 */
[----:B------:R2:W-:Y:S01]  /*13810*/  @P6 STG.E.U8 desc[UR14][R6.64], R19 ;  /* 0x0000001306006986 */ /* 0x0005e2000c10110e */
[----:B-1----:R-:W-:Y:S01]  /*13820*/  IADD3 R4, P4, R11, R3, RZ ;  /* 0x000000030b047210 */ /* 0x002fe20007f9e0ff */
[----:B------:R-:W-:Y:S01]  /*13830*/  ULDC UR4, c[0x0][0x22c] ;  /* 0x00008b0000047ab9 */ /* 0x000fe20000000800 */
        /* <DEDUP_REMOVED lines=9> */
[----:B--2---:R-:W-:Y:S01]  /*138d0*/  PRMT R19, R60, 0x7771, RZ ;  /* 0x000077713c137816 */ /* 0x004fe200000000ff */
[----:B------:R-:W-:Y:S01]  /*138e0*/  VIADD R11, R16, UR4 ;  /* 0x00000004100b7c36 */ /* 0x000fe20008000000 */
[----:B------:R-:W-:Y:S01]  /*138f0*/  ULDC UR4, c[0x0][0x22c] ;  /* 0x00008b0000047ab9 */ /* 0x000fe20000000800 */
[----:B------:R-:W-:-:S02]  /*13900*/  VIADD R10, R12, 0x5d ;  /* 0x0000005d0c0a7836 */ /* 0x000fc40000000000 */
        /* <DEDUP_REMOVED lines=89> */
[----:B------:R-:W-:-:S02]  /*13ea0*/  PRMT R11, R63, 0x7770, RZ ;  /* 0x000077703f0b7816 */ /* 0x000fc400000000ff */
[----:B------:R-:W-:Y:S01]  /*13eb0*/  ISETP.GE.AND P1, PT, R6, UR4, PT ;  /* 0x0000000406007c0c */ /* 0x000fe2000bf26270 */
[----:B------:R-:W-:Y:S01]  /*13ec0*/  IMAD.X R5, R10, 0x1, R0, P6 ;  /* 0x000000010a057824 */ /* 0x000fe200030e0600 */
[C---:B------:R-:W-:Y:S01]  /*13ed0*/  IADD3 R6, P6, R16.reuse, R3, RZ ;  /* 0x0000000310067210 */ /* 0x040fe20007fde0ff */
[----:B------:R-:W-:Y:S01]  /*13ee0*/  ULDC UR4, c[0x0][0x248] ;  /* 0x0000920000047ab9 */ /* 0x000fe20000000800 */
        /* <DEDUP_REMOVED lines=27> */
[----:B------:R-:W-:Y:S01]  /*140a0*/  PRMT R19, R56, 0x7770, RZ ;  /* 0x0000777038137816 */ /* 0x000fe200000000ff */
[----:B------:R-:W-:Y:S01]  /*140b0*/  IMAD.X R7, R18, 0x1, R0, P5 ;  /* 0x0000000112077824 */ /* 0x000fe200028e0600 */
[----:B------:R0:W-:Y:S01]  /*140c0*/  @P0 STG.E.U8 desc[UR14][R8.64], R17 ;  /* 0x0000001108000986 */ /* 0x0001e2000c10110e */
[----:B------:R-:W-:Y:S01]  /*140d0*/  ISETP.LT.AND P0, PT, R14, UR6, !P4 ;  /* 0x000000060e007c0c */ /* 0x000fe2000e701270 */
[----:B------:R-:W-:Y:S01]  /*140e0*/  VIADD R16, R11, UR4 ;  /* 0x000000040b107c36 */ /* 0x000fe20008000000 */
[----:B------:R-:W-:Y:S01]  /*140f0*/  ISETP.LT.AND P5, PT, R13, UR8, !P3 ;  /* 0x000000080d007c0c */ /* 0x000fe2000dfa1270 */
[----:B------:R2:W-:Y:S01]  /*14100*/  @P6 STG.E.U8 desc[UR14][R6.64], R19 ;  /* 0x0000001306006986 */ /* 0x0005e2000c10110e */
[-C--:B-1----:R-:W-:Y:S01]  /*14110*/  IADD3 R4, P4, R11, R3.reuse, RZ ;  /* 0x000000030b047210 */ /* 0x082fe20007f9e0ff */
[----:B------:R-:W-:Y:S01]  /*14120*/  VIADD R10, R12, 0x64 ;  /* 0x000000640c0a7836 */ /* 0x000fe20000000000 */
[----:B------:R-:W-:Y:S01]  /*14130*/  SHF.R.S32.HI R20, RZ, 0x1f, R16 ;  /* 0x0000001fff147819 */ /* 0x000fe20000011410 */
[----:B------:R-:W-:Y:S01]  /*14140*/  ULDC UR4, c[0x0][0x22c] ;  /* 0x00008b0000047ab9 */ /* 0x000fe20000000800 */
[----:B------:R-:W-:Y:S01]  /*14150*/  ULDC UR6, c[0x0][0x228] ;  /* 0x00008a0000067ab9 */ /* 0x000fe20000000800 */
[----:B------:R-:W-:Y:S01]  /*14160*/  IMAD.X R5, R18, 0x1, R25, P4 ;  /* 0x0000000112057824 */ /* 0x000fe200020e0619 */
[----:B------:R-:W-:Y:S01]  /*14170*/  ISETP.GE.AND P4, PT, R10, UR4, PT ;  /* 0x000000040a007c0c */ /* 0x000fe2000bf86270 */
[----:B------:R-:W-:Y:S01]  /*14180*/  ULDC UR4, c[0x0][0x248] ;  /* 0x0000920000047ab9 */ /* 0x000fe20000000800 */
[-C--:B0-----:R-:W-:Y:S01]  /*14190*/  IADD3 R8, P6, R16, R2.reuse, RZ ;  /* 0x0000000210087210 */ /* 0x081fe20007fde0ff */
[----:B------:R-:W-:Y:S01]  /*141a0*/  ULDC UR8, c[0x0][0x228] ;  /* 0x00008a0000087ab9 */ /* 0x000fe20000000800 */
[----:B------:R-:W-:Y:S01]  /*141b0*/  PRMT R17, R56, 0x7772, RZ ;  /* 0x0000777238117816 */ /* 0x000fe200000000ff */
[----:B------:R-:W-:Y:S01]  /*141c0*/  VIADD R11, R16, UR4 ;  /* 0x00000004100b7c36 */ /* 0x000fe20008000000 */
[----:B--2---:R-:W-:Y:S01]  /*141d0*/  PRMT R19, R56, 0x7771, RZ ;  /* 0x0000777138137816 */ /* 0x004fe200000000ff */
[--C-:B------:R-:W-:Y:S01]  /*141e0*/  IMAD.X R9, R20, 0x1, R0.reuse, P6 ;  /* 0x0000000114097824 */ /* 0x100fe200030e0600 */
[----:B------:R-:W-:Y:S01]  /*141f0*/  ULDC UR4, c[0x0][0x22c] ;  /* 0x00008b0000047ab9 */ /* 0x000fe20000000800 */
[----:B------:R-:W-:Y:S01]  /*14200*/  VIADD R10, R12, 0x65 ;  /* 0x000000650c0a7836 */ /* 0x000fe20000000000 */
        /* <DEDUP_REMOVED lines=29> */
[C---:B------:R-:W-:Y:S01]  /*143e0*/  VIADD R11, R16.reuse, UR4 ;  /* 0x00000004100b7c36 */ /* 0x040fe20008000000 */
[----:B------:R-:W-:Y:S01]  /*143f0*/  ULDC UR4, c[0x0][0x22c] ;  /* 0x00008b0000047ab9 */ /* 0x000fe20000000800 */
[----:B0-----:R-:W-:Y:S01]  /*14400*/  IADD3 R6, P6, R16, R2, RZ ;  /* 0x0000000210067210 */ /* 0x001fe20007fde0ff */
[----:B------:R-:W-:Y:S01]  /*14410*/  VIADD R10, R12, 0x67 ;  /* 0x000000670c0a7836 */ /* 0x000fe20000000000 */
[----:B------:R-:W-:-:S02]  /*14420*/  PRMT R19, R57, 0x7771, RZ ;  /* 0x0000777139137816 */ /* 0x000fc400000000ff */
[----:B-1----:R-:W-:Y:S01]  /*14430*/  PRMT R17, R57, 0x7772, RZ ;  /* 0x0000777239117816 */ /* 0x002fe200000000ff */
[--C-:B------:R-:W-:Y:S01]  /*14440*/  IMAD.X R7, R20, 0x1, R0.reuse, P6 ;  /* 0x0000000114077824 */ /* 0x100fe200030e0600 */
        /* <DEDUP_REMOVED lines=8> */
[----:B------:R-:W-:Y:S01]  /*144d0*/  PRMT R57, R57, 0x7773, RZ ;  /* 0x0000777339397816 */ /* 0x000fe200000000ff */
[----:B------:R-:W-:Y:S01]  /*144e0*/  IMAD.X R5, R20, 0x1, R25, P2 ;  /* 0x0000000114057824 */ /* 0x000fe200010e0619 */
[----:B------:R-:W-:Y:S01]  /*144f0*/  ISETP.GE.AND P2, PT, R10, UR4, PT ;  /* 0x000000040a007c0c */ /* 0x000fe2000bf46270 */
[----:B------:R-:W-:Y:S01]  /*14500*/  ULDC UR4, c[0x0][0x248] ;  /* 0x0000920000047ab9 */ /* 0x000fe20000000800 */
[----:B------:R-:W-:Y:S01]  /*14510*/  VIADD R10, R12, 0x68 ;  /* 0x000000680c0a7836 */ /* 0x000fe20000000000 */
[C---:B0-----:R-:W-:Y:S01]  /*14520*/  IADD3 R8, P6, R11.reuse, R2, RZ ;  /* 0x000000020b087210 */ /* 0x041fe20007fde0ff */
[C---:B------:R-:W-:Y:S01]  /*14530*/  VIADD R16, R11.reuse, UR4 ;  /* 0x000000040b107c36 */ /* 0x040fe20008000000 */
[----:B------:R0:W-:Y:S01]  /*14540*/  @P1 STG.E.U8 desc[UR14][R4.64], R57 ;  /* 0x0000003904001986 */ /* 0x0001e2000c10110e */
[----:B------:R-:W-:Y:S01]  /*14550*/  ISETP.LT.AND P1, PT, R14, UR6, !P4 ;  /* 0x000000060e007c0c */ /* 0x000fe2000e721270 */
[----:B------:R-:W-:Y:S01]  /*14560*/  ULDC UR6, c[0x0][0x228] ;  /* 0x00008a0000067ab9 */ /* 0x000fe20000000800 */
[----:B------:R-:W-:Y:S01]  /*14570*/  IMAD.X R9, R18, 0x1, R0, P6 ;  /* 0x0000000112097824 */ /* 0x000fe200030e0600 */
[----:B-1----:R-:W-:Y:S01]  /*14580*/  PRMT R17, R58, 0x7770, RZ ;  /* 0x000077703a117816 */ /* 0x002fe200000000ff */
[----:B------:R-:W-:Y:S01]  /*14590*/  ULDC UR4, c[0x0][0x22c] ;  /* 0x00008b0000047ab9 */ /* 0x000fe20000000800 */
[----:B------:R-:W-:-:S02]  /*145a0*/  IADD3 R6, P4, R11, R3, RZ ;  /* 0x000000030b067210 */ /* 0x000fc40007f9e0ff */
[----:B------:R-:W-:Y:S01]  /*145b0*/  SHF.R.S32.HI R19, RZ, 0x1f, R16 ;  /* 0x0000001fff137819 */ /* 0x000fe20000011410 */
[----:B------:R1:W-:Y:S01]  /*145c0*/  @P5 STG.E.U8 desc[UR14][R8.64], R17 ;  /* 0x0000001108005986 */ /* 0x0003e2000c10110e */
[----:B------:R-:W-:Y:S01]  /*145d0*/  ISETP.LT.AND P5, PT, R13, UR6, !P3 ;  /* 0x000000060d007c0c */ /* 0x000fe2000dfa1270 */
[----:B------:R-:W-:Y:S01]  /*145e0*/  IMAD.X R7, R18, 0x1, R25, P4 ;  /* 0x0000000112077824 */ /* 0x000fe200020e0619 */
[----:B0-----:R-:W-:Y:S01]  /*145f0*/  IADD3 R4, P6, R16, R2, RZ ;  /* 0x0000000210047210 */ /* 0x001fe20007fde0ff */
[----:B------:R-:W-:Y:S01]  /*14600*/  ULDC UR6, c[0x0][0x22c] ;  /* 0x00008b0000067ab9 */ /* 0x000fe20000000800 */
[----:B------:R-:W-:Y:S01]  /*14610*/  ISETP.GE.AND P4, PT, R10, UR4, PT ;  /* 0x000000040a007c0c */ /* 0x000fe2000bf86270 */
[----:B------:R-:W-:Y:S01]  /*14620*/  ULDC UR4, c[0x0][0x228] ;  /* 0x00008a0000047ab9 */ /* 0x000fe20000000800 */
[----:B------:R-:W-:Y:S01]  /*14630*/  PRMT R11, R58, 0x7772, RZ ;  /* 0x000077723a0b7816 */ /* 0x000fe200000000ff */
[----:B------:R-:W-:Y:S02]  /*14640*/  IMAD.X R5, R19, 0x1, R0, P6 ;  /* 0x0000000113057824 */ /* 0x000fe400030e0600 */
[----:B------:R-:W-:Y:S01]  /*14650*/  VIADD R10, R12, 0x69 ;  /* 0x000000690c0a7836 */ /* 0x000fe20000000000 */
[----:B-1----:R-:W-:-:S05]  /*14660*/  PRMT R17, R58, 0x7771, RZ ;  /* 0x000077713a117816 */ /* 0x002fca00000000ff */
        /* <DEDUP_REMOVED lines=22> */
[----:B------:R-:W-:Y:S01]  /*147d0*/  ULDC UR4, c[0x0][0x248] ;  /* 0x0000920000047ab9 */ /* 0x000fe20000000800 */
[CC--:B------:R-:W-:Y:S02]  /*147e0*/  IADD3 R6, P6, R16.reuse, R3.reuse, RZ ;  /* 0x0000000310067210 */ /* 0x0c0fe40007fde0ff */
[----:B------:R-:W-:Y:S01]  /*147f0*/  PRMT R19, R59, 0x7771, RZ ;  /* 0x000077713b137816 */ /* 0x000fe200000000ff */
[----:B------:R1:W-:Y:S01]  /*14800*/  @P5 STG.E.U8 desc[UR14][R4.64], R11 ;  /* 0x0000000b04005986 */ /* 0x0003e2000c10110e */
[----:B------:R-:W-:Y:S01]  /*14810*/  ISETP.LT.AND P5, PT, R13, UR6, !P2 ;  /* 0x000000060d007c0c */ /* 0x000fe2000d7a1270 */
[----:B------:R-:W-:Y:S01]  /*14820*/  ULDC UR6, c[0x0][0x228] ;  /* 0x00008a0000067ab9 */ /* 0x000fe20000000800 */
[----:B0-----:R-:W-:Y:S01]  /*14830*/  VIADD R8, R16, UR4 ;  /* 0x0000000410087c36 */ /* 0x001fe20008000000 */
[C---:B------:R-:W-:Y:S01]  /*14840*/  PRMT R17, R59.reuse, 0x7773, RZ ;  /* 0x000077733b117816 */ /* 0x040fe200000000ff */
[----:B------:R-:W-:Y:S01]  /*14850*/  IMAD.X R7, R10, 0x1, R25, P6 ;  /* 0x000000010a077824 */ /* 0x000fe200030e0619 */
[----:B------:R-:W-:Y:S01]  /*14860*/  ULDC UR4, c[0x0][0x248] ;  /* 0x0000920000047ab9 */ /* 0x000fe20000000800 */
[----:B------:R-:W-:Y:S01]  /*14870*/  PRMT R59, R59, 0x7772, RZ ;  /* 0x000077723b3b7816 */ /* 0x000fe200000000ff */
[----:B------:R-:W-:Y:S01]  /*14880*/  VIADD R10, R12, 0x6b ;  /* 0x0000006b0c0a7836 */ /* 0x000fe20000000000 */
[----:B------:R-:W-:Y:S01]  /*14890*/  SHF.R.S32.HI R9, RZ, 0x1f, R8 ;  /* 0x0000001fff097819 */ /* 0x000fe20000011408 */
[----:B------:R0:W-:Y:S01]  /*148a0*/  @P0 STG.E.U8 desc[UR14][R6.64], R19 ;  /* 0x0000001306000986 */ /* 0x0001e2000c10110e */
[----:B------:R-:W-:Y:S01]  /*148b0*/  ISETP.LT.AND P2, PT, R14, UR6, !P2 ;  /* 0x000000060e007c0c */ /* 0x000fe2000d741270 */
        /* <DEDUP_REMOVED lines=8> */
[----:B------:R-:W-:Y:S01]  /*14940*/  IMAD.X R9, R9, 0x1, R25, P0 ;  /* 0x0000000109097824 */ /* 0x000fe200000e0619 */
[----:B------:R-:W-:Y:S01]  /*14950*/  ISETP.GE.AND P0, PT, R10, UR4, PT ;  /* 0x000000040a007c0c */ /* 0x000fe2000bf06270 */
[----:B------:R-:W-:Y:S01]  /*14960*/  ULDC UR4, c[0x0][0x248] ;  /* 0x0000920000047ab9 */ /* 0x000fe20000000800 */
[----:B------:R1:W-:Y:S01]  /*14970*/  @P5 STG.E.U8 desc[UR14][R4.64], R59 ;  /* 0x0000003b04005986 */ /* 0x0003e2000c10110e */
[C---:B0-----:R-:W-:Y:S01]  /*14980*/  IADD3 R6, P5, R11.reuse, R2, RZ ;  /* 0x000000020b067210 */ /* 0x041fe20007fbe0ff */
[----:B------:R-:W-:Y:S01]  /*14990*/  ULDC UR8, c[0x0][0x228] ;  /* 0x00008a0000087ab9 */ /* 0x000fe20000000800 */
[----:B------:R-:W-:Y:S01]  /*149a0*/  PRMT R19, R64, 0x7770, RZ ;  /* 0x0000777040137816 */ /* 0x000fe200000000ff */
[----:B------:R-:W-:Y:S01]  /*149b0*/  VIADD R16, R11, UR4 ;  /* 0x000000040b107c36 */ /* 0x000fe20008000000 */
[----:B------:R-:W-:Y:S01]  /*149c0*/  ISETP.LT.AND P4, PT, R14, UR6, !P4 ;  /* 0x000000060e007c0c */ /* 0x000fe2000e781270 */
[----:B------:R-:W-:Y:S01]  /*149d0*/  IMAD.X R7, R18, 0x1, R0, P5 ;  /* 0x0000000112077824 */ /* 0x000fe200028e0600 */
[----:B------:R-:W-:Y:S01]  /*149e0*/  ISETP.LT.AND P5, PT, R13, UR8, !P3 ;  /* 0x000000080d007c0c */ /* 0x000fe2000dfa1270 */
[----:B------:R0:W-:Y:S01]  /*149f0*/  @P2 STG.E.U8 desc[UR14][R8.64], R17 ;  /* 0x0000001108002986 */ /* 0x0001e2000c10110e */
[----:B------:R-:W-:Y:S01]  /*14a00*/  SHF.R.S32.HI R20, RZ, 0x1f, R16 ;  /* 0x0000001fff147819 */ /* 0x000fe20000011410 */
[----:B------:R-:W-:Y:S01]  /*14a10*/  VIADD R10, R12, 0x6c ;  /* 0x0000006c0c0a7836 */ /* 0x000fe20000000000 */
[----:B------:R-:W-:Y:S01]  /*14a20*/  ULDC UR4, c[0x0][0x22c] ;  /* 0x00008b0000047ab9 */ /* 0x000fe20000000800 */
[----:B------:R2:W-:Y:S01]  /*14a30*/  @P6 STG.E.U8 desc[UR14][R6.64], R19 ;  /* 0x0000001306006986 */ /* 0x0005e2000c10110e */
[----:B-1----:R-:W-:Y:S01]  /*14a40*/  IADD3 R4, P2, R11, R3, RZ ;  /* 0x000000030b047210 */ /* 0x002fe20007f5e0ff */
[----:B------:R-:W-:Y:S01]  /*14a50*/  ULDC UR6, c[0x0][0x228] ;  /* 0x00008a0000067ab9 */ /* 0x000fe20000000800 */
[----:B------:R-:W-:-:S03]  /*14a60*/  ULDC UR8, c[0x0][0x228] ;  /* 0x00008a0000087ab9 */ /* 0x000fc60000000800 */
[----:B------:R-:W-:Y:S01]  /*14a70*/  IMAD.X R5, R18, 0x1, R25, P2 ;  /* 0x0000000112057824 */ /* 0x000fe200010e0619 */
[----:B------:R-:W-:Y:S01]  /*14a80*/  ISETP.GE.AND P2, PT, R10, UR4, PT ;  /* 0x000000040a007c0c */ /* 0x000fe2000bf46270 */
[----:B------:R-:W-:Y:S01]  /*14a90*/  ULDC UR4, c[0x0][0x248] ;  /* 0x0000920000047ab9 */ /* 0x000fe20000000800 */
[C---:B0-----:R-:W-:Y:S01]  /*14aa0*/  IADD3 R8, P6, R16.reuse, R2, RZ ;  /* 0x0000000210087210 */ /* 0x041fe20007fde0ff */
[----:B------:R-:W-:Y:S01]  /*14ab0*/  VIADD R11, R16, UR4 ;  /* 0x00000004100b7c36 */ /* 0x000fe20008000000 */
[----:B------:R-:W-:Y:S01]  /*14ac0*/  PRMT R17, R64, 0x7772, RZ ;  /* 0x0000777240117816 */ /* 0x000fe200000000ff */
[----:B------:R-:W-:Y:S01]  /*14ad0*/  VIADD R10, R12, 0x6d ;  /* 0x0000006d0c0a7836 */ /* 0x000fe20000000000 */
[----:B--2---:R-:W-:Y:S01]  /*14ae0*/  PRMT R19, R64, 0x7771, RZ ;  /* 0x0000777140137816 */ /* 0x004fe200000000ff */
[----:B------:R-:W-:Y:S01]  /*14af0*/  IMAD.X R9, R20, 0x1, R0, P6 ;  /* 0x0000000114097824 */ /* 0x000fe200030e0600 */
[----:B------:R-:W-:Y:S01]  /*14b00*/  SHF.R.S32.HI R18, RZ, 0x1f, R11 ;  /* 0x0000001fff127819 */ /* 0x000fe2000001140b */
[----:B------:R-:W-:-:S02]  /*14b10*/  ULDC UR4, c[0x0][0x22c] ;  /* 0x00008b0000047ab9 */ /* 0x000fc40000000800 */
[----:B------:R0:W-:Y:S01]  /*14b20*/  @P4 STG.E.U8 desc[UR14][R4.64], R19 ;  /* 0x0000001304004986 */ /* 0x0001e2000c10110e */
[----:B------:R-:W-:Y:S01]  /*14b30*/  ISETP.LT.AND P4, PT, R14, UR6, !P3 ;  /* 0x000000060e007c0c */ /* 0x000fe2000df81270 */
[----:B------:R-:W-:Y:S01]  /*14b40*/  ULDC UR6, c[0x0][0x228] ;  /* 0x00008a0000067ab9 */ /* 0x000fe20000000800 */
[-C--:B------:R-:W-:Y:S01]  /*14b50*/  IADD3 R6, P3, R16, R3.reuse, RZ ;  /* 0x0000000310067210 */ /* 0x080fe20007f7e0ff */
[----:B------:R1:W-:Y:S01]  /*14b60*/  @P5 STG.E.U8 desc[UR14][R8.64], R17 ;  /* 0x0000001108005986 */ /* 0x0003e2000c10110e */
[----:B------:R-:W-:Y:S01]  /*14b70*/  ISETP.LT.AND P5, PT, R13, UR8, !P1 ;  /* 0x000000080d007c0c */ /* 0x000fe2000cfa1270 */
[----:B------:R-:W-:Y:S02]  /*14b80*/  ULDC UR8, c[0x0][0x228] ;  /* 0x00008a0000087ab9 */ /* 0x000fe40000000800 */
        /* <DEDUP_REMOVED lines=12> */
[----:B------:R-:W-:Y:S01]  /*14c50*/  ISETP.LT.AND P4, PT, R14, UR6, !P1 ;  /* 0x000000060e007c0c */ /* 0x000fe2000cf81270 */
[----:B------:R-:W-:Y:S01]  /*14c60*/  ULDC UR6, c[0x0][0x228] ;  /* 0x00008a0000067ab9 */ /* 0x000fe20000000800 */
[----:B------:R-:W-:Y:S01]  /*14c70*/  IADD3 R8, P1, R11, R3, RZ ;  /* 0x000000030b087210 */ /* 0x000fe20007f3e0ff */
[----:B------:R1:W-:Y:S01]  /*14c80*/  @P5 STG.E.U8 desc[UR14][R4.64], R17 ;  /* 0x0000001104005986 */ /* 0x0003e2000c10110e */
[----:B------:R-:W-:Y:S01]  /*14c90*/  ISETP.LT.AND P5, PT, R13, UR8, !P0 ;  /* 0x000000080d007c0c */ /* 0x000fe2000c7a1270 */
[----:B------:R-:W-:-:S02]  /*14ca0*/  ULDC UR8, c[0x0][0x228] ;  /* 0x00008a0000087ab9 */ /* 0x000fc40000000800 */
[----:B------:R-:W-:Y:S01]  /*14cb0*/  IMAD.X R9, R18, 0x1, R25, P1 ;  /* 0x0000000112097824 */ /* 0x000fe200008e0619 */
[----:B------:R-:W-:Y:S01]  /*14cc0*/  ISETP.GE.AND P1, PT, R10, UR4, PT ;  /* 0x000000040a007c0c */ /* 0x000fe2000bf26270 */
[----:B------:R-:W-:Y:S01]  /*14cd0*/  ULDC UR4, c[0x0][0x248] ;  /* 0x0000920000047ab9 */ /* 0x000fe20000000800 */
[----:B------:R-:W-:Y:S01]  /*14ce0*/  VIADD R10, R12, 0x6f ;  /* 0x0000006f0c0a7836 */ /* 0x000fe20000000000 */
[CC--:B0-----:R-:W-:Y:S01]  /*14cf0*/  IADD3 R6, P6, R16.reuse, R2.reuse, RZ ;  /* 0x0000000210067210 */ /* 0x0c1fe20007fde0ff */
[----:B------:R-:W-:Y:S01]  /*14d00*/  VIADD R11, R16, UR4 ;  /* 0x00000004100b7c36 */ /* 0x000fe20008000000 */
[C---:B------:R-:W-:Y:S01]  /*14d10*/  PRMT R19, R65.reuse, 0x7771, RZ ;  /* 0x0000777141137816 */ /* 0x040fe200000000ff */
[----:B------:R-:W-:Y:S01]  /*14d20*/  ULDC UR4, c[0x0][0x22c] ;  /* 0x00008b0000047ab9 */ /* 0x000fe20000000800 */
        /* <DEDUP_REMOVED lines=14> */
[----:B------:R-:W-:Y:S01]  /*14e10*/  ISETP.LT.AND P2, PT, R14, UR6, !P2 ;  /* 0x000000060e007c0c */ /* 0x000fe2000d741270 */
[C---:B------:R-:W-:Y:S01]  /*14e20*/  VIADD R16, R11.reuse, UR4 ;  /* 0x000000040b107c36 */ /* 0x040fe20008000000 */
[C---:B0-----:R-:W-:Y:S01]  /*14e30*/  IADD3 R8, P6, R11.reuse, R2, RZ ;  /* 0x000000020b087210 */ /* 0x041fe20007fde0ff */
[----:B------:R0:W-:Y:S01]  /*14e40*/  @P4 STG.E.U8 desc[UR14][R4.64], R65 ;  /* 0x0000004104004986 */ /* 0x0001e2000c10110e */
[----:B------:R-:W-:Y:S01]  /*14e50*/  VIADD R10, R12, 0x70 ;  /* 0x000000700c0a7836 */ /* 0x000fe20000000000 */
[----:B-1----:R-:W-:Y:S01]  /*14e60*/  PRMT R17, R66, 0x7770, RZ ;  /* 0x0000777042117816 */ /* 0x002fe200000000ff */
[----:B------:R-:W-:Y:S01]  /*14e70*/  ULDC UR4, c[0x0][0x22c] ;  /* 0x00008b0000047ab9 */ /* 0x000fe20000000800 */
[----:B------:R-:W-:Y:S01]  /*14e80*/  IMAD.X R9, R18, 0x1, R0, P6 ;  /* 0x0000000112097824 */ /* 0x000fe200030e0600 */
[----:B------:R-:W-:Y:S01]  /*14e90*/  IADD3 R6, P4, R11, R3, RZ ;  /* 0x000000030b067210 */ /* 0x000fe20007f9e0ff */
[----:B------:R-:W-:Y:S01]  /*14ea0*/  ULDC UR6, c[0x0][0x228] ;  /* 0x00008a0000067ab9 */ /* 0x000fe20000000800 */
[----:B------:R-:W-:-:S02]  /*14eb0*/  SHF.R.S32.HI R20, RZ, 0x1f, R16 ;  /* 0x0000001fff147819 */ /* 0x000fc40000011410 */
[----:B------:R1:W-:Y:S01]  /*14ec0*/  @P5 STG.E.U8 desc[UR14][R8.64], R17 ;  /* 0x0000001108005986 */ /* 0x0003e2000c10110e */
[C---:B------:R-:W-:Y:S01]  /*14ed0*/  ISETP.LT.AND P5, PT, R13.reuse, UR8, !P3 ;  /* 0x000000080d007c0c */ /* 0x040fe2000dfa1270 */
[----:B------:R-:W-:Y:S01]  /*14ee0*/  IMAD.X R7, R18, 0x1, R25, P4 ;  /* 0x0000000112077824 */ /* 0x000fe200020e0619 */
[-C--:B0-----:R-:W-:Y:S01]  /*14ef0*/  IADD3 R4, P6, R16, R2.reuse, RZ ;  /* 0x0000000210047210 */ /* 0x081fe20007fde0ff */
[----:B------:R-:W-:Y:S01]  /*14f00*/  ULDC UR8, c[0x0][0x228] ;  /* 0x00008a0000087ab9 */ /* 0x000fe20000000800 */
[----:B------:R-:W-:Y:S02]  /*14f10*/  PRMT R19, R66, 0x7771, RZ ;  /* 0x0000777142137816 */ /* 0x000fe400000000ff */
[----:B------:R-:W-:Y:S01]  /*14f20*/  ISETP.GE.AND P4, PT, R10, UR4, PT ;  /* 0x000000040a007c0c */ /* 0x000fe2000bf86270 */
[----:B------:R-:W-:Y:S01]  /*14f30*/  IMAD.X R5, R20, 0x1, R0, P6 ;  /* 0x0000000114057824 */ /* 0x000fe200030e0600 */
[----:B------:R-:W-:Y:S01]  /*14f40*/  ULDC UR4, c[0x0][0x248] ;  /* 0x0000920000047ab9 */ /* 0x000fe20000000800 */
[----:B------:R0:W-:Y:S01]  /*14f50*/  @P2 STG.E.U8 desc[UR14][R6.64], R19 ;  /* 0x0000001306002986 */ /* 0x0001e2000c10110e */
[----:B------:R-:W-:Y:S01]  /*14f60*/  VIADD R11, R16, UR4 ;  /* 0x00000004100b7c36 */ /* 0x000fe20008000000 */
[----:B-1----:R-:W-:Y:S01]  /*14f70*/  PRMT R17, R66, 0x7772, RZ ;  /* 0x0000777242117816 */ /* 0x002fe200000000ff */
[----:B------:R-:W-:Y:S01]  /*14f80*/  VIADD R10, R12, 0x71 ;  /* 0x000000710c0a7836 */ /* 0x000fe20000000000 */
        /* <DEDUP_REMOVED lines=8> */
[----:B0-----:R-:W-:Y:S01]  /*15010*/  IADD3 R6, P6, R11, R2, RZ ;  /* 0x000000020b067210 */ /* 0x001fe20007fde0ff */
[----:B------:R-:W-:Y:S01]  /*15020*/  ULDC UR8, c[0x0][0x228] ;  /* 0x00008a0000087ab9 */ /* 0x000fe20000000800 */
[----:B------:R-:W-:-:S02]  /*15030*/  PRMT R19, R66, 0x7773, RZ ;  /* 0x0000777342137816 */ /* 0x000fc400000000ff */
[----:B------:R-:W-:Y:S01]  /*15040*/  ISETP.GE.AND P3, PT, R10, UR4, PT ;  /* 0x000000040a007c0c */ /* 0x000fe2000bf66270 */
[----:B------:R-:W-:Y:S01]  /*15050*/  IMAD.X R7, R18, 0x1, R0, P6 ;  /* 0x0000000112077824 */ /* 0x000fe200030e0600 */
[----:B------:R-:W-:Y:S01]  /*15060*/  ULDC UR4, c[0x0][0x248] ;  /* 0x0000920000047ab9 */ /* 0x000fe20000000800 */
[----:B-1----:R-:W-:Y:S01]  /*15070*/  PRMT R17, R67, 0x7770, RZ ;  /* 0x0000777043117816 */ /* 0x002fe200000000ff */
[----:B------:R0:W-:Y:S01]  /*15080*/  @P2 STG.E.U8 desc[UR14][R8.64], R19 ;  /* 0x0000001308002986 */ /* 0x0001e2000c10110e */
[----:B------:R-:W-:Y:S01]  /*15090*/  VIADD R16, R11, UR4 ;  /* 0x000000040b107c36 */ /* 0x000fe20008000000 */
[----:B------:R-:W-:Y:S01]  /*150a0*/  ISETP.LT.AND P1, PT, R14, UR6, !P1 ;  /* 0x000000060e007c0c */ /* 0x000fe2000cf21270 */
[----:B------:R-:W-:Y:S01]  /*150b0*/  VIADD R10, R12, 0x72 ;  /* 0x000000720c0a7836 */ /* 0x000fe20000000000 */
[----:B------:R1:W-:Y:S01]  /*150c0*/  @P5 STG.E.U8 desc[UR14][R6.64], R17 ;  /* 0x0000001106005986 */ /* 0x0003e2000c10110e */
[----:B------:R-:W-:Y:S01]  /*150d0*/  ISETP.LT.AND P5, PT, R13, UR8, !P0 ;  /* 0x000000080d007c0c */ /* 0x000fe2000c7a1270 */
[----:B------:R-:W-:Y:S01]  /*150e0*/  ULDC UR8, c[0x0][0x228] ;  /* 0x00008a0000087ab9 */ /* 0x000fe20000000800 */
[-C--:B------:R-:W-:Y:S01]  /*150f0*/  IADD3 R4, P2, R11, R3.reuse, RZ ;  /* 0x000000030b047210 */ /* 0x080fe20007f5e0ff */
[----:B------:R-:W-:Y:S01]  /*15100*/  ULDC UR4, c[0x0][0x22c] ;  /* 0x00008b0000047ab9 */ /* 0x000fe20000000800 */
[----:B------:R-:W-:Y:S01]  /*15110*/  SHF.R.S32.HI R20, RZ, 0x1f, R16 ;  /* 0x0000001fff147819 */ /* 0x000fe20000011410 */
[----:B------:R-:W-:Y:S01]  /*15120*/  ULDC UR6, c[0x0][0x22c] ;  /* 0x00008b0000067ab9 */ /* 0x000fe20000000800 */
[----:B------:R-:W-:Y:S01]  /*15130*/  ISETP.LT.AND P0, PT, R14, UR8, !P0 ;  /* 0x000000080e007c0c */ /* 0x000fe2000c701270 */
[--C-:B------:R-:W-:Y:S01]  /*15140*/  IMAD.X R5, R18, 0x1, R25.reuse, P2 ;  /* 0x0000000112057824 */ /* 0x100fe200010e0619 */
[-C--:B0-----:R-:W-:Y:S01]  /*15150*/  IADD3 R8, P6, R16, R2.reuse, RZ ;  /* 0x0000000210087210 */ /* 0x081fe20007fde0ff */
[----:B------:R-:W-:Y:S01]  /*15160*/  ULDC UR8, c[0x0][0x228] ;  /* 0x00008a0000087ab9 */ /* 0x000fe20000000800 */
[C---:B------:R-:W-:Y:S01]  /*15170*/  PRMT R19, R67.reuse, 0x7771, RZ ;  /* 0x0000777143137816 */ /* 0x040fe200000000ff */
[----:B-1----:R-:W-:Y:S01]  /*15180*/  VIADD R7, R12, 0x73 ;  /* 0x000000730c077836 */ /* 0x002fe20000000000 */
[----:B------:R-:W-:Y:S01]  /*15190*/  PRMT R17, R67, 0x7772, RZ ;  /* 0x0000777243117816 */ /* 0x000fe200000000ff */
[----:B------:R-:W-:Y:S01]  /*151a0*/  IMAD.X R9, R20, 0x1, R0, P6 ;  /* 0x0000000114097824 */ /* 0x000fe200030e0600 */
[----:B------:R-:W-:Y:S01]  /*151b0*/  ISETP.GE.AND P2, PT, R10, UR4, PT ;  /* 0x000000040a007c0c */ /* 0x000fe2000bf46270 */
[----:B------:R-:W-:Y:S01]  /*151c0*/  ULDC UR4, c[0x0][0x248] ;  /* 0x0000920000047ab9 */ /* 0x000fe20000000800 */
[C---:B------:R-:W-:Y:S01]  /*151d0*/  IADD3 R6, P6, R16.reuse, R3, RZ ;  /* 0x0000000310067210 */ /* 0x040fe20007fde0ff */
[----:B------:R-:W-:Y:S01]  /*151e0*/  VIADD R11, R16, UR4 ;  /* 0x00000004100b7c36 */ /* 0x000fe20008000000 */
[----:B------:R0:W-:Y:S01]  /*151f0*/  @P1 STG.E.U8 desc[UR14][R4.64], R19 ;  /* 0x0000001304001986 */ /* 0x0001e2000c10110e */
[----:B------:R-:W-:Y:S01]  /*15200*/  ISETP.GE.AND P1, PT, R7, UR6, PT ;  /* 0x0000000607007c0c */ /* 0x000fe2000bf26270 */
[----:B------:R-:W-:Y:S01]  /*15210*/  ULDC UR4, c[0x0][0x22c] ;  /* 0x00008b0000047ab9 */ /* 0x000fe20000000800 */
[----:B------:R-:W-:Y:S01]  /*15220*/  IMAD.X R7, R20, 0x1, R25, P6 ;  /* 0x0000000114077824 */ /* 0x000fe200030e0619 */
[----:B------:R1:W-:Y:S01]  /*15230*/  @P5 STG.E.U8 desc[UR14][R8.64], R17 ;  /* 0x0000001108005986 */ /* 0x0003e2000c10110e */
[----:B------:R-:W-:Y:S01]  /*15240*/  ISETP.LT.AND P5, PT, R13, UR10, !P4 ;  /* 0x0000000a0d007c0c */ /* 0x000fe2000e7a1270 */
[----:B------:R-:W-:Y:S01]  /*15250*/  ULDC UR6, c[0x0][0x228] ;  /* 0x00008a0000067ab9 */ /* 0x000fe20000000800 */
[----:B------:R-:W-:Y:S01]  /*15260*/  PRMT R67, R67, 0x7773, RZ ;  /* 0x0000777343437816 */ /* 0x000fe200000000ff */
[----:B------:R-:W-:Y:S01]  /*15270*/  VIADD R10, R12, 0x75 ;  /* 0x000000750c0a7836 */ /* 0x000fe20000000000 */
[----:B------:R-:W-:Y:S01]  /*15280*/  ISETP.LT.AND P4, PT, R14, UR6, !P4 ;  /* 0x000000060e007c0c */ /* 0x000fe2000e781270 */
[----:B------:R-:W-:Y:S01]  /*15290*/  ULDC UR6, c[0x0][0x228] ;  /* 0x00008a0000067ab9 */ /* 0x000fe20000000800 */
[----:B0-----:R-:W-:Y:S01]  /*152a0*/  IADD3 R4, P6, R11, R2, RZ ;  /* 0x000000020b047210 */ /* 0x001fe20007fde0ff */
[----:B------:R0:W-:Y:S01]  /*152b0*/  @P0 STG.E.U8 desc[UR14][R6.64], R67 ;  /* 0x0000004306000986 */ /* 0x0001e2000c10110e */
[----:B------:R-:W-:Y:S01]  /*152c0*/  PRMT R19, R68, 0x7771, RZ ;  /* 0x0000777144137816 */ /* 0x000fe200000000ff */
[----:B-1----:R-:W-:Y:S01]  /*152d0*/  VIADD R8, R12, 0x74 ;  /* 0x000000740c087836 */ /* 0x002fe20000000000 */
[----:B------:R-:W-:-:S02]  /*152e0*/  SHF.R.S32.HI R9, RZ, 0x1f, R11 ;  /* 0x0000001fff097819 */ /* 0x000fc4000001140b */
[----:B------:R-:W-:Y:S02]  /*152f0*/  PRMT R17, R68, 0x7770, RZ ;  /* 0x0000777044117816 */ /* 0x000fe400000000ff */
[----:B------:R-:W-:Y:S01]  /*15300*/  ISETP.GE.AND P0, PT, R8, UR4, PT ;  /* 0x0000000408007c0c */ /* 0x000fe2000bf06270 */
[----:B------:R-:W-:Y:S01]  /*15310*/  IMAD.X R5, R9, 0x1, R0, P6 ;  /* 0x0000000109057824 */ /* 0x000fe200030e0600 */
[----:B------:R-:W-:Y:S01]  /*15320*/  ULDC UR4, c[0x0][0x248] ;  /* 0x0000920000047ab9 */ /* 0x000fe20000000800 */
[C---:B------:R-:W-:Y:S01]  /*15330*/  IADD3 R8, P6, R11.reuse, R3, RZ ;  /* 0x000000030b087210 */ /* 0x040fe20007fde0ff */
[----:B------:R-:W-:Y:S01]  /*15340*/  VIADD R16, R11, UR4 ;  /* 0x000000040b107c36 */ /* 0x000fe20008000000 */
[----:B------:R-:W-:Y:S01]  /*15350*/  ULDC UR4, c[0x0][0x228] ;  /* 0x00008a0000047ab9 */ /* 0x000fe20000000800 */
[----:B------:R1:W-:Y:S01]  /*15360*/  @P5 STG.E.U8 desc[UR14][R4.64], R17 ;  /* 0x0000001104005986 */ /* 0x0003e2000c10110e */
[----:B------:R-:W-:Y:S01]  /*15370*/  ISETP.LT.AND P5, PT, R13, UR6, !P3 ;  /* 0x000000060d007c0c */ /* 0x000fe2000dfa1270 */
[----:B------:R-:W-:Y:S01]  /*15380*/  IMAD.X R9, R9, 0x1, R25, P6 ;  /* 0x0000000109097824 */ /* 0x000fe200030e0619 */
[----:B0-----:R-:W-:Y:S01]  /*15390*/  SHF.R.S32.HI R7, RZ, 0x1f, R16 ;  /* 0x0000001fff077819 */ /* 0x001fe20000011410 */
[----:B------:R-:W-:Y:S01]  /*153a0*/  ULDC UR6, c[0x0][0x228] ;  /* 0x00008a0000067ab9 */ /* 0x000fe20000000800 */
[----:B------:R-:W-:Y:S01]  /*153b0*/  ISETP.LT.AND P3, PT, R14, UR4, !P3 ;  /* 0x000000040e007c0c */ /* 0x000fe2000df61270 */
[----:B------:R-:W-:Y:S01]  /*153c0*/  ULDC UR4, c[0x0][0x248] ;  /* 0x0000920000047ab9 */ /* 0x000fe20000000800 */
[----:B------:R-:W-:Y:S01]  /*153d0*/  PRMT R11, R68, 0x7772, RZ ;  /* 0x00007772440b7816 */ /* 0x000fe200000000ff */
[----:B------:R0:W-:Y:S01]  /*153e0*/  @P4 STG.E.U8 desc[UR14][R8.64], R19 ;  /* 0x0000001308004986 */ /* 0x0001e2000c10110e */
[----:B------:R-:W-:Y:S01]  /*153f0*/  ISETP.GE.AND P4, PT, R10, UR7, PT ;  /* 0x000000070a007c0c */ /* 0x000fe2000bf86270 */
[----:B------:R-:W-:Y:S01]  /*15400*/  VIADD R10, R12, 0x76 ;  /* 0x000000760c0a7836 */ /* 0x000fe20000000000 */
[----:B------:R-:W-:Y:S01]  /*15410*/  ULDC UR7, c[0x0][0x228] ;  /* 0x00008a0000077ab9 */ /* 0x000fe20000000800 */
[----:B-1----:R-:W-:-:S02]  /*15420*/  IADD3 R4, P6, R16, R2, RZ ;  /* 0x0000000210047210 */ /* 0x002fc40007fde0ff */
[----:B------:R-:W-:-:S03]  /*15430*/  PRMT R17, R68, 0x7773, RZ ;  /* 0x0000777344117816 */ /* 0x000fc600000000ff */
[----:B------:R-:W-:Y:S01]  /*15440*/  IMAD.X R5, R7, 0x1, R0, P6 ;  /* 0x0000000107057824 */ /* 0x000fe200030e0600 */
[C---:B------:R-:W-:Y:S01]  /*15450*/  IADD3 R6, P6, R16.reuse, R3, RZ ;  /* 0x0000000310067210 */ /* 0x040fe20007fde0ff */
[----:B------:R-:W-:Y:S01]  /*15460*/  VIADD R16, R16, UR4 ;  /* 0x0000000410107c36 */ /* 0x000fe20008000000 */
[----:B------:R-:W-:Y:S01]  /*15470*/  ULDC UR4, c[0x0][0x248] ;  /* 0x0000920000047ab9 */ /* 0x000fe20000000800 */
[----:B0-----:R-:W-:Y:S01]  /*15480*/  PRMT R19, R69, 0x7771, RZ ;  /* 0x0000777145137816 */ /* 0x001fe200000000ff */
[----:B------:R0:W-:Y:S01]  /*15490*/  @P5 STG.E.U8 desc[UR14][R4.64], R11 ;  /* 0x0000000b04005986 */ /* 0x0001e2000c10110e */
[----:B------:R-:W-:Y:S01]  /*154a0*/  IMAD.X R7, R7, 0x1, R25, P6 ;  /* 0x0000000107077824 */ /* 0x000fe200030e0619 */
[----:B------:R-:W-:Y:S02]  /*154b0*/  SHF.R.S32.HI R18, RZ, 0x1f, R16 ;  /* 0x0000001fff127819 */ /* 0x000fe40000011410 */
[----:B------:R-:W-:Y:S01]  /*154c0*/  ISETP.LT.AND P5, PT, R13, UR6, !P2 ;  /* 0x000000060d007c0c */ /* 0x000fe2000d7a1270 */
[----:B------:R-:W-:Y:S01]  /*154d0*/  ULDC UR6, c[0x0][0x228] ;  /* 0x00008a0000067ab9 */ /* 0x000fe20000000800 */
[----:B------:R1:W-:Y:S01]  /*154e0*/  @P3 STG.E.U8 desc[UR14][R6.64], R17 ;  /* 0x0000001106003986 */ /* 0x0003e2000c10110e */
[----:B------:R-:W-:-:S02]  /*154f0*/  IADD3 R8, P3, R16, R2, RZ ;  /* 0x0000000210087210 */ /* 0x000fc40007f7e0ff */
[----:B------:R-:W-:Y:S01]  /*15500*/  ISETP.LT.AND P6, PT, R13, UR7, !P1 ;  /* 0x000000070d007c0c */ /* 0x000fe2000cfc1270 */
[----:B------:R-:W-:Y:S02]  /*15510*/  ULDC UR7, c[0x0][0x228] ;  /* 0x00008a0000077ab9 */ /* 0x000fe40000000800 */
[--C-:B------:R-:W-:Y:S01]  /*15520*/  IMAD.X R9, R18, 0x1, R0.reuse, P3 ;  /* 0x0000000112097824 */ /* 0x100fe200018e0600 */
[----:B------:R-:W-:Y:S01]  /*15530*/  ISETP.LT.AND P3, PT, R14, UR6, !P2 ;  /* 0x000000060e007c0c */ /* 0x000fe2000d761270 */
[C---:B0-----:R-:W-:Y:S01]  /*15540*/  VIADD R11, R16.reuse, UR4 ;  /* 0x00000004100b7c36 */ /* 0x041fe20008000000 */
[-C--:B------:R-:W-:Y:S01]  /*15550*/  IADD3 R4, P2, R16, R3.reuse, RZ ;  /* 0x0000000310047210 */ /* 0x080fe20007f5e0ff */
[----:B------:R-:W-:Y:S01]  /*15560*/  ULDC UR4, c[0x0][0x248] ;  /* 0x0000920000047ab9 */ /* 0x000fe20000000800 */
[----:B------:R0:W-:Y:S01]  /*15570*/  @P5 STG.E.U8 desc[UR14][R8.64], R21 ;  /* 0x0000001508005986 */ /* 0x0001e2000c10110e */
[----:B-1----:R-:W-:Y:S01]  /*15580*/  PRMT R17, R69, 0x7772, RZ ;  /* 0x0000777245117816 */ /* 0x002fe200000000ff */
[----:B------:R-:W-:Y:S01]  /*15590*/  ULDC UR6, c[0x0][0x228] ;  /* 0x00008a0000067ab9 */ /* 0x000fe20000000800 */
[----:B------:R-:W-:Y:S01]  /*155a0*/  IMAD.X R5, R18, 0x1, R25, P2 ;  /* 0x0000000112057824 */ /* 0x000fe200010e0619 */
[----:B------:R-:W-:Y:S01]  /*155b0*/  ISETP.GE.AND P2, PT, R10, UR5, PT ;  /* 0x000000050a007c0c */ /* 0x000fe2000bf46270 */
[----:B------:R-:W-:Y:S01]  /*155c0*/  ULDC UR5, c[0x0][0x228] ;  /* 0x00008a0000057ab9 */ /* 0x000fe20000000800 */
[----:B------:R-:W-:Y:S01]  /*155d0*/  SHF.R.S32.HI R20, RZ, 0x1f, R11 ;  /* 0x0000001fff147819 */ /* 0x000fe2000001140b */
[C---:B------:R-:W-:Y:S01]  /*155e0*/  VIADD R16, R11.reuse, UR4 ;  /* 0x000000040b107c36 */ /* 0x040fe20008000000 */
[CC--:B------:R-:W-:Y:S01]  /*155f0*/  IADD3 R6, P5, R11.reuse, R2.reuse, RZ ;  /* 0x000000020b067210 */ /* 0x0c0fe20007fbe0ff */
[----:B------:R1:W-:Y:S01]  /*15600*/  @P3 STG.E.U8 desc[UR14][R4.64], R19 ;  /* 0x0000001304003986 */ /* 0x0003e2000c10110e */
[----:B------:R-:W-:Y:S01]  /*15610*/  ISETP.LT.AND P1, PT, R14, UR5, !P1 ;  /* 0x000000050e007c0c */ /* 0x000fe2000cf21270 */
[----:B------:R-:W-:Y:S01]  /*15620*/  ULDC UR5, c[0x0][0x228] ;  /* 0x00008a0000057ab9 */ /* 0x000fe20000000800 */
[----:B0-----:R-:W-:Y:S01]  /*15630*/  IADD3 R8, P3, R11, R3, RZ ;  /* 0x000000030b087210 */ /* 0x001fe20007f7e0ff */
[C---:B------:R-:W-:Y:S01]  /*15640*/  IMAD.X R7, R20.reuse, 0x1, R0, P5 ;  /* 0x0000000114077824 */ /* 0x040fe200028e0600 */
[----:B------:R-:W-:Y:S01]  /*15650*/  ISETP.LT.AND P5, PT, R13, UR6, !P0 ;  /* 0x000000060d007c0c */ /* 0x000fe2000c7a1270 */
[----:B------:R-:W-:Y:S01]  /*15660*/  ULDC UR4, c[0x0][0x248] ;  /* 0x0000920000047ab9 */ /* 0x000fe20000000800 */
[----:B------:R-:W-:Y:S01]  /*15670*/  PRMT R69, R69, 0x7773, RZ ;  /* 0x0000777345457816 */ /* 0x000fe200000000ff */
[----:B------:R-:W-:Y:S01]  /*15680*/  IMAD.X R9, R20, 0x1, R25, P3 ;  /* 0x0000000114097824 */ /* 0x000fe200018e0619 */
[----:B------:R0:W-:Y:S01]  /*15690*/  @P6 STG.E.U8 desc[UR14][R6.64], R17 ;  /* 0x0000001106006986 */ /* 0x0001e2000c10110e */
[----:B------:R-:W-:Y:S01]  /*156a0*/  SHF.R.S32.HI R18, RZ, 0x1f, R16 ;  /* 0x0000001fff127819 */ /* 0x000fe20000011410 */
[----:B------:R-:W-:Y:S01]  /*156b0*/  VIADD R10, R12, 0x77 ;  /* 0x000000770c0a7836 */ /* 0x000fe20000000000 */
[----:B-1----:R-:W-:Y:S01]  /*156c0*/  IADD3 R4, P6, R16, R2, RZ ;  /* 0x0000000210047210 */ /* 0x002fe20007fde0ff */
[----:B------:R-:W-:Y:S01]  /*156d0*/  ULDC UR6, c[0x0][0x228] ;  /* 0x00008a0000067ab9 */ /* 0x000fe20000000800 */
[----:B------:R-:W-:Y:S01]  /*156e0*/  ISETP.LT.AND P0, PT, R14, UR5, !P0 ;  /* 0x000000050e007c0c */ /* 0x000fe2000c701270 */
[----:B------:R-:W-:Y:S01]  /*156f0*/  @P1 STG.E.U8 desc[UR14][R8.64], R69 ;  /* 0x0000004508001986 */ /* 0x000fe2000c10110e */
[----:B------:R-:W-:Y:S01]  /*15700*/  PRMT R11, R70, 0x7770, RZ ;  /* 0x00007770460b7816 */ /* 0x000fe200000000ff */
[----:B------:R-:W-:Y:S01]  /*15710*/  IMAD.X R5, R18, 0x1, R0, P6 ;  /* 0x0000000112057824 */ /* 0x000fe200030e0600 */
[----:B------:R-:W-:Y:S01]  /*15720*/  ISETP.GE.AND P3, PT, R10, UR11, PT ;  /* 0x0000000b0a007c0c */ /* 0x000fe2000bf66270 */
[C---:B------:R-:W-:Y:S01]  /*15730*/  VIADD R10, R12.reuse, 0x79 ;  /* 0x000000790c0a7836 */ /* 0x040fe20000000000 */
[----:B------:R-:W-:Y:S01]  /*15740*/  ULDC UR5, c[0x0][0x228] ;  /* 0x00008a0000057ab9 */ /* 0x000fe20000000800 */
[----:B0-----:R-:W-:Y:S01]  /*15750*/  VIADD R6, R12, 0x78 ;  /* 0x000000780c067836 */ /* 0x001fe20000000000 */
[----:B------:R0:W-:Y:S01]  /*15760*/  @P5 STG.E.U8 desc[UR14][R4.64], R11 ;  /* 0x0000000b04005986 */ /* 0x0001e2000c10110e */
[----:B------:R-:W-:Y:S01]  /*15770*/  VIADD R17, R16, UR4 ;  /* 0x0000000410117c36 */ /* 0x000fe20008000000 */
[----:B------:R-:W-:Y:S01]  /*15780*/  ULDC UR4, c[0x0][0x228] ;  /* 0x00008a0000047ab9 */ /* 0x000fe20000000800 */
[----:B------:R-:W-:Y:S01]  /*15790*/  ISETP.LT.AND P5, PT, R13, UR5, !P4 ;  /* 0x000000050d007c0c */ /* 0x000fe2000e7a1270 */
[----:B------:R-:W-:Y:S01]  /*157a0*/  ULDC UR5, c[0x0][0x228] ;  /* 0x00008a0000057ab9 */ /* 0x000fe20000000800 */
[----:B------:R-:W-:-:S02]  /*157b0*/  ISETP.GE.AND P1, PT, R6, UR9, PT ;  /* 0x0000000906007c0c */ /* 0x000fc4000bf26270 */
[-C--:B------:R-:W-:Y:S02]  /*157c0*/  IADD3 R6, P6, R16, R3.reuse, RZ ;  /* 0x0000000310067210 */ /* 0x080fe40007fde0ff */
[----:B------:R-:W-:Y:S02]  /*157d0*/  SHF.R.S32.HI R16, RZ, 0x1f, R17 ;  /* 0x0000001fff107819 */ /* 0x000fe40000011411 */
[----:B------:R-:W-:Y:S01]  /*157e0*/  ISETP.LT.AND P4, PT, R14, UR4, !P4 ;  /* 0x000000040e007c0c */ /* 0x000fe2000e781270 */
[--C-:B------:R-:W-:Y:S01]  /*157f0*/  IMAD.X R7, R18, 0x1, R25.reuse, P6 ;  /* 0x0000000112077824 */ /* 0x100fe200030e0619 */
[C---:B0-----:R-:W-:Y:S01]  /*15800*/  PRMT R5, R70.reuse, 0x7771, RZ ;  /* 0x0000777146057816 */ /* 0x041fe200000000ff */
[----:B------:R-:W-:Y:S01]  /*15810*/  ULDC UR4, c[0x0][0x248] ;  /* 0x0000920000047ab9 */ /* 0x000fe20000000800 */
[CC--:B------:R-:W-:Y:S01]  /*15820*/  IADD3 R8, P6, R17.reuse, R2.reuse, RZ ;  /* 0x0000000211087210 */ /* 0x0c0fe20007fde0ff */
[C---:B------:R-:W-:Y:S01]  /*15830*/  VIADD R18, R17.reuse, UR4 ;  /* 0x0000000411127c36 */ /* 0x040fe20008000000 */
[----:B------:R-:W-:Y:S01]  /*15840*/  PRMT R21, R70, 0x7772, RZ ;  /* 0x0000777246157816 */ /* 0x000fe200000000ff */
[----:B------:R-:W-:Y:S01]  /*15850*/  @P0 STG.E.U8 desc[UR14][R6.64], R5 ;  /* 0x0000000506000986 */ /* 0x000fe2000c10110e */
[----:B------:R-:W-:Y:S01]  /*15860*/  ISETP.GE.AND P0, PT, R10, UR17, PT ;  /* 0x000000110a007c0c */ /* 0x000fe2000bf06270 */
[----:B------:R-:W-:Y:S01]  /*15870*/  IMAD.X R9, R16, 0x1, R0, P6 ;  /* 0x0000000110097824 */ /* 0x000fe200030e0600 */
[----:B------:R-:W-:Y:S01]  /*15880*/  IADD3 R10, P6, R17, R3, RZ ;  /* 0x00000003110a7210 */ /* 0x000fe20007fde0ff */
[----:B------:R0:W1:Y:S01]  /*15890*/  LDS.128 R4, [R15] ;  /* 0x000000000f047984 */ /* 0x0000620000000c00 */
[----:B------:R-:W-:Y:S01]  /*158a0*/  PRMT R19, R70, 0x7773, RZ ;  /* 0x0000777346137816 */ /* 0x000fe200000000ff */
[----:B------:R-:W-:Y:S01]  /*158b0*/  ULDC UR4, c[0x0][0x248] ;  /* 0x0000920000047ab9 */ /* 0x000fe20000000800 */
[----:B------:R-:W-:Y:S01]  /*158c0*/  SHF.R.S32.HI R20, RZ, 0x1f, R18 ;  /* 0x0000001fff147819 */ /* 0x000fe20000011412 */
[----:B------:R-:W-:Y:S01]  /*158d0*/  IMAD.X R11, R16, 0x1, R25, P6 ;  /* 0x00000001100b7824 */ /* 0x000fe200030e0619 */
[----:B------:R2:W-:Y:S01]  /*158e0*/  @P5 STG.E.U8 desc[UR14][R8.64], R21 ;  /* 0x0000001508005986 */ /* 0x0005e2000c10110e */
[C---:B------:R-:W-:Y:S01]  /*158f0*/  ISETP.LT.AND P5, PT, R13.reuse, UR5, !P2 ;  /* 0x000000050d007c0c */ /* 0x040fe2000d7a1270 */
[----:B------:R-:W-:Y:S01]  /*15900*/  ULDC UR5, c[0x0][0x228] ;  /* 0x00008a0000057ab9 */ /* 0x000fe20000000800 */
[----:B------:R-:W-:Y:S01]  /*15910*/  ISETP.LT.AND P6, PT, R13, UR6, !P3 ;  /* 0x000000060d007c0c */ /* 0x000fe2000dfc1270 */
[----:B------:R3:W-:Y:S01]  /*15920*/  @P4 STG.E.U8 desc[UR14][R10.64], R19 ;  /* 0x000000130a004986 */ /* 0x0007e2000c10110e */
[----:B------:R-:W-:Y:S01]  /*15930*/  IADD3 R16, P4, R18, R2, RZ ;  /* 0x0000000212107210 */ /* 0x000fe20007f9e0ff */
[----:B------:R-:W-:Y:S01]  /*15940*/  ULDC UR6, c[0x0][0x228] ;  /* 0x00008a0000067ab9 */ /* 0x000fe20000000800 */
[----:B0-----:R-:W-:-:S03]  /*15950*/  VIADD R15, R12, 0x7a ;  /* 0x0000007a0c0f7836 */ /* 0x001fc60000000000 */
[--C-:B------:R-:W-:Y:S01]  /*15960*/  IMAD.X R17, R20, 0x1, R0.reuse, P4 ;  /* 0x0000000114117824 */ /* 0x100fe200020e0600 */
[----:B------:R-:W-:Y:S01]  /*15970*/  ISETP.LT.AND P4, PT, R14, UR5, !P2 ;  /* 0x000000050e007c0c */ /* 0x000fe2000d781270 */
[----:B------:R-:W-:Y:S01]  /*15980*/  ULDC UR5, c[0x0][0x228] ;  /* 0x00008a0000057ab9 */ /* 0x000fe20000000800 */
[CC--:B--2---:R-:W-:Y:S02]  /*15990*/  IADD3 R8, P2, R18.reuse, R3.reuse, RZ ;  /* 0x0000000312087210 */ /* 0x0c4fe40007f5e0ff */
[----:B------:R0:W-:Y:S01]  /*159a0*/  @P5 STG.E.U8 desc[UR14][R16.64], R27 ;  /* 0x0000001b10005986 */ /* 0x0001e2000c10110e */
[----:B---3--:R-:W-:Y:S01]  /*159b0*/  VIADD R19, R18, UR4 ;  /* 0x0000000412137c36 */ /* 0x008fe20008000000 */
[----:B------:R-:W-:Y:S01]  /*159c0*/  ISETP.LT.AND P3, PT, R14, UR5, !P3 ;  /* 0x000000050e007c0c */ /* 0x000fe2000df61270 */
[----:B------:R-:W-:Y:S01]  /*159d0*/  IMAD.X R9, R20, 0x1, R25, P2 ;  /* 0x0000000114097824 */ /* 0x000fe200010e0619 */
[----:B------:R-:W-:Y:S01]  /*159e0*/  ULDC UR4, c[0x0][0x248] ;  /* 0x0000920000047ab9 */ /* 0x000fe20000000800 */
[----:B------:R-:W-:Y:S01]  /*159f0*/  PRMT R21, R71, 0x7772, RZ ;  /* 0x0000777247157816 */ /* 0x000fe200000000ff */
[C---:B------:R-:W-:Y:S01]  /*15a00*/  VIADD R18, R19.reuse, UR4 ;  /* 0x0000000413127c36 */ /* 0x040fe20008000000 */
[----:B------:R-:W-:Y:S01]  /*15a10*/  SHF.R.S32.HI R22, RZ, 0x1f, R19 ;  /* 0x0000001fff167819 */ /* 0x000fe20000011413 */
[----:B------:R-:W-:Y:S01]  /*15a20*/  ULDC UR4, c[0x0][0x248] ;  /* 0x0000920000047ab9 */ /* 0x000fe20000000800 */
[-C--:B------:R-:W-:Y:S01]  /*15a30*/  IADD3 R10, P5, R19, R2.reuse, RZ ;  /* 0x00000002130a7210 */ /* 0x080fe20007fbe0ff */
[----:B------:R2:W-:Y:S01]  /*15a40*/  @P4 STG.E.U8 desc[UR14][R8.64], R23 ;  /* 0x0000001708004986 */ /* 0x0005e2000c10110e */
[----:B------:R-:W-:Y:S01]  /*15a50*/  PRMT R71, R71, 0x7773, RZ ;  /* 0x0000777347477816 */ /* 0x000fe200000000ff */
[----:B------:R-:W-:Y:S01]  /*15a60*/  ULDC UR5, c[0x0][0x228] ;  /* 0x00008a0000057ab9 */ /* 0x000fe20000000800 */
[----:B0-----:R-:W-:Y:S01]  /*15a70*/  IADD3 R16, P4, R19, R3, RZ ;  /* 0x0000000313107210 */ /* 0x001fe20007f9e0ff */
[----:B------:R-:W-:Y:S01]  /*15a80*/  IMAD.X R11, R22, 0x1, R0, P5 ;  /* 0x00000001160b7824 */ /* 0x000fe200028e0600 */
[----:B------:R-:W-:Y:S01]  /*15a90*/  ISETP.LT.AND P5, PT, R13, UR6, !P1 ;  /* 0x000000060d007c0c */ /* 0x000fe2000cfa1270 */
[----:B------:R-:W-:Y:S01]  /*15aa0*/  VIADD R19, R18, UR4 ;  /* 0x0000000412137c36 */ /* 0x000fe20008000000 */
[----:B------:R-:W-:Y:S01]  /*15ab0*/  SHF.R.S32.HI R20, RZ, 0x1f, R18 ;  /* 0x0000001fff147819 */ /* 0x000fe20000011412 */
[----:B------:R-:W-:Y:S01]  /*15ac0*/  IMAD.X R17, R22, 0x1, R25, P4 ;  /* 0x0000000116117824 */ /* 0x000fe200020e0619 */
[----:B------:R0:W-:Y:S01]  /*15ad0*/  @P6 STG.E.U8 desc[UR14][R10.64], R21 ;  /* 0x000000150a006986 */ /* 0x0001e2000c10110e */
[----:B------:R-:W-:Y:S01]  /*15ae0*/  ISETP.LT.AND P1, PT, R14, UR5, !P1 ;  /* 0x000000050e007c0c */ /* 0x000fe2000cf21270 */
[----:B------:R-:W-:Y:S01]  /*15af0*/  ULDC UR5, c[0x0][0x228] ;  /* 0x00008a0000057ab9 */ /* 0x000fe20000000800 */
[----:B--2---:R-:W-:Y:S01]  /*15b00*/  IADD3 R8, P6, R18, R2, RZ ;  /* 0x0000000212087210 */ /* 0x004fe20007fde0ff */
[----:B------:R2:W-:Y:S01]  /*15b10*/  @P3 STG.E.U8 desc[UR14][R16.64], R71 ;  /* 0x0000004710003986 */ /* 0x0005e2000c10110e */
[----:B------:R-:W-:Y:S01]  /*15b20*/  ULDC UR4, c[0x0][0x228] ;  /* 0x00008a0000047ab9 */ /* 0x000fe20000000800 */
[----:B-1----:R-:W-:Y:S01]  /*15b30*/  PRMT R27, R4, 0x7771, RZ ;  /* 0x00007771041b7816 */ /* 0x002fe200000000ff */
[----:B------:R-:W-:Y:S01]  /*15b40*/  ULDC UR6, c[0x0][0x228] ;  /* 0x00008a0000067ab9 */ /* 0x000fe20000000800 */
[----:B------:R-:W-:Y:S01]  /*15b50*/  IMAD.X R9, R20, 0x1, R0, P6 ;  /* 0x0000000114097824 */ /* 0x000fe200030e0600 */
[----:B------:R-:W-:-:S02]  /*15b60*/  PRMT R23, R4, 0x7772, RZ ;  /* 0x0000777204177816 */ /* 0x000fc400000000ff */
[----:B------:R-:W-:Y:S01]  /*15b70*/  ISETP.GE.AND P2, PT, R15, UR13, PT ;  /* 0x0000000d0f007c0c */ /* 0x000fe2000bf46270 */
[----:B0-----:R-:W-:Y:S01]  /*15b80*/  VIADD R10, R12, 0x7c ;  /* 0x0000007c0c0a7836 */ /* 0x001fe20000000000 */
[----:B------:R-:W-:Y:S01]  /*15b90*/  PRMT R21, R4, 0x7770, RZ ;  /* 0x0000777004157816 */ /* 0x000fe200000000ff */
[----:B------:R-:W-:Y:S01]  /*15ba0*/  VIADD R15, R12, 0x7b ;  /* 0x0000007b0c0f7836 */ /* 0x000fe20000000000 */
[----:B--2---:R-:W-:Y:S02]  /*15bb0*/  SHF.R.S32.HI R17, RZ, 0x1f, R19 ;  /* 0x0000001fff117819 */ /* 0x004fe40000011413 */
[----:B------:R-:W-:Y:S01]  /*15bc0*/  ISETP.GE.AND P3, PT, R10, UR19, PT ;  /* 0x000000130a007c0c */ /* 0x000fe2000bf66270 */
[----:B------:R0:W-:Y:S01]  /*15bd0*/  @P5 STG.E.U8 desc[UR14][R8.64], R21 ;  /* 0x0000001508005986 */ /* 0x0001e2000c10110e */
[----:B------:R-:W-:Y:S02]  /*15be0*/  IADD3 R10, P6, R18, R3, RZ ;  /* 0x00000003120a7210 */ /* 0x000fe40007fde0ff */
[----:B------:R-:W-:Y:S01]  /*15bf0*/  ISETP.LT.AND P5, PT, R13, UR5, !P0 ;  /* 0x000000050d007c0c */ /* 0x000fe2000c7a1270 */
[----:B------:R-:W-:Y:S01]  /*15c00*/  ULDC UR5, c[0x0][0x228] ;  /* 0x00008a0000057ab9 */ /* 0x000fe20000000800 */
[----:B------:R-:W-:Y:S01]  /*15c10*/  ISETP.LT.AND P0, PT, R14, UR4, !P0 ;  /* 0x000000040e007c0c */ /* 0x000fe2000c701270 */
[----:B------:R-:W-:Y:S01]  /*15c20*/  IMAD.X R11, R20, 0x1, R25, P6 ;  /* 0x00000001140b7824 */ /* 0x000fe200030e0619 */
[----:B------:R-:W-:Y:S01]  /*15c30*/  ULDC UR4, c[0x0][0x248] ;  /* 0x0000920000047ab9 */ /* 0x000fe20000000800 */
[----:B------:R-:W-:Y:S01]  /*15c40*/  ISETP.GE.AND P4, PT, R15, UR21, PT ;  /* 0x000000150f007c0c */ /* 0x000fe2000bf86270 */
[----:B------:R-:W-:-:S02]  /*15c50*/  VIADD R15, R12, 0x7d ;  /* 0x0000007d0c0f7836 */ /* 0x000fc40000000000 */
[----:B------:R1:W-:Y:S01]  /*15c60*/  @P1 STG.E.U8 desc[UR14][R10.64], R27 ;  /* 0x0000001b0a001986 */ /* 0x0003e2000c10110e */
[-C--:B0-----:R-:W-:Y:S02]  /*15c70*/  IADD3 R8, P6, R19, R2.reuse, RZ ;  /* 0x0000000213087210 */ /* 0x081fe40007fde0ff */
[----:B------:R-:W-:Y:S01]  /*15c80*/  PRMT R21, R4, 0x7773, RZ ;  /* 0x0000777304157816 */ /* 0x000fe200000000ff */
[C---:B------:R-:W-:Y:S01]  /*15c90*/  VIADD R4, R12.reuse, 0x7e ;  /* 0x0000007e0c047836 */ /* 0x040fe20000000000 */
[----:B------:R-:W-:Y:S01]  /*15ca0*/  ISETP.GE.AND P1, PT, R15, UR25, PT ;  /* 0x000000190f007c0c */ /* 0x000fe2000bf26270 */
[--C-:B------:R-:W-:Y:S01]  /*15cb0*/  IMAD.X R9, R17, 0x1, R0.reuse, P6 ;  /* 0x0000000111097824 */ /* 0x100fe200030e0600 */
[CC--:B------:R-:W-:Y:S01]  /*15cc0*/  IADD3 R16, P6, R19.reuse, R3.reuse, RZ ;  /* 0x0000000313107210 */ /* 0x0c0fe20007fde0ff */
[----:B------:R-:W-:Y:S01]  /*15cd0*/  VIADD R19, R19, UR4 ;  /* 0x0000000413137c36 */ /* 0x000fe20008000000 */
[----:B------:R-:W-:Y:S01]  /*15ce0*/  ULDC UR4, c[0x0][0x248] ;  /* 0x0000920000047ab9 */ /* 0x000fe20000000800 */
[----:B------:R-:W-:Y:S01]  /*15cf0*/  VIADD R12, R12, 0x7f ;  /* 0x0000007f0c0c7836 */ /* 0x000fe20000000000 */
[----:B------:R0:W-:Y:S01]  /*15d00*/  @P5 STG.E.U8 desc[UR14][R8.64], R23 ;  /* 0x0000001708005986 */ /* 0x0001e2000c10110e */
[----:B------:R-:W-:Y:S01]  /*15d10*/  IMAD.X R17, R17, 0x1, R25, P6 ;  /* 0x0000000111117824 */ /* 0x000fe200030e0619 */
[----:B------:R-:W-:Y:S01]  /*15d20*/  ISETP.LT.AND P5, PT, R13, UR5, !P2 ;  /* 0x000000050d007c0c */ /* 0x000fe2000d7a1270 */
[----:B------:R-:W-:Y:S01]  /*15d30*/  ULDC UR5, c[0x0][0x228] ;  /* 0x00008a0000057ab9 */ /* 0x000fe20000000800 */
[----:B------:R-:W-:Y:S01]  /*15d40*/  SHF.R.S32.HI R18, RZ, 0x1f, R19 ;  /* 0x0000001fff127819 */ /* 0x000fe20000011413 */
[C---:B------:R-:W-:Y:S01]  /*15d50*/  VIADD R15, R19.reuse, UR4 ;  /* 0x00000004130f7c36 */ /* 0x040fe20008000000 */
[----:B------:R2:W-:Y:S01]  /*15d60*/  @P0 STG.E.U8 desc[UR14][R16.64], R21 ;  /* 0x0000001510000986 */ /* 0x0005e2000c10110e */
[----:B-1----:R-:W-:Y:S01]  /*15d70*/  IADD3 R10, P0, R19, R2, RZ ;  /* 0x00000002130a7210 */ /* 0x002fe20007f1e0ff */
[----:B------:R-:W-:Y:S01]  /*15d80*/  ULDC UR4, c[0x0][0x248] ;  /* 0x0000920000047ab9 */ /* 0x000fe20000000800 */
[----:B------:R-:W-:Y:S01]  /*15d90*/  ISETP.LT.AND P2, PT, R14, UR5, !P2 ;  /* 0x000000050e007c0c */ /* 0x000fe2000d741270 */
[----:B------:R-:W-:Y:S01]  /*15da0*/  ULDC UR5, c[0x0][0x228] ;  /* 0x00008a0000057ab9 */ /* 0x000fe20000000800 */
[----:B------:R-:W-:Y:S01]  /*15db0*/  ISETP.LT.AND P6, PT, R13, UR6, !P4 ;  /* 0x000000060d007c0c */ /* 0x000fe2000e7c1270 */
[----:B------:R-:W-:Y:S01]  /*15dc0*/  IMAD.X R11, R18, 0x1, R0, P0 ;  /* 0x00000001120b7824 */ /* 0x000fe200000e0600 */
[----:B0-----:R-:W-:Y:S01]  /*15dd0*/  PRMT R23, R5, 0x7770, RZ ;  /* 0x0000777005177816 */ /* 0x001fe200000000ff */
[----:B------:R-:W-:Y:S01]  /*15de0*/  ULDC UR6, c[0x0][0x228] ;  /* 0x00008a0000067ab9 */ /* 0x000fe20000000800 */
[----:B------:R-:W-:-:S02]  /*15df0*/  IADD3 R8, P0, R19, R3, RZ ;  /* 0x0000000313087210 */ /* 0x000fc40007f1e0ff */
[----:B------:R-:W-:Y:S01]  /*15e00*/  SHF.R.S32.HI R20, RZ, 0x1f, R15 ;  /* 0x0000001fff147819 */ /* 0x000fe2000001140f */
[----:B------:R0:W-:Y:S01]  /*15e10*/  @P5 STG.E.U8 desc[UR14][R10.64], R23 ;  /* 0x000000170a005986 */ /* 0x0001e2000c10110e */
[----:B--2---:R-:W-:Y:S01]  /*15e20*/  IADD3 R16, P5, R15, R2, RZ ;  /* 0x000000020f107210 */ /* 0x004fe20007fbe0ff */
[--C-:B------:R-:W-:Y:S01]  /*15e30*/  IMAD.X R9, R18, 0x1, R25.reuse, P0 ;  /* 0x0000000112097824 */ /* 0x100fe200000e0619 */
[----:B------:R-:W-:Y:S01]  /*15e40*/  PRMT R21, R5, 0x7771, RZ ;  /* 0x0000777105157816 */ /* 0x000fe200000000ff */
[----:B------:R-:W-:Y:S01]  /*15e50*/  VIADD R18, R15, UR4 ;  /* 0x000000040f127c36 */ /* 0x000fe20008000000 */
[----:B------:R-:W-:Y:S01]  /*15e60*/  PRMT R19, R5, 0x7772, RZ ;  /* 0x0000777205137816 */ /* 0x000fe200000000ff */
[----:B------:R-:W-:Y:S01]  /*15e70*/  IMAD.X R17, R20, 0x1, R0, P5 ;  /* 0x0000000114117824 */ /* 0x000fe200028e0600 */
[C---:B------:R-:W-:Y:S01]  /*15e80*/  ISETP.LT.AND P4, PT, R14.reuse, UR5, !P4 ;  /* 0x000000050e007c0c */ /* 0x040fe2000e781270 */
[----:B------:R1:W-:Y:S01]  /*15e90*/  @P2 STG.E.U8 desc[UR14][R8.64], R21 ;  /* 0x0000001508002986 */ /* 0x0003e2000c10110e */
[----:B------:R-:W-:Y:S01]  /*15ea0*/  ISETP.LT.AND P5, PT, R13, UR6, !P3 ;  /* 0x000000060d007c0c */ /* 0x000fe2000dfa1270 */
[----:B------:R-:W-:Y:S01]  /*15eb0*/  ULDC UR4, c[0x0][0x248] ;  /* 0x0000920000047ab9 */ /* 0x000fe20000000800 */
[----:B------:R-:W-:Y:S01]  /*15ec0*/  ISETP.LT.AND P3, PT, R14, UR7, !P3 ;  /* 0x000000070e007c0c */ /* 0x000fe2000df61270 */
[----:B------:R2:W-:Y:S01]  /*15ed0*/  @P6 STG.E.U8 desc[UR14][R16.64], R19 ;  /* 0x0000001310006986 */ /* 0x0005e2000c10110e */
[----:B0-----:R-:W-:Y:S01]  /*15ee0*/  IADD3 R10, P6, R15, R3, RZ ;  /* 0x000000030f0a7210 */ /* 0x001fe20007fde0ff */
[----:B------:R-:W-:Y:S01]  /*15ef0*/  ULDC UR5, c[0x0][0x248] ;  /* 0x0000920000057ab9 */ /* 0x000fe20000000800 */
[----:B------:R-:W-:Y:S01]  /*15f00*/  ISETP.GE.AND P0, PT, R4, UR23, PT ;  /* 0x0000001704007c0c */ /* 0x000fe2000bf06270 */
[----:B------:R-:W-:Y:S01]  /*15f10*/  ULDC UR6, c[0x0][0x228] ;  /* 0x00008a0000067ab9 */ /* 0x000fe20000000800 */
[----:B------:R-:W-:Y:S01]  /*15f20*/  PRMT R15, R6, 0x7770, RZ ;  /* 0x00007770060f7816 */ /* 0x000fe200000000ff */
[----:B------:R-:W-:Y:S01]  /*15f30*/  IMAD.X R11, R20, 0x1, R25, P6 ;  /* 0x00000001140b7824 */ /* 0x000fe200030e0619 */
[----:B------:R-:W-:Y:S01]  /*15f40*/  ISETP.GE.AND P6, PT, R12, UR27, PT ;  /* 0x0000001b0c007c0c */ /* 0x000fe2000bfc6270 */
[----:B------:R-:W-:Y:S01]  /*15f50*/  ULDC UR7, c[0x0][0x228] ;  /* 0x00008a0000077ab9 */ /* 0x000fe20000000800 */
[----:B-1----:R-:W-:-:S02]  /*15f60*/  SHF.R.S32.HI R21, RZ, 0x1f, R18 ;  /* 0x0000001fff157819 */ /* 0x002fc40000011412 */
[----:B------:R-:W-:Y:S02]  /*15f70*/  IADD3 R8, P2, R18, R2, RZ ;  /* 0x0000000212087210 */ /* 0x000fe40007f5e0ff */
[----:B--2---:R-:W-:Y:S02]  /*15f80*/  PRMT R19, R5, 0x7773, RZ ;  /* 0x0000777305137816 */ /* 0x004fe400000000ff */
[----:B------:R-:W-:Y:S01]  /*15f90*/  PRMT R17, R6, 0x7771, RZ ;  /* 0x0000777106117816 */ /* 0x000fe200000000ff */
[----:B------:R-:W-:Y:S01]  /*15fa0*/  IMAD.X R9, R21, 0x1, R0, P2 ;  /* 0x0000000115097824 */ /* 0x000fe200010e0600 */
[C---:B------:R-:W-:Y:S01]  /*15fb0*/  IADD3 R4, P2, R18.reuse, R3, RZ ;  /* 0x0000000312047210 */ /* 0x040fe20007f5e0ff */
[----:B------:R-:W-:Y:S01]  /*15fc0*/  VIADD R18, R18, UR4 ;  /* 0x0000000412127c36 */ /* 0x000fe20008000000 */
[----:B------:R0:W-:Y:S01]  /*15fd0*/  @P4 STG.E.U8 desc[UR14][R10.64], R19 ;  /* 0x000000130a004986 */ /* 0x0001e2000c10110e */
[----:B------:R-:W-:Y:S01]  /*15fe0*/  ULDC UR4, c[0x0][0x248] ;  /* 0x0000920000047ab9 */ /* 0x000fe20000000800 */
[----:B------:R-:W-:Y:S01]  /*15ff0*/  ISETP.LT.AND P4, PT, R13, UR7, !P0 ;  /* 0x000000070d007c0c */ /* 0x000fe2000c781270 */
[----:B------:R-:W-:Y:S01]  /*16000*/  IMAD.X R5, R21, 0x1, R25, P2 ;  /* 0x0000000115057824 */ /* 0x000fe200010e0619 */
[----:B------:R1:W-:Y:S01]  /*16010*/  @P5 STG.E.U8 desc[UR14][R8.64], R15 ;  /* 0x0000000f08005986 */ /* 0x0003e2000c10110e */
[----:B------:R-:W-:-:S02]  /*16020*/  SHF.R.S32.HI R16, RZ, 0x1f, R18 ;  /* 0x0000001fff107819 */ /* 0x000fc40000011412 */
[----:B------:R-:W-:Y:S01]  /*16030*/  ISETP.LT.AND P5, PT, R13, UR6, !P1 ;  /* 0x000000060d007c0c */ /* 0x000fe2000cfa1270 */
[----:B------:R2:W-:Y:S01]  /*16040*/  @P3 STG.E.U8 desc[UR14][R4.64], R17 ;  /* 0x0000001104003986 */ /* 0x0005e2000c10110e */
[----:B------:R-:W-:Y:S02]  /*16050*/  PRMT R23, R6, 0x7773, RZ ;  /* 0x0000777306177816 */ /* 0x000fe400000000ff */
[C---:B------:R-:W-:Y:S02]  /*16060*/  PRMT R21, R7.reuse, 0x7771, RZ ;  /* 0x0000777107157816 */ /* 0x040fe400000000ff */
[C---:B0-----:R-:W-:Y:S02]  /*16070*/  IADD3 R10, P2, R18.reuse, R2, RZ ;  /* 0x00000002120a7210 */ /* 0x041fe40007f5e0ff */
[----:B------:R-:W-:Y:S01]  /*16080*/  PRMT R19, R7, 0x7772, RZ ;  /* 0x0000777207137816 */ /* 0x000fe200000000ff */
[----:B-1----:R-:W-:Y:S01]  /*16090*/  VIADD R15, R18, UR5 ;  /* 0x00000005120f7c36 */ /* 0x002fe20008000000 */
[----:B------:R-:W-:Y:S01]  /*160a0*/  ULDC UR5, c[0x0][0x228] ;  /* 0x00008a0000057ab9 */ /* 0x000fe20000000800 */
[----:B------:R-:W-:Y:S01]  /*160b0*/  IMAD.X R11, R16, 0x1, R0, P2 ;  /* 0x00000001100b7824 */ /* 0x000fe200010e0600 */
[----:B------:R-:W-:Y:S01]  /*160c0*/  ISETP.LT.AND P0, PT, R14, UR5, !P0 ;  /* 0x000000050e007c0c */ /* 0x000fe2000c701270 */
[----:B------:R-:W-:Y:S01]  /*160d0*/  VIADD R12, R15, UR4 ;  /* 0x000000040f0c7c36 */ /* 0x000fe20008000000 */
[----:B--2---:R-:W-:Y:S01]  /*160e0*/  IADD3 R4, P3, R18, R3, RZ ;  /* 0x0000000312047210 */ /* 0x004fe20007f7e0ff */
[----:B------:R-:W-:Y:S01]  /*160f0*/  ULDC UR4, c[0x0][0x228] ;  /* 0x00008a0000047ab9 */ /* 0x000fe20000000800 */
[----:B------:R-:W-:-:S02]  /*16100*/  SHF.R.S32.HI R18, RZ, 0x1f, R15 ;  /* 0x0000001fff127819 */ /* 0x000fc4000001140f */
[-C--:B------:R-:W-:Y:S01]  /*16110*/  IADD3 R8, P2, R15, R2.reuse, RZ ;  /* 0x000000020f087210 */ /* 0x080fe20007f5e0ff */
[--C-:B------:R-:W-:Y:S01]  /*16120*/  IMAD.X R5, R16, 0x1, R25.reuse, P3 ;  /* 0x0000000110057824 */ /* 0x100fe200018e0619 */
[----:B------:R-:W-:Y:S02]  /*16130*/  IADD3 R16, P3, R12, R2, RZ ;  /* 0x000000020c107210 */ /* 0x000fe40007f7e0ff */
[----:B------:R-:W-:Y:S01]  /*16140*/  SHF.R.S32.HI R2, RZ, 0x1f, R12 ;  /* 0x0000001fff027819 */ /* 0x000fe2000001140c */
[--C-:B------:R-:W-:Y:S01]  /*16150*/  IMAD.X R9, R18, 0x1, R0.reuse, P2 ;  /* 0x0000000112097824 */ /* 0x100fe200010e0600 */
[-C--:B------:R-:W-:Y:S02]  /*16160*/  IADD3 R12, P2, R12, R3.reuse, RZ ;  /* 0x000000030c0c7210 */ /* 0x080fe40007f5e0ff */
[----:B------:R-:W-:Y:S01]  /*16170*/  ISETP.LT.AND P1, PT, R14, UR4, !P1 ;  /* 0x000000040e007c0c */ /* 0x000fe2000cf21270 */
[C---:B------:R-:W-:Y:S01]  /*16180*/  IMAD.X R17, R2.reuse, 0x1, R0, P3 ;  /* 0x0000000102117824 */ /* 0x040fe200018e0600 */
[----:B------:R-:W-:Y:S01]  /*16190*/  ISETP.LT.AND P3, PT, R13, UR8, !P6 ;  /* 0x000000080d007c0c */ /* 0x000fe2000f761270 */
[----:B------:R-:W-:Y:S01]  /*161a0*/  IMAD.X R13, R2, 0x1, R25, P2 ;  /* 0x00000001020d7824 */ /* 0x000fe200010e0619 */
[----:B------:R-:W-:Y:S01]  /*161b0*/  IADD3 R2, P2, R15, R3, RZ ;  /* 0x000000030f027210 */ /* 0x000fe20007f5e0ff */
[----:B------:R-:W-:Y:S01]  /*161c0*/  ULDC UR4, c[0x0][0x228] ;  /* 0x00008a0000047ab9 */ /* 0x000fe20000000800 */
[----:B------:R-:W-:-:S02]  /*161d0*/  PRMT R15, R7, 0x7773, RZ ;  /* 0x00007773070f7816 */ /* 0x000fc400000000ff */
[----:B------:R-:W-:Y:S01]  /*161e0*/  ISETP.LT.AND P6, PT, R14, UR4, !P6 ;  /* 0x000000040e007c0c */ /* 0x000fe2000f7c1270 */
[----:B------:R-:W-:Y:S01]  /*161f0*/  IMAD.X R3, R18, 0x1, R25, P2 ;  /* 0x0000000112037824 */ /* 0x000fe200010e0619 */
[----:B------:R-:W-:Y:S02]  /*16200*/  PRMT R25, R6, 0x7772, RZ ;  /* 0x0000777206197816 */ /* 0x000fe400000000ff */
[----:B------:R-:W-:-:S03]  /*16210*/  PRMT R7, R7, 0x7770, RZ ;  /* 0x0000777007077816 */ /* 0x000fc600000000ff */
[----:B------:R0:W-:Y:S04]  /*16220*/  @P5 STG.E.U8 desc[UR14][R10.64], R25 ;  /* 0x000000190a005986 */ /* 0x0001e8000c10110e */
[----:B------:R0:W-:Y:S04]  /*16230*/  @P1 STG.E.U8 desc[UR14][R4.64], R23 ;  /* 0x0000001704001986 */ /* 0x0001e8000c10110e */
[----:B------:R0:W-:Y:S04]  /*16240*/  @P4 STG.E.U8 desc[UR14][R8.64], R7 ;  /* 0x0000000708004986 */ /* 0x0001e8000c10110e */
[----:B------:R0:W-:Y:S04]  /*16250*/  @P0 STG.E.U8 desc[UR14][R2.64], R21 ;  /* 0x0000001502000986 */ /* 0x0001e8000c10110e */
[----:B------:R0:W-:Y:S01]  /*16260*/  @P3 STG.E.U8 desc[UR14][R16.64], R19 ;  /* 0x0000001310003986 */ /* 0x0001e2000c10110e */
[----:B------:R-:W-:Y:S05]  /*16270*/  @!P6 EXIT ;  /* 0x000000000000e94d */ /* 0x000fea0003800000 */
[----:B------:R-:W-:Y:S01]  /*16280*/  STG.E.U8 desc[UR14][R12.64], R15 ;  /* 0x0000000f0c007986 */ /* 0x000fe2000c10110e */
[----:B------:R-:W-:Y:S05]  /*16290*/  EXIT ;  /* 0x000000000000794d */ /* 0x000fea0003800000 */
.L_x_2:
[----:B------:R-:W-:-:S00]  /*162a0*/  BRA `(.L_x_2) ;  /* 0xfffffffc00fc7947 */ /* 0x000fc0000383ffff */
[----:B------:R-:W-:-:S00]  /*162b0*/  NOP ;  /* 0x0000000000007918 */ /* 0x000fc00000000000 */
        /* <DEDUP_REMOVED lines=12> */
.L_x_3:


//--------------------- .nv.shared.matmul_kernel  --------------------------
	.section	.nv.shared.matmul_kernel,"aw",@nobits
	.sectionflags	@""
	.align	16
	.zero		1024


//--------------------- .nv.shared.reserved.0     --------------------------
	.section	.nv.shared.reserved.0,"aw",@nobits
	.weak		__nv_reservedSMEM_offset_0_alias
	.size		__nv_reservedSMEM_offset_0_alias, 0, 0
	.other		__nv_reservedSMEM_offset_0_alias,@"STO_CUDA_RESERVED_SHARED STV_DEFAULT"
__nv_reservedSMEM_offset_0_alias:
	.zero		0


//--------------------- .nv.constant0.matmul_kernel --------------------------
	.section	.nv.constant0.matmul_kernel,"a",@progbits
	.sectionflags	@""
	.align	4
.nv.constant0.matmul_kernel:
	.zero		608


//--------------------- SYMBOLS --------------------------

	.type		.nv.reservedSmem.offset0,@object
	.size		.nv.reservedSmem.offset0,0x4
